//
// Generated by NVIDIA NVVM Compiler
//
// Compiler Build ID: CL-36424714
// Cuda compilation tools, release 13.0, V13.0.88
// Based on NVVM 20.0.0
//

.version 9.0
.target sm_100
.address_size 64

.func  (.param .b64 func_retval0) __internal_accurate_pow
(
	.param .b64 __internal_accurate_pow_param_0
)
;
.global .align 1 .b8 _ZN34_INTERNAL_a6871709_4_k_cu_40ec9e774cuda3std3__45__cpo5beginE[1];
.global .align 1 .b8 _ZN34_INTERNAL_a6871709_4_k_cu_40ec9e774cuda3std3__45__cpo3endE[1];
.global .align 1 .b8 _ZN34_INTERNAL_a6871709_4_k_cu_40ec9e774cuda3std3__45__cpo6cbeginE[1];
.global .align 1 .b8 _ZN34_INTERNAL_a6871709_4_k_cu_40ec9e774cuda3std3__45__cpo4cendE[1];
.global .align 1 .b8 _ZN34_INTERNAL_a6871709_4_k_cu_40ec9e774cuda3std3__45__cpo6rbeginE[1];
.global .align 1 .b8 _ZN34_INTERNAL_a6871709_4_k_cu_40ec9e774cuda3std3__45__cpo4rendE[1];
.global .align 1 .b8 _ZN34_INTERNAL_a6871709_4_k_cu_40ec9e774cuda3std3__45__cpo7crbeginE[1];
.global .align 1 .b8 _ZN34_INTERNAL_a6871709_4_k_cu_40ec9e774cuda3std3__45__cpo5crendE[1];
.global .align 1 .b8 _ZN34_INTERNAL_a6871709_4_k_cu_40ec9e774cuda3std3__436_GLOBAL__N__a6871709_4_k_cu_40ec9e776ignoreE[1];
.global .align 1 .b8 _ZN34_INTERNAL_a6871709_4_k_cu_40ec9e774cuda3std3__419piecewise_constructE[1];
.global .align 1 .b8 _ZN34_INTERNAL_a6871709_4_k_cu_40ec9e774cuda3std3__48in_placeE[1];
.global .align 1 .b8 _ZN34_INTERNAL_a6871709_4_k_cu_40ec9e774cuda3std3__420unreachable_sentinelE[1];
.global .align 1 .b8 _ZN34_INTERNAL_a6871709_4_k_cu_40ec9e774cuda3std3__47nulloptE[1];
.global .align 1 .b8 _ZN34_INTERNAL_a6871709_4_k_cu_40ec9e774cuda3std3__48unexpectE[1];
.global .align 1 .b8 _ZN34_INTERNAL_a6871709_4_k_cu_40ec9e774cuda3std6ranges3__45__cpo4swapE[1];
.global .align 1 .b8 _ZN34_INTERNAL_a6871709_4_k_cu_40ec9e774cuda3std6ranges3__45__cpo9iter_moveE[1];
.global .align 1 .b8 _ZN34_INTERNAL_a6871709_4_k_cu_40ec9e774cuda3std6ranges3__45__cpo5beginE[1];
.global .align 1 .b8 _ZN34_INTERNAL_a6871709_4_k_cu_40ec9e774cuda3std6ranges3__45__cpo3endE[1];
.global .align 1 .b8 _ZN34_INTERNAL_a6871709_4_k_cu_40ec9e774cuda3std6ranges3__45__cpo6cbeginE[1];
.global .align 1 .b8 _ZN34_INTERNAL_a6871709_4_k_cu_40ec9e774cuda3std6ranges3__45__cpo4cendE[1];
.global .align 1 .b8 _ZN34_INTERNAL_a6871709_4_k_cu_40ec9e774cuda3std6ranges3__45__cpo7advanceE[1];
.global .align 1 .b8 _ZN34_INTERNAL_a6871709_4_k_cu_40ec9e774cuda3std6ranges3__45__cpo9iter_swapE[1];
.global .align 1 .b8 _ZN34_INTERNAL_a6871709_4_k_cu_40ec9e774cuda3std6ranges3__45__cpo4nextE[1];
.global .align 1 .b8 _ZN34_INTERNAL_a6871709_4_k_cu_40ec9e774cuda3std6ranges3__45__cpo4prevE[1];
.global .align 1 .b8 _ZN34_INTERNAL_a6871709_4_k_cu_40ec9e774cuda3std6ranges3__45__cpo4dataE[1];
.global .align 1 .b8 _ZN34_INTERNAL_a6871709_4_k_cu_40ec9e774cuda3std6ranges3__45__cpo5cdataE[1];
.global .align 1 .b8 _ZN34_INTERNAL_a6871709_4_k_cu_40ec9e774cuda3std6ranges3__45__cpo4sizeE[1];
.global .align 1 .b8 _ZN34_INTERNAL_a6871709_4_k_cu_40ec9e774cuda3std6ranges3__45__cpo5ssizeE[1];
.global .align 1 .b8 _ZN34_INTERNAL_a6871709_4_k_cu_40ec9e774cuda3std6ranges3__45__cpo8distanceE[1];
.global .align 1 .b8 _ZN34_INTERNAL_a6871709_4_k_cu_40ec9e776thrust24THRUST_300001_SM_1000_NS8cuda_cub3parE[1];
.global .align 1 .b8 _ZN34_INTERNAL_a6871709_4_k_cu_40ec9e776thrust24THRUST_300001_SM_1000_NS8cuda_cub10par_nosyncE[1];
.global .align 1 .b8 _ZN34_INTERNAL_a6871709_4_k_cu_40ec9e776thrust24THRUST_300001_SM_1000_NS6system6detail10sequential3seqE[1];
.global .align 1 .b8 _ZN34_INTERNAL_a6871709_4_k_cu_40ec9e776thrust24THRUST_300001_SM_1000_NS6system3cpp3parE[1];
.global .align 1 .b8 _ZN34_INTERNAL_a6871709_4_k_cu_40ec9e776thrust24THRUST_300001_SM_1000_NS12placeholders2_1E[1];
.global .align 1 .b8 _ZN34_INTERNAL_a6871709_4_k_cu_40ec9e776thrust24THRUST_300001_SM_1000_NS12placeholders2_2E[1];
.global .align 1 .b8 _ZN34_INTERNAL_a6871709_4_k_cu_40ec9e776thrust24THRUST_300001_SM_1000_NS12placeholders2_3E[1];
.global .align 1 .b8 _ZN34_INTERNAL_a6871709_4_k_cu_40ec9e776thrust24THRUST_300001_SM_1000_NS12placeholders2_4E[1];
.global .align 1 .b8 _ZN34_INTERNAL_a6871709_4_k_cu_40ec9e776thrust24THRUST_300001_SM_1000_NS12placeholders2_5E[1];
.global .align 1 .b8 _ZN34_INTERNAL_a6871709_4_k_cu_40ec9e776thrust24THRUST_300001_SM_1000_NS12placeholders2_6E[1];
.global .align 1 .b8 _ZN34_INTERNAL_a6871709_4_k_cu_40ec9e776thrust24THRUST_300001_SM_1000_NS12placeholders2_7E[1];
.global .align 1 .b8 _ZN34_INTERNAL_a6871709_4_k_cu_40ec9e776thrust24THRUST_300001_SM_1000_NS12placeholders2_8E[1];
.global .align 1 .b8 _ZN34_INTERNAL_a6871709_4_k_cu_40ec9e776thrust24THRUST_300001_SM_1000_NS12placeholders2_9E[1];
.global .align 1 .b8 _ZN34_INTERNAL_a6871709_4_k_cu_40ec9e776thrust24THRUST_300001_SM_1000_NS12placeholders3_10E[1];
.global .align 1 .b8 _ZN34_INTERNAL_a6871709_4_k_cu_40ec9e776thrust24THRUST_300001_SM_1000_NS3seqE[1];
.global .align 1 .b8 _ZN34_INTERNAL_a6871709_4_k_cu_40ec9e776thrust24THRUST_300001_SM_1000_NS6deviceE[1];
.extern .shared .align 16 .b8 _ZN6thrust24THRUST_300001_SM_1000_NS8cuda_cub4core6detail5shmemE[];

.entry _Z21buscar_segundo_kernel6float2PS_fPdi(
	.param .align 8 .b8 _Z21buscar_segundo_kernel6float2PS_fPdi_param_0[8],
	.param .u64 .ptr .align 1 _Z21buscar_segundo_kernel6float2PS_fPdi_param_1,
	.param .f32 _Z21buscar_segundo_kernel6float2PS_fPdi_param_2,
	.param .u64 .ptr .align 1 _Z21buscar_segundo_kernel6float2PS_fPdi_param_3,
	.param .u32 _Z21buscar_segundo_kernel6float2PS_fPdi_param_4
)
{
	.reg .pred 	%p<16>;
	.reg .b32 	%r<18>;
	.reg .b32 	%f<50>;
	.reg .b64 	%rd<12>;
	.reg .b64 	%fd<76>;

	ld.param.v2.f32 	{%f6, %f7}, [_Z21buscar_segundo_kernel6float2PS_fPdi_param_0];
	ld.param.u64 	%rd3, [_Z21buscar_segundo_kernel6float2PS_fPdi_param_1];
	ld.param.f32 	%f8, [_Z21buscar_segundo_kernel6float2PS_fPdi_param_2];
	ld.param.u64 	%rd4, [_Z21buscar_segundo_kernel6float2PS_fPdi_param_3];
	ld.param.u32 	%r3, [_Z21buscar_segundo_kernel6float2PS_fPdi_param_4];
	cvta.to.global.u64 	%rd1, %rd4;
	mov.u32 	%r4, %ntid.x;
	mov.u32 	%r5, %ctaid.x;
	mov.u32 	%r6, %tid.x;
	mad.lo.s32 	%r1, %r4, %r5, %r6;
	setp.ge.s32 	%p1, %r1, %r3;
	@%p1 bra 	$L__BB0_9;
	cvta.to.global.u64 	%rd5, %rd3;
	mul.wide.s32 	%rd6, %r1, 8;
	add.s64 	%rd7, %rd5, %rd6;
	ld.global.v2.f32 	{%f1, %f2}, [%rd7];
	sub.f32 	%f9, %f6, %f1;
	sub.f32 	%f10, %f7, %f2;
	abs.f32 	%f11, %f9;
	abs.f32 	%f12, %f10;
	min.f32 	%f13, %f11, %f12;
	max.f32 	%f14, %f11, %f12;
	div.rn.f32 	%f15, %f13, %f14;
	fma.rn.f32 	%f16, %f15, %f15, 0f3F800000;
	sqrt.rn.f32 	%f17, %f16;
	mul.f32 	%f5, %f17, %f14;
	setp.leu.f32 	%p2, %f5, 0f00000000;
	setp.gtu.f32 	%p3, %f5, %f8;
	or.pred  	%p4, %p2, %p3;
	@%p4 bra 	$L__BB0_8;
	cvt.f64.f32 	%fd9, %f8;
	cvt.f64.f32 	%fd10, %f5;
	sub.f32 	%f18, %f1, %f6;
	sub.f32 	%f19, %f2, %f7;
	abs.f32 	%f20, %f18;
	abs.f32 	%f21, %f19;
	setp.gt.f32 	%p5, %f21, %f20;
	selp.f32 	%f22, %f21, %f20, %p5;
	selp.f32 	%f23, %f20, %f21, %p5;
	div.rn.f32 	%f24, %f23, %f22;
	mul.f32 	%f25, %f24, %f24;
	fma.rn.f32 	%f26, %f25, 0f3B33710B, 0fBC807748;
	fma.rn.f32 	%f27, %f26, %f25, 0f3D2CDAB2;
	fma.rn.f32 	%f28, %f27, %f25, 0fBD992D10;
	fma.rn.f32 	%f29, %f28, %f25, 0f3DD9EA6C;
	fma.rn.f32 	%f30, %f29, %f25, 0fBE117CB1;
	fma.rn.f32 	%f31, %f30, %f25, 0f3E4CBCE0;
	fma.rn.f32 	%f32, %f31, %f25, 0fBEAAAA7D;
	mul.f32 	%f33, %f25, %f32;
	fma.rn.f32 	%f34, %f33, %f24, %f24;
	neg.f32 	%f35, %f34;
	fma.rn.f32 	%f36, 0f3F6EE581, 0f3FD774EB, %f35;
	selp.f32 	%f37, %f36, %f34, %p5;
	selp.f32 	%f38, 0f3F6EE581, 0f3FEEE581, %p5;
	selp.f32 	%f39, %f34, %f35, %p5;
	mov.b32 	%r7, %f18;
	fma.rn.f32 	%f40, %f38, 0f3FD774EB, %f39;
	setp.lt.s32 	%p6, %r7, 0;
	selp.f32 	%f41, %f40, %f37, %p6;
	add.f32 	%f42, %f20, %f21;
	setp.eq.f32 	%p7, %f22, 0f00000000;
	selp.f32 	%f43, 0f40490FDB, 0f00000000, %p6;
	setp.eq.f32 	%p8, %f20, %f21;
	selp.f32 	%f44, 0f4016CBE4, 0f3F490FDB, %p6;
	selp.f32 	%f45, %f44, %f41, %p8;
	selp.f32 	%f46, %f43, %f45, %p7;
	abs.f32 	%f47, %f42;
	setp.nan.f32 	%p9, %f47, %f47;
	copysign.f32 	%f48, %f19, %f46;
	selp.f32 	%f49, %f42, %f48, %p9;
	cvt.f64.f32 	%fd11, %f49;
	add.s64 	%rd2, %rd1, %rd6;
	setp.lt.f32 	%p10, %f49, 0f00000000;
	add.f64 	%fd12, %fd11, 0d401921FB54442D18;
	selp.f64 	%fd1, %fd12, %fd11, %p10;
	div.rn.f64 	%fd2, %fd10, %fd9;
	{
	.reg .b32 %temp; 
	mov.b64 	{%temp, %r2}, %fd2;
	}
	abs.f64 	%fd3, %fd2;
	{
	.reg .b32 %temp; 
	mov.b64 	{%temp, %r8}, %fd3;
	}
	setp.gt.s32 	%p11, %r8, 1071801957;
	@%p11 bra 	$L__BB0_6;
	mul.f64 	%fd53, %fd2, %fd2;
	fma.rn.f64 	%fd54, %fd53, 0d3FB0066BDC1895E9, 0dBFB3823B180754AF;
	fma.rn.f64 	%fd55, %fd54, %fd53, 0d3FB11E52CC2F79AE;
	fma.rn.f64 	%fd56, %fd55, %fd53, 0dBF924EAF3526861B;
	fma.rn.f64 	%fd57, %fd56, %fd53, 0d3F91DF02A31E6CB7;
	fma.rn.f64 	%fd58, %fd57, %fd53, 0d3F847D18B0EEC6CC;
	fma.rn.f64 	%fd59, %fd58, %fd53, 0d3F8D0AF961BA53B0;
	fma.rn.f64 	%fd60, %fd59, %fd53, 0d3F91BF7734CF1C48;
	fma.rn.f64 	%fd61, %fd60, %fd53, 0d3F96E91483144EF7;
	fma.rn.f64 	%fd62, %fd61, %fd53, 0d3F9F1C6E0A4F9F81;
	fma.rn.f64 	%fd63, %fd62, %fd53, 0d3FA6DB6DC27FA92B;
	fma.rn.f64 	%fd64, %fd63, %fd53, 0d3FB333333320F91B;
	fma.rn.f64 	%fd65, %fd64, %fd53, 0d3FC5555555555F4D;
	mul.f64 	%fd66, %fd53, %fd65;
	fma.rn.f64 	%fd4, %fd66, %fd3, %fd3;
	setp.gt.s32 	%p15, %r2, -1;
	@%p15 bra 	$L__BB0_5;
	mov.f64 	%fd71, 0d3C91A62633145C07;
	add.rn.f64 	%fd72, %fd4, %fd71;
	mov.f64 	%fd73, 0d3FF921FB54442D18;
	add.rn.f64 	%fd75, %fd73, %fd72;
	bra.uni 	$L__BB0_7;
$L__BB0_5:
	mov.f64 	%fd67, 0dBC91A62633145C07;
	add.rn.f64 	%fd68, %fd4, %fd67;
	neg.f64 	%fd69, %fd68;
	mov.f64 	%fd70, 0d3FF921FB54442D18;
	add.rn.f64 	%fd75, %fd70, %fd69;
	bra.uni 	$L__BB0_7;
$L__BB0_6:
	mov.f64 	%fd13, 0d3FF0000000000000;
	sub.f64 	%fd14, %fd13, %fd3;
	{
	.reg .b32 %temp; 
	mov.b64 	{%r9, %temp}, %fd14;
	}
	{
	.reg .b32 %temp; 
	mov.b64 	{%temp, %r10}, %fd14;
	}
	add.s32 	%r11, %r10, -1048576;
	mov.b64 	%fd15, {%r9, %r11};
	rsqrt.approx.ftz.f64 	%fd16, %fd15;
	{
	.reg .b32 %temp; 
	mov.b64 	{%r12, %temp}, %fd16;
	}
	{
	.reg .b32 %temp; 
	mov.b64 	{%temp, %r13}, %fd16;
	}
	add.s32 	%r14, %r13, -1048576;
	mov.b64 	%fd17, {%r12, %r14};
	mul.f64 	%fd18, %fd15, %fd16;
	neg.f64 	%fd19, %fd18;
	fma.rn.f64 	%fd20, %fd18, %fd19, %fd15;
	fma.rn.f64 	%fd21, %fd20, %fd17, %fd18;
	neg.f64 	%fd22, %fd21;
	fma.rn.f64 	%fd23, %fd16, %fd22, 0d3FF0000000000000;
	fma.rn.f64 	%fd24, %fd23, %fd17, %fd17;
	fma.rn.f64 	%fd25, %fd21, %fd22, %fd15;
	fma.rn.f64 	%fd26, %fd25, %fd24, %fd21;
	{
	.reg .b32 %temp; 
	mov.b64 	{%r15, %temp}, %fd26;
	}
	{
	.reg .b32 %temp; 
	mov.b64 	{%temp, %r16}, %fd26;
	}
	add.s32 	%r17, %r16, 1048576;
	mov.b64 	%fd27, {%r15, %r17};
	fma.rn.f64 	%fd28, %fd14, 0d3EC715B371155F70, 0dBEBAC2FE66FAAC4B;
	fma.rn.f64 	%fd29, %fd28, %fd14, 0d3ED9A9B88EFCD9B8;
	fma.rn.f64 	%fd30, %fd29, %fd14, 0d3EDD0F40A8A0C4C3;
	fma.rn.f64 	%fd31, %fd30, %fd14, 0d3EF46D4CFA9E0E1F;
	fma.rn.f64 	%fd32, %fd31, %fd14, 0d3F079C168D1E2422;
	fma.rn.f64 	%fd33, %fd32, %fd14, 0d3F1C9A88C3BCA540;
	fma.rn.f64 	%fd34, %fd33, %fd14, 0d3F31C4E64BD476DF;
	fma.rn.f64 	%fd35, %fd34, %fd14, 0d3F46E8BA60009C8F;
	fma.rn.f64 	%fd36, %fd35, %fd14, 0d3F5F1C71C62B05A2;
	fma.rn.f64 	%fd37, %fd36, %fd14, 0d3F76DB6DB6DC9F2C;
	fma.rn.f64 	%fd38, %fd37, %fd14, 0d3F9333333333329C;
	fma.rn.f64 	%fd39, %fd38, %fd14, 0d3FB5555555555555;
	setp.lt.s32 	%p12, %r10, 1;
	mov.f64 	%fd40, 0d0000000000000000;
	mul.rn.f64 	%fd41, %fd3, %fd40;
	mul.f64 	%fd42, %fd14, %fd39;
	fma.rn.f64 	%fd43, %fd42, %fd27, %fd27;
	selp.f64 	%fd44, %fd41, %fd43, %p12;
	setp.lt.s32 	%p13, %r10, 0;
	mov.f64 	%fd45, 0d7FF0000000000000;
	mul.rn.f64 	%fd46, %fd44, %fd45;
	selp.f64 	%fd47, %fd46, %fd44, %p13;
	setp.lt.s32 	%p14, %r2, 0;
	mov.f64 	%fd48, 0dBCA1A62633145C07;
	add.rn.f64 	%fd49, %fd47, %fd48;
	neg.f64 	%fd50, %fd49;
	mov.f64 	%fd51, 0d400921FB54442D18;
	add.rn.f64 	%fd52, %fd51, %fd50;
	selp.f64 	%fd75, %fd52, %fd47, %p14;
$L__BB0_7:
	sub.f64 	%fd74, %fd1, %fd75;
	st.global.f64 	[%rd2], %fd74;
	bra.uni 	$L__BB0_9;
$L__BB0_8:
	add.s64 	%rd9, %rd1, %rd6;
	mov.b64 	%rd10, 4746758822876413952;
	st.global.u64 	[%rd9], %rd10;
$L__BB0_9:
	ret;

}
.entry _Z23buscar_siguiente_kernel6float2S_PS_fPdi(
	.param .align 8 .b8 _Z23buscar_siguiente_kernel6float2S_PS_fPdi_param_0[8],
	.param .align 8 .b8 _Z23buscar_siguiente_kernel6float2S_PS_fPdi_param_1[8],
	.param .u64 .ptr .align 1 _Z23buscar_siguiente_kernel6float2S_PS_fPdi_param_2,
	.param .f32 _Z23buscar_siguiente_kernel6float2S_PS_fPdi_param_3,
	.param .u64 .ptr .align 1 _Z23buscar_siguiente_kernel6float2S_PS_fPdi_param_4,
	.param .u32 _Z23buscar_siguiente_kernel6float2S_PS_fPdi_param_5
)
{
	.reg .pred 	%p<57>;
	.reg .b32 	%r<62>;
	.reg .b32 	%f<71>;
	.reg .b64 	%rd<16>;
	.reg .b64 	%fd<193>;

	ld.param.v2.f32 	{%f12, %f13}, [_Z23buscar_siguiente_kernel6float2S_PS_fPdi_param_0];
	ld.param.v2.f32 	{%f14, %f15}, [_Z23buscar_siguiente_kernel6float2S_PS_fPdi_param_1];
	ld.param.u64 	%rd3, [_Z23buscar_siguiente_kernel6float2S_PS_fPdi_param_2];
	ld.param.f32 	%f16, [_Z23buscar_siguiente_kernel6float2S_PS_fPdi_param_3];
	ld.param.u64 	%rd4, [_Z23buscar_siguiente_kernel6float2S_PS_fPdi_param_4];
	ld.param.u32 	%r8, [_Z23buscar_siguiente_kernel6float2S_PS_fPdi_param_5];
	cvta.to.global.u64 	%rd1, %rd4;
	mov.u32 	%r9, %ntid.x;
	mov.u32 	%r10, %ctaid.x;
	mov.u32 	%r11, %tid.x;
	mad.lo.s32 	%r1, %r9, %r10, %r11;
	setp.ge.s32 	%p1, %r1, %r8;
	@%p1 bra 	$L__BB1_36;
	cvta.to.global.u64 	%rd5, %rd3;
	mul.wide.s32 	%rd6, %r1, 8;
	add.s64 	%rd7, %rd5, %rd6;
	ld.global.v2.f32 	{%f1, %f2}, [%rd7];
	sub.f32 	%f5, %f1, %f14;
	sub.f32 	%f6, %f2, %f15;
	abs.f32 	%f17, %f5;
	abs.f32 	%f18, %f6;
	min.f32 	%f19, %f17, %f18;
	max.f32 	%f20, %f17, %f18;
	div.rn.f32 	%f21, %f19, %f20;
	fma.rn.f32 	%f22, %f21, %f21, 0f3F800000;
	sqrt.rn.f32 	%f23, %f22;
	mul.f32 	%f7, %f23, %f20;
	setp.leu.f32 	%p2, %f7, 0f00000000;
	cvt.f64.f32 	%fd1, %f16;
	setp.gtu.f32 	%p3, %f7, %f16;
	or.pred  	%p4, %p2, %p3;
	@%p4 bra 	$L__BB1_35;
	setp.eq.f32 	%p5, %f1, %f12;
	setp.eq.f32 	%p6, %f2, %f13;
	or.pred  	%p7, %p5, %p6;
	@%p7 bra 	$L__BB1_35;
	setp.eq.f32 	%p8, %f1, %f14;
	setp.eq.f32 	%p9, %f2, %f15;
	or.pred  	%p10, %p8, %p9;
	@%p10 bra 	$L__BB1_35;
	sub.f32 	%f10, %f12, %f14;
	sub.f32 	%f11, %f13, %f15;
	cvt.f64.f32 	%fd2, %f10;
	{
	.reg .b32 %temp; 
	mov.b64 	{%temp, %r2}, %fd2;
	}
	mov.f64 	%fd38, 0d4000000000000000;
	{
	.reg .b32 %temp; 
	mov.b64 	{%temp, %r12}, %fd38;
	}
	and.b32  	%r4, %r12, 2146435072;
	setp.eq.s32 	%p11, %r4, 1062207488;
	abs.f64 	%fd3, %fd2;
	{ // callseq 0, 0
	.param .b64 param0;
	st.param.f64 	[param0], %fd3;
	.param .b64 retval0;
	call.uni (retval0), 
	__internal_accurate_pow, 
	(
	param0
	);
	ld.param.f64 	%fd39, [retval0];
	} // callseq 0
	setp.lt.s32 	%p12, %r2, 0;
	neg.f64 	%fd41, %fd39;
	selp.f64 	%fd42, %fd41, %fd39, %p11;
	selp.f64 	%fd187, %fd42, %fd39, %p12;
	setp.neu.f32 	%p13, %f10, 0f00000000;
	@%p13 bra 	$L__BB1_6;
	setp.eq.s32 	%p14, %r4, 1062207488;
	selp.b32 	%r13, %r2, 0, %p14;
	setp.lt.s32 	%p15, %r12, 0;
	or.b32  	%r14, %r13, 2146435072;
	selp.b32 	%r15, %r14, %r13, %p15;
	mov.b32 	%r16, 0;
	mov.b64 	%fd187, {%r16, %r15};
$L__BB1_6:
	add.f64 	%fd43, %fd2, 0d4000000000000000;
	{
	.reg .b32 %temp; 
	mov.b64 	{%temp, %r17}, %fd43;
	}
	and.b32  	%r18, %r17, 2146435072;
	setp.ne.s32 	%p16, %r18, 2146435072;
	@%p16 bra 	$L__BB1_11;
	setp.num.f32 	%p17, %f10, %f10;
	@%p17 bra 	$L__BB1_9;
	mov.f64 	%fd44, 0d4000000000000000;
	add.rn.f64 	%fd187, %fd2, %fd44;
	bra.uni 	$L__BB1_11;
$L__BB1_9:
	setp.neu.f64 	%p18, %fd3, 0d7FF0000000000000;
	@%p18 bra 	$L__BB1_11;
	setp.lt.s32 	%p19, %r2, 0;
	setp.eq.s32 	%p20, %r4, 1062207488;
	setp.lt.s32 	%p21, %r12, 0;
	selp.b32 	%r20, 0, 2146435072, %p21;
	and.b32  	%r21, %r12, 2147483647;
	setp.ne.s32 	%p22, %r21, 1071644672;
	or.b32  	%r22, %r20, -2147483648;
	selp.b32 	%r23, %r22, %r20, %p22;
	selp.b32 	%r24, %r23, %r20, %p20;
	selp.b32 	%r25, %r24, %r20, %p19;
	mov.b32 	%r26, 0;
	mov.b64 	%fd187, {%r26, %r25};
$L__BB1_11:
	setp.eq.s32 	%p23, %r4, 1062207488;
	cvt.f64.f32 	%fd10, %f11;
	{
	.reg .b32 %temp; 
	mov.b64 	{%temp, %r5}, %fd10;
	}
	abs.f64 	%fd11, %fd10;
	{ // callseq 1, 0
	.param .b64 param0;
	st.param.f64 	[param0], %fd11;
	.param .b64 retval0;
	call.uni (retval0), 
	__internal_accurate_pow, 
	(
	param0
	);
	ld.param.f64 	%fd45, [retval0];
	} // callseq 1
	setp.lt.s32 	%p24, %r5, 0;
	neg.f64 	%fd47, %fd45;
	selp.f64 	%fd48, %fd47, %fd45, %p23;
	selp.f64 	%fd189, %fd48, %fd45, %p24;
	setp.neu.f32 	%p25, %f11, 0f00000000;
	@%p25 bra 	$L__BB1_13;
	setp.eq.s32 	%p26, %r4, 1062207488;
	selp.b32 	%r28, %r5, 0, %p26;
	setp.lt.s32 	%p27, %r12, 0;
	or.b32  	%r29, %r28, 2146435072;
	selp.b32 	%r30, %r29, %r28, %p27;
	mov.b32 	%r31, 0;
	mov.b64 	%fd189, {%r31, %r30};
$L__BB1_13:
	add.f64 	%fd49, %fd10, 0d4000000000000000;
	{
	.reg .b32 %temp; 
	mov.b64 	{%temp, %r32}, %fd49;
	}
	and.b32  	%r33, %r32, 2146435072;
	setp.ne.s32 	%p28, %r33, 2146435072;
	@%p28 bra 	$L__BB1_18;
	setp.num.f32 	%p29, %f11, %f11;
	@%p29 bra 	$L__BB1_16;
	mov.f64 	%fd50, 0d4000000000000000;
	add.rn.f64 	%fd189, %fd10, %fd50;
	bra.uni 	$L__BB1_18;
$L__BB1_16:
	setp.neu.f64 	%p30, %fd11, 0d7FF0000000000000;
	@%p30 bra 	$L__BB1_18;
	setp.lt.s32 	%p31, %r5, 0;
	setp.eq.s32 	%p32, %r4, 1062207488;
	setp.lt.s32 	%p33, %r12, 0;
	selp.b32 	%r35, 0, 2146435072, %p33;
	and.b32  	%r36, %r12, 2147483647;
	setp.ne.s32 	%p34, %r36, 1071644672;
	or.b32  	%r37, %r35, -2147483648;
	selp.b32 	%r38, %r37, %r35, %p34;
	selp.b32 	%r39, %r38, %r35, %p32;
	selp.b32 	%r40, %r39, %r35, %p31;
	mov.b32 	%r41, 0;
	mov.b64 	%fd189, {%r41, %r40};
$L__BB1_18:
	setp.eq.f32 	%p35, %f11, 0f3F800000;
	selp.f64 	%fd51, 0d3FF0000000000000, %fd189, %p35;
	setp.eq.f32 	%p36, %f10, 0f3F800000;
	selp.f64 	%fd52, 0d3FF0000000000000, %fd187, %p36;
	add.f64 	%fd53, %fd52, %fd51;
	mul.f32 	%f24, %f11, %f6;
	fma.rn.f32 	%f25, %f10, %f5, %f24;
	cvt.f64.f32 	%fd54, %f25;
	div.rn.f64 	%fd55, %fd54, %fd53;
	cvt.rn.f32.f64 	%f26, %fd55;
	mul.f32 	%f27, %f10, %f6;
	mul.f32 	%f28, %f11, %f5;
	sub.f32 	%f29, %f27, %f28;
	cvt.f64.f32 	%fd56, %f29;
	div.rn.f64 	%fd57, %fd56, %fd53;
	cvt.rn.f32.f64 	%f30, %fd57;
	abs.f32 	%f31, %f26;
	abs.f32 	%f32, %f30;
	setp.gt.f32 	%p37, %f32, %f31;
	selp.f32 	%f33, %f32, %f31, %p37;
	selp.f32 	%f34, %f31, %f32, %p37;
	div.rn.f32 	%f35, %f34, %f33;
	mul.f32 	%f36, %f35, %f35;
	fma.rn.f32 	%f37, %f36, 0f3B33710B, 0fBC807748;
	fma.rn.f32 	%f38, %f37, %f36, 0f3D2CDAB2;
	fma.rn.f32 	%f39, %f38, %f36, 0fBD992D10;
	fma.rn.f32 	%f40, %f39, %f36, 0f3DD9EA6C;
	fma.rn.f32 	%f41, %f40, %f36, 0fBE117CB1;
	fma.rn.f32 	%f42, %f41, %f36, 0f3E4CBCE0;
	fma.rn.f32 	%f43, %f42, %f36, 0fBEAAAA7D;
	mul.f32 	%f44, %f36, %f43;
	fma.rn.f32 	%f45, %f44, %f35, %f35;
	neg.f32 	%f46, %f45;
	fma.rn.f32 	%f47, 0f3F6EE581, 0f3FD774EB, %f46;
	selp.f32 	%f48, %f47, %f45, %p37;
	selp.f32 	%f49, 0f3F6EE581, 0f3FEEE581, %p37;
	selp.f32 	%f50, %f45, %f46, %p37;
	fma.rn.f32 	%f51, %f49, 0f3FD774EB, %f50;
	mov.b64 	%rd8, %fd55;
	setp.lt.s64 	%p38, %rd8, 0;
	selp.f32 	%f52, %f51, %f48, %p38;
	add.f32 	%f53, %f31, %f32;
	setp.eq.f32 	%p39, %f33, 0f00000000;
	selp.f32 	%f54, 0f40490FDB, 0f00000000, %p38;
	setp.eq.f32 	%p40, %f31, %f32;
	selp.f32 	%f55, 0f4016CBE4, 0f3F490FDB, %p38;
	selp.f32 	%f56, %f55, %f52, %p40;
	selp.f32 	%f57, %f54, %f56, %p39;
	abs.f32 	%f58, %f53;
	setp.nan.f32 	%p41, %f58, %f58;
	abs.f32 	%f59, %f57;
	neg.f32 	%f60, %f59;
	mov.b64 	%rd9, %fd57;
	shr.u64 	%rd10, %rd9, 63;
	and.b64  	%rd11, %rd10, 1;
	setp.eq.b64 	%p42, %rd11, 1;
	selp.f32 	%f61, %f60, %f59, %p42;
	selp.f32 	%f62, %f53, %f61, %p41;
	cvt.f64.f32 	%fd58, %f62;
	setp.lt.f32 	%p43, %f62, 0f00000000;
	add.f64 	%fd59, %fd58, 0d401921FB54442D18;
	selp.f64 	%fd18, %fd59, %fd58, %p43;
	cvt.f64.f32 	%fd60, %f7;
	div.rn.f64 	%fd19, %fd60, %fd1;
	{
	.reg .b32 %temp; 
	mov.b64 	{%temp, %r6}, %fd19;
	}
	abs.f64 	%fd20, %fd19;
	{
	.reg .b32 %temp; 
	mov.b64 	{%temp, %r42}, %fd20;
	}
	setp.gt.s32 	%p44, %r42, 1071801957;
	@%p44 bra 	$L__BB1_22;
	mul.f64 	%fd101, %fd19, %fd19;
	fma.rn.f64 	%fd102, %fd101, 0d3FB0066BDC1895E9, 0dBFB3823B180754AF;
	fma.rn.f64 	%fd103, %fd102, %fd101, 0d3FB11E52CC2F79AE;
	fma.rn.f64 	%fd104, %fd103, %fd101, 0dBF924EAF3526861B;
	fma.rn.f64 	%fd105, %fd104, %fd101, 0d3F91DF02A31E6CB7;
	fma.rn.f64 	%fd106, %fd105, %fd101, 0d3F847D18B0EEC6CC;
	fma.rn.f64 	%fd107, %fd106, %fd101, 0d3F8D0AF961BA53B0;
	fma.rn.f64 	%fd108, %fd107, %fd101, 0d3F91BF7734CF1C48;
	fma.rn.f64 	%fd109, %fd108, %fd101, 0d3F96E91483144EF7;
	fma.rn.f64 	%fd110, %fd109, %fd101, 0d3F9F1C6E0A4F9F81;
	fma.rn.f64 	%fd111, %fd110, %fd101, 0d3FA6DB6DC27FA92B;
	fma.rn.f64 	%fd112, %fd111, %fd101, 0d3FB333333320F91B;
	fma.rn.f64 	%fd113, %fd112, %fd101, 0d3FC5555555555F4D;
	mul.f64 	%fd114, %fd101, %fd113;
	fma.rn.f64 	%fd21, %fd114, %fd20, %fd20;
	setp.gt.s32 	%p48, %r6, -1;
	@%p48 bra 	$L__BB1_21;
	mov.f64 	%fd119, 0d3C91A62633145C07;
	add.rn.f64 	%fd120, %fd21, %fd119;
	mov.f64 	%fd121, 0d3FF921FB54442D18;
	add.rn.f64 	%fd190, %fd121, %fd120;
	bra.uni 	$L__BB1_23;
$L__BB1_21:
	mov.f64 	%fd115, 0dBC91A62633145C07;
	add.rn.f64 	%fd116, %fd21, %fd115;
	neg.f64 	%fd117, %fd116;
	mov.f64 	%fd118, 0d3FF921FB54442D18;
	add.rn.f64 	%fd190, %fd118, %fd117;
	bra.uni 	$L__BB1_23;
$L__BB1_22:
	mov.f64 	%fd61, 0d3FF0000000000000;
	sub.f64 	%fd62, %fd61, %fd20;
	{
	.reg .b32 %temp; 
	mov.b64 	{%r43, %temp}, %fd62;
	}
	{
	.reg .b32 %temp; 
	mov.b64 	{%temp, %r44}, %fd62;
	}
	add.s32 	%r45, %r44, -1048576;
	mov.b64 	%fd63, {%r43, %r45};
	rsqrt.approx.ftz.f64 	%fd64, %fd63;
	{
	.reg .b32 %temp; 
	mov.b64 	{%r46, %temp}, %fd64;
	}
	{
	.reg .b32 %temp; 
	mov.b64 	{%temp, %r47}, %fd64;
	}
	add.s32 	%r48, %r47, -1048576;
	mov.b64 	%fd65, {%r46, %r48};
	mul.f64 	%fd66, %fd63, %fd64;
	neg.f64 	%fd67, %fd66;
	fma.rn.f64 	%fd68, %fd66, %fd67, %fd63;
	fma.rn.f64 	%fd69, %fd68, %fd65, %fd66;
	neg.f64 	%fd70, %fd69;
	fma.rn.f64 	%fd71, %fd64, %fd70, 0d3FF0000000000000;
	fma.rn.f64 	%fd72, %fd71, %fd65, %fd65;
	fma.rn.f64 	%fd73, %fd69, %fd70, %fd63;
	fma.rn.f64 	%fd74, %fd73, %fd72, %fd69;
	{
	.reg .b32 %temp; 
	mov.b64 	{%r49, %temp}, %fd74;
	}
	{
	.reg .b32 %temp; 
	mov.b64 	{%temp, %r50}, %fd74;
	}
	add.s32 	%r51, %r50, 1048576;
	mov.b64 	%fd75, {%r49, %r51};
	fma.rn.f64 	%fd76, %fd62, 0d3EC715B371155F70, 0dBEBAC2FE66FAAC4B;
	fma.rn.f64 	%fd77, %fd76, %fd62, 0d3ED9A9B88EFCD9B8;
	fma.rn.f64 	%fd78, %fd77, %fd62, 0d3EDD0F40A8A0C4C3;
	fma.rn.f64 	%fd79, %fd78, %fd62, 0d3EF46D4CFA9E0E1F;
	fma.rn.f64 	%fd80, %fd79, %fd62, 0d3F079C168D1E2422;
	fma.rn.f64 	%fd81, %fd80, %fd62, 0d3F1C9A88C3BCA540;
	fma.rn.f64 	%fd82, %fd81, %fd62, 0d3F31C4E64BD476DF;
	fma.rn.f64 	%fd83, %fd82, %fd62, 0d3F46E8BA60009C8F;
	fma.rn.f64 	%fd84, %fd83, %fd62, 0d3F5F1C71C62B05A2;
	fma.rn.f64 	%fd85, %fd84, %fd62, 0d3F76DB6DB6DC9F2C;
	fma.rn.f64 	%fd86, %fd85, %fd62, 0d3F9333333333329C;
	fma.rn.f64 	%fd87, %fd86, %fd62, 0d3FB5555555555555;
	setp.lt.s32 	%p45, %r44, 1;
	mov.f64 	%fd88, 0d0000000000000000;
	mul.rn.f64 	%fd89, %fd20, %fd88;
	mul.f64 	%fd90, %fd62, %fd87;
	fma.rn.f64 	%fd91, %fd90, %fd75, %fd75;
	selp.f64 	%fd92, %fd89, %fd91, %p45;
	setp.lt.s32 	%p46, %r44, 0;
	mov.f64 	%fd93, 0d7FF0000000000000;
	mul.rn.f64 	%fd94, %fd92, %fd93;
	selp.f64 	%fd95, %fd94, %fd92, %p46;
	setp.lt.s32 	%p47, %r6, 0;
	mov.f64 	%fd96, 0dBCA1A62633145C07;
	add.rn.f64 	%fd97, %fd95, %fd96;
	neg.f64 	%fd98, %fd97;
	mov.f64 	%fd99, 0d400921FB54442D18;
	add.rn.f64 	%fd100, %fd99, %fd98;
	selp.f64 	%fd190, %fd100, %fd95, %p47;
$L__BB1_23:
	abs.f32 	%f63, %f10;
	abs.f32 	%f64, %f11;
	min.f32 	%f65, %f63, %f64;
	max.f32 	%f66, %f63, %f64;
	div.rn.f32 	%f67, %f65, %f66;
	fma.rn.f32 	%f68, %f67, %f67, 0f3F800000;
	sqrt.rn.f32 	%f69, %f68;
	mul.f32 	%f70, %f66, %f69;
	cvt.f64.f32 	%fd122, %f70;
	div.rn.f64 	%fd26, %fd122, %fd1;
	{
	.reg .b32 %temp; 
	mov.b64 	{%temp, %r7}, %fd26;
	}
	abs.f64 	%fd27, %fd26;
	{
	.reg .b32 %temp; 
	mov.b64 	{%temp, %r52}, %fd27;
	}
	setp.gt.s32 	%p49, %r52, 1071801957;
	@%p49 bra 	$L__BB1_27;
	mul.f64 	%fd163, %fd26, %fd26;
	fma.rn.f64 	%fd164, %fd163, 0d3FB0066BDC1895E9, 0dBFB3823B180754AF;
	fma.rn.f64 	%fd165, %fd164, %fd163, 0d3FB11E52CC2F79AE;
	fma.rn.f64 	%fd166, %fd165, %fd163, 0dBF924EAF3526861B;
	fma.rn.f64 	%fd167, %fd166, %fd163, 0d3F91DF02A31E6CB7;
	fma.rn.f64 	%fd168, %fd167, %fd163, 0d3F847D18B0EEC6CC;
	fma.rn.f64 	%fd169, %fd168, %fd163, 0d3F8D0AF961BA53B0;
	fma.rn.f64 	%fd170, %fd169, %fd163, 0d3F91BF7734CF1C48;
	fma.rn.f64 	%fd171, %fd170, %fd163, 0d3F96E91483144EF7;
	fma.rn.f64 	%fd172, %fd171, %fd163, 0d3F9F1C6E0A4F9F81;
	fma.rn.f64 	%fd173, %fd172, %fd163, 0d3FA6DB6DC27FA92B;
	fma.rn.f64 	%fd174, %fd173, %fd163, 0d3FB333333320F91B;
	fma.rn.f64 	%fd175, %fd174, %fd163, 0d3FC5555555555F4D;
	mul.f64 	%fd176, %fd163, %fd175;
	fma.rn.f64 	%fd28, %fd176, %fd27, %fd27;
	setp.gt.s32 	%p53, %r7, -1;
	@%p53 bra 	$L__BB1_26;
	mov.f64 	%fd181, 0d3C91A62633145C07;
	add.rn.f64 	%fd182, %fd28, %fd181;
	mov.f64 	%fd183, 0d3FF921FB54442D18;
	add.rn.f64 	%fd191, %fd183, %fd182;
	bra.uni 	$L__BB1_28;
$L__BB1_26:
	mov.f64 	%fd177, 0dBC91A62633145C07;
	add.rn.f64 	%fd178, %fd28, %fd177;
	neg.f64 	%fd179, %fd178;
	mov.f64 	%fd180, 0d3FF921FB54442D18;
	add.rn.f64 	%fd191, %fd180, %fd179;
	bra.uni 	$L__BB1_28;
$L__BB1_27:
	mov.f64 	%fd123, 0d3FF0000000000000;
	sub.f64 	%fd124, %fd123, %fd27;
	{
	.reg .b32 %temp; 
	mov.b64 	{%r53, %temp}, %fd124;
	}
	{
	.reg .b32 %temp; 
	mov.b64 	{%temp, %r54}, %fd124;
	}
	add.s32 	%r55, %r54, -1048576;
	mov.b64 	%fd125, {%r53, %r55};
	rsqrt.approx.ftz.f64 	%fd126, %fd125;
	{
	.reg .b32 %temp; 
	mov.b64 	{%r56, %temp}, %fd126;
	}
	{
	.reg .b32 %temp; 
	mov.b64 	{%temp, %r57}, %fd126;
	}
	add.s32 	%r58, %r57, -1048576;
	mov.b64 	%fd127, {%r56, %r58};
	mul.f64 	%fd128, %fd125, %fd126;
	neg.f64 	%fd129, %fd128;
	fma.rn.f64 	%fd130, %fd128, %fd129, %fd125;
	fma.rn.f64 	%fd131, %fd130, %fd127, %fd128;
	neg.f64 	%fd132, %fd131;
	fma.rn.f64 	%fd133, %fd126, %fd132, 0d3FF0000000000000;
	fma.rn.f64 	%fd134, %fd133, %fd127, %fd127;
	fma.rn.f64 	%fd135, %fd131, %fd132, %fd125;
	fma.rn.f64 	%fd136, %fd135, %fd134, %fd131;
	{
	.reg .b32 %temp; 
	mov.b64 	{%r59, %temp}, %fd136;
	}
	{
	.reg .b32 %temp; 
	mov.b64 	{%temp, %r60}, %fd136;
	}
	add.s32 	%r61, %r60, 1048576;
	mov.b64 	%fd137, {%r59, %r61};
	fma.rn.f64 	%fd138, %fd124, 0d3EC715B371155F70, 0dBEBAC2FE66FAAC4B;
	fma.rn.f64 	%fd139, %fd138, %fd124, 0d3ED9A9B88EFCD9B8;
	fma.rn.f64 	%fd140, %fd139, %fd124, 0d3EDD0F40A8A0C4C3;
	fma.rn.f64 	%fd141, %fd140, %fd124, 0d3EF46D4CFA9E0E1F;
	fma.rn.f64 	%fd142, %fd141, %fd124, 0d3F079C168D1E2422;
	fma.rn.f64 	%fd143, %fd142, %fd124, 0d3F1C9A88C3BCA540;
	fma.rn.f64 	%fd144, %fd143, %fd124, 0d3F31C4E64BD476DF;
	fma.rn.f64 	%fd145, %fd144, %fd124, 0d3F46E8BA60009C8F;
	fma.rn.f64 	%fd146, %fd145, %fd124, 0d3F5F1C71C62B05A2;
	fma.rn.f64 	%fd147, %fd146, %fd124, 0d3F76DB6DB6DC9F2C;
	fma.rn.f64 	%fd148, %fd147, %fd124, 0d3F9333333333329C;
	fma.rn.f64 	%fd149, %fd148, %fd124, 0d3FB5555555555555;
	setp.lt.s32 	%p50, %r54, 1;
	mov.f64 	%fd150, 0d0000000000000000;
	mul.rn.f64 	%fd151, %fd27, %fd150;
	mul.f64 	%fd152, %fd124, %fd149;
	fma.rn.f64 	%fd153, %fd152, %fd137, %fd137;
	selp.f64 	%fd154, %fd151, %fd153, %p50;
	setp.lt.s32 	%p51, %r54, 0;
	mov.f64 	%fd155, 0d7FF0000000000000;
	mul.rn.f64 	%fd156, %fd154, %fd155;
	selp.f64 	%fd157, %fd156, %fd154, %p51;
	setp.lt.s32 	%p52, %r7, 0;
	mov.f64 	%fd158, 0dBCA1A62633145C07;
	add.rn.f64 	%fd159, %fd157, %fd158;
	neg.f64 	%fd160, %fd159;
	mov.f64 	%fd161, 0d400921FB54442D18;
	add.rn.f64 	%fd162, %fd161, %fd160;
	selp.f64 	%fd191, %fd162, %fd157, %p52;
$L__BB1_28:
	setp.neu.f64 	%p54, %fd18, 0d0000000000000000;
	@%p54 bra 	$L__BB1_30;
	mov.f64 	%fd184, 0d401921FB54442D18;
	sub.f64 	%fd192, %fd184, %fd190;
	bra.uni 	$L__BB1_33;
$L__BB1_30:
	setp.geu.f64 	%p55, %fd18, %fd191;
	@%p55 bra 	$L__BB1_32;
	add.f64 	%fd192, %fd18, %fd190;
	bra.uni 	$L__BB1_33;
$L__BB1_32:
	sub.f64 	%fd192, %fd18, %fd190;
$L__BB1_33:
	sub.f64 	%fd37, %fd192, %fd191;
	add.s64 	%rd2, %rd1, %rd6;
	st.global.f64 	[%rd2], %fd37;
	setp.geu.f64 	%p56, %fd37, 0d0000000000000000;
	@%p56 bra 	$L__BB1_36;
	add.f64 	%fd185, %fd37, 0d401921FB54442D18;
	st.global.f64 	[%rd2], %fd185;
	bra.uni 	$L__BB1_36;
$L__BB1_35:
	add.s64 	%rd14, %rd1, %rd6;
	mov.b64 	%rd15, 4746758822876413952;
	st.global.u64 	[%rd14], %rd15;
$L__BB1_36:
	ret;

}
	// .globl	_ZN6thrust24THRUST_300001_SM_1000_NS8cuda_cub4core6detail13_kernel_agentINS1_8__reduce11ReduceAgentINS0_12zip_iteratorIN4cuda3std3__45tupleIJNS0_10device_ptrIdEENS0_17counting_iteratorIlNS0_11use_defaultESF_SF_EEEEEEEPNSB_IJdlEEESJ_iNS1_9__extrema9arg_min_fIdlNSA_4lessIdEEEEEEJSI_SK_iSP_EEEvDpT0_
.visible .entry _ZN6thrust24THRUST_300001_SM_1000_NS8cuda_cub4core6detail13_kernel_agentINS1_8__reduce11ReduceAgentINS0_12zip_iteratorIN4cuda3std3__45tupleIJNS0_10device_ptrIdEENS0_17counting_iteratorIlNS0_11use_defaultESF_SF_EEEEEEEPNSB_IJdlEEESJ_iNS1_9__extrema9arg_min_fIdlNSA_4lessIdEEEEEEJSI_SK_iSP_EEEvDpT0_(
	.param .align 8 .b8 _ZN6thrust24THRUST_300001_SM_1000_NS8cuda_cub4core6detail13_kernel_agentINS1_8__reduce11ReduceAgentINS0_12zip_iteratorIN4cuda3std3__45tupleIJNS0_10device_ptrIdEENS0_17counting_iteratorIlNS0_11use_defaultESF_SF_EEEEEEEPNSB_IJdlEEESJ_iNS1_9__extrema9arg_min_fIdlNSA_4lessIdEEEEEEJSI_SK_iSP_EEEvDpT0__param_0[16],
	.param .u64 .ptr .align 1 _ZN6thrust24THRUST_300001_SM_1000_NS8cuda_cub4core6detail13_kernel_agentINS1_8__reduce11ReduceAgentINS0_12zip_iteratorIN4cuda3std3__45tupleIJNS0_10device_ptrIdEENS0_17counting_iteratorIlNS0_11use_defaultESF_SF_EEEEEEEPNSB_IJdlEEESJ_iNS1_9__extrema9arg_min_fIdlNSA_4lessIdEEEEEEJSI_SK_iSP_EEEvDpT0__param_1,
	.param .u32 _ZN6thrust24THRUST_300001_SM_1000_NS8cuda_cub4core6detail13_kernel_agentINS1_8__reduce11ReduceAgentINS0_12zip_iteratorIN4cuda3std3__45tupleIJNS0_10device_ptrIdEENS0_17counting_iteratorIlNS0_11use_defaultESF_SF_EEEEEEEPNSB_IJdlEEESJ_iNS1_9__extrema9arg_min_fIdlNSA_4lessIdEEEEEEJSI_SK_iSP_EEEvDpT0__param_2,
	.param .align 1 .b8 _ZN6thrust24THRUST_300001_SM_1000_NS8cuda_cub4core6detail13_kernel_agentINS1_8__reduce11ReduceAgentINS0_12zip_iteratorIN4cuda3std3__45tupleIJNS0_10device_ptrIdEENS0_17counting_iteratorIlNS0_11use_defaultESF_SF_EEEEEEEPNSB_IJdlEEESJ_iNS1_9__extrema9arg_min_fIdlNSA_4lessIdEEEEEEJSI_SK_iSP_EEEvDpT0__param_3[1]
)
.maxntid 256
{
	.reg .pred 	%p<223>;
	.reg .b32 	%r<400>;
	.reg .b64 	%rd<357>;
	.reg .b64 	%fd<243>;

	ld.param.u64 	%rd201, [_ZN6thrust24THRUST_300001_SM_1000_NS8cuda_cub4core6detail13_kernel_agentINS1_8__reduce11ReduceAgentINS0_12zip_iteratorIN4cuda3std3__45tupleIJNS0_10device_ptrIdEENS0_17counting_iteratorIlNS0_11use_defaultESF_SF_EEEEEEEPNSB_IJdlEEESJ_iNS1_9__extrema9arg_min_fIdlNSA_4lessIdEEEEEEJSI_SK_iSP_EEEvDpT0__param_0+8];
	ld.param.u64 	%rd200, [_ZN6thrust24THRUST_300001_SM_1000_NS8cuda_cub4core6detail13_kernel_agentINS1_8__reduce11ReduceAgentINS0_12zip_iteratorIN4cuda3std3__45tupleIJNS0_10device_ptrIdEENS0_17counting_iteratorIlNS0_11use_defaultESF_SF_EEEEEEEPNSB_IJdlEEESJ_iNS1_9__extrema9arg_min_fIdlNSA_4lessIdEEEEEEJSI_SK_iSP_EEEvDpT0__param_0];
	ld.param.u32 	%r36, [_ZN6thrust24THRUST_300001_SM_1000_NS8cuda_cub4core6detail13_kernel_agentINS1_8__reduce11ReduceAgentINS0_12zip_iteratorIN4cuda3std3__45tupleIJNS0_10device_ptrIdEENS0_17counting_iteratorIlNS0_11use_defaultESF_SF_EEEEEEEPNSB_IJdlEEESJ_iNS1_9__extrema9arg_min_fIdlNSA_4lessIdEEEEEEJSI_SK_iSP_EEEvDpT0__param_2];
	setp.eq.s32 	%p1, %r36, 0;
	@%p1 bra 	$L__BB2_200;
	cvta.to.global.u64 	%rd1, %rd200;
	setp.gt.s32 	%p2, %r36, 1279;
	@%p2 bra 	$L__BB2_112;
	mov.u32 	%r1, %tid.x;
	setp.ge.s32 	%p96, %r1, %r36;
	mov.f64 	%fd188, 0d0000000000000000;
	mov.b64 	%rd297, 0;
	mov.u32 	%r391, %r1;
	@%p96 bra 	$L__BB2_4;
	cvt.u64.u32 	%rd253, %r1;
	mul.wide.u32 	%rd254, %r1, 8;
	add.s64 	%rd255, %rd1, %rd254;
	add.s64 	%rd297, %rd201, %rd253;
	ld.global.f64 	%fd188, [%rd255];
	add.s32 	%r391, %r1, 256;
$L__BB2_4:
	setp.ge.s32 	%p97, %r391, %r36;
	@%p97 bra 	$L__BB2_26;
	not.b32 	%r160, %r391;
	add.s32 	%r4, %r36, %r160;
	and.b32  	%r161, %r4, 768;
	setp.eq.s32 	%p98, %r161, 768;
	@%p98 bra 	$L__BB2_11;
	cvt.u64.u32 	%rd257, %r391;
	add.s64 	%rd288, %rd201, %rd257;
	mul.wide.u32 	%rd258, %r391, 8;
	add.s64 	%rd287, %rd1, %rd258;
	shr.u32 	%r162, %r4, 8;
	add.s32 	%r163, %r162, 1;
	and.b32  	%r164, %r163, 3;
	neg.s32 	%r389, %r164;
$L__BB2_7:
	.pragma "nounroll";
	mov.u64 	%rd9, %rd297;
	mov.f64 	%fd3, %fd188;
	ld.global.f64 	%fd4, [%rd287];
	setp.lt.f64 	%p99, %fd3, %fd4;
	@%p99 bra 	$L__BB2_10;
	setp.lt.f64 	%p100, %fd4, %fd3;
	mov.u64 	%rd297, %rd288;
	mov.f64 	%fd188, %fd4;
	@%p100 bra 	$L__BB2_10;
	setp.lt.s64 	%p101, %rd9, %rd288;
	min.s64 	%rd297, %rd9, %rd288;
	selp.f64 	%fd188, %fd3, %fd4, %p101;
$L__BB2_10:
	add.s32 	%r391, %r391, 256;
	add.s64 	%rd288, %rd288, 256;
	add.s64 	%rd287, %rd287, 2048;
	add.s32 	%r389, %r389, 1;
	setp.ne.s32 	%p102, %r389, 0;
	@%p102 bra 	$L__BB2_7;
$L__BB2_11:
	setp.lt.u32 	%p103, %r4, 768;
	@%p103 bra 	$L__BB2_26;
	add.s32 	%r392, %r391, 512;
$L__BB2_13:
	mov.u32 	%r12, %r392;
	add.s32 	%r165, %r12, -512;
	cvt.s64.s32 	%rd259, %r165;
	mul.wide.s32 	%rd260, %r165, 8;
	add.s64 	%rd17, %rd1, %rd260;
	add.s64 	%rd18, %rd201, %rd259;
	ld.global.f64 	%fd10, [%rd17];
	setp.lt.f64 	%p104, %fd188, %fd10;
	mov.u64 	%rd294, %rd297;
	mov.f64 	%fd185, %fd188;
	@%p104 bra 	$L__BB2_16;
	setp.lt.f64 	%p105, %fd10, %fd188;
	mov.u64 	%rd294, %rd18;
	mov.f64 	%fd185, %fd10;
	@%p105 bra 	$L__BB2_16;
	setp.lt.s64 	%p106, %rd297, %rd18;
	min.s64 	%rd294, %rd297, %rd18;
	selp.f64 	%fd185, %fd188, %fd10, %p106;
$L__BB2_16:
	add.s32 	%r166, %r12, -256;
	cvt.s64.s32 	%rd261, %r166;
	add.s64 	%rd21, %rd201, %rd261;
	ld.global.f64 	%fd13, [%rd17+2048];
	setp.lt.f64 	%p107, %fd185, %fd13;
	mov.u64 	%rd295, %rd294;
	mov.f64 	%fd186, %fd185;
	@%p107 bra 	$L__BB2_19;
	setp.lt.f64 	%p108, %fd13, %fd185;
	mov.u64 	%rd295, %rd21;
	mov.f64 	%fd186, %fd13;
	@%p108 bra 	$L__BB2_19;
	setp.lt.s64 	%p109, %rd294, %rd21;
	min.s64 	%rd295, %rd294, %rd21;
	selp.f64 	%fd186, %fd185, %fd13, %p109;
$L__BB2_19:
	cvt.s64.s32 	%rd262, %r12;
	add.s64 	%rd24, %rd201, %rd262;
	ld.global.f64 	%fd16, [%rd17+4096];
	setp.lt.f64 	%p110, %fd186, %fd16;
	mov.u64 	%rd296, %rd295;
	mov.f64 	%fd187, %fd186;
	@%p110 bra 	$L__BB2_22;
	setp.lt.f64 	%p111, %fd16, %fd186;
	mov.u64 	%rd296, %rd24;
	mov.f64 	%fd187, %fd16;
	@%p111 bra 	$L__BB2_22;
	setp.lt.s64 	%p112, %rd295, %rd24;
	min.s64 	%rd296, %rd295, %rd24;
	selp.f64 	%fd187, %fd186, %fd16, %p112;
$L__BB2_22:
	add.s32 	%r167, %r12, 256;
	cvt.s64.s32 	%rd263, %r167;
	add.s64 	%rd27, %rd201, %rd263;
	ld.global.f64 	%fd19, [%rd17+6144];
	setp.lt.f64 	%p113, %fd187, %fd19;
	mov.u64 	%rd297, %rd296;
	mov.f64 	%fd188, %fd187;
	@%p113 bra 	$L__BB2_25;
	setp.lt.f64 	%p114, %fd19, %fd187;
	mov.u64 	%rd297, %rd27;
	mov.f64 	%fd188, %fd19;
	@%p114 bra 	$L__BB2_25;
	setp.lt.s64 	%p115, %rd296, %rd27;
	min.s64 	%rd297, %rd296, %rd27;
	selp.f64 	%fd188, %fd187, %fd19, %p115;
$L__BB2_25:
	add.s32 	%r392, %r12, 1024;
	add.s32 	%r168, %r12, 512;
	setp.lt.s32 	%p116, %r168, %r36;
	@%p116 bra 	$L__BB2_13;
$L__BB2_26:
	setp.lt.s32 	%p117, %r36, 256;
	@%p117 bra 	$L__BB2_66;
	// begin inline asm
	mov.u32 %r282, %laneid;
	// end inline asm
	mov.b64 	%rd274, %fd188;
	mov.b64 	{%r284, %r289}, %rd274;
	mov.b32 	%r300, 1;
	mov.b32 	%r301, 31;
	mov.b32 	%r302, -1;
	// begin inline asm
	shfl.sync.down.b32 %r283, %r284, %r300, %r301, %r302;
	// end inline asm
	// begin inline asm
	shfl.sync.down.b32 %r288, %r289, %r300, %r301, %r302;
	// end inline asm
	mov.b64 	%rd275, {%r283, %r288};
	mov.b64 	%fd23, %rd275;
	mov.b64 	{%r294, %r299}, %rd297;
	// begin inline asm
	shfl.sync.down.b32 %r293, %r294, %r300, %r301, %r302;
	// end inline asm
	// begin inline asm
	shfl.sync.down.b32 %r298, %r299, %r300, %r301, %r302;
	// end inline asm
	mov.b64 	%rd31, {%r293, %r298};
	setp.gt.s32 	%p174, %r282, 30;
	setp.lt.f64 	%p175, %fd188, %fd23;
	or.pred  	%p176, %p174, %p175;
	mov.u64 	%rd299, %rd297;
	mov.f64 	%fd190, %fd188;
	@%p176 bra 	$L__BB2_30;
	setp.gt.f64 	%p177, %fd188, %fd23;
	mov.u64 	%rd299, %rd31;
	mov.f64 	%fd190, %fd23;
	@%p177 bra 	$L__BB2_30;
	setp.lt.s64 	%p178, %rd297, %rd31;
	min.s64 	%rd299, %rd297, %rd31;
	selp.f64 	%fd190, %fd188, %fd23, %p178;
$L__BB2_30:
	mov.b64 	%rd276, %fd190;
	mov.b64 	{%r304, %r309}, %rd276;
	mov.b32 	%r320, 2;
	mov.b32 	%r321, 31;
	mov.b32 	%r322, -1;
	// begin inline asm
	shfl.sync.down.b32 %r303, %r304, %r320, %r321, %r322;
	// end inline asm
	// begin inline asm
	shfl.sync.down.b32 %r308, %r309, %r320, %r321, %r322;
	// end inline asm
	mov.b64 	%rd277, {%r303, %r308};
	mov.b64 	%fd26, %rd277;
	mov.b64 	{%r314, %r319}, %rd299;
	// begin inline asm
	shfl.sync.down.b32 %r313, %r314, %r320, %r321, %r322;
	// end inline asm
	// begin inline asm
	shfl.sync.down.b32 %r318, %r319, %r320, %r321, %r322;
	// end inline asm
	mov.b64 	%rd34, {%r313, %r318};
	setp.gt.s32 	%p179, %r282, 29;
	setp.lt.f64 	%p180, %fd190, %fd26;
	or.pred  	%p181, %p179, %p180;
	mov.u64 	%rd300, %rd299;
	mov.f64 	%fd191, %fd190;
	@%p181 bra 	$L__BB2_33;
	setp.gt.f64 	%p182, %fd190, %fd26;
	mov.u64 	%rd300, %rd34;
	mov.f64 	%fd191, %fd26;
	@%p182 bra 	$L__BB2_33;
	setp.lt.s64 	%p183, %rd299, %rd34;
	min.s64 	%rd300, %rd299, %rd34;
	selp.f64 	%fd191, %fd190, %fd26, %p183;
$L__BB2_33:
	mov.b64 	%rd278, %fd191;
	mov.b64 	{%r324, %r329}, %rd278;
	mov.b32 	%r340, 4;
	mov.b32 	%r341, 31;
	mov.b32 	%r342, -1;
	// begin inline asm
	shfl.sync.down.b32 %r323, %r324, %r340, %r341, %r342;
	// end inline asm
	// begin inline asm
	shfl.sync.down.b32 %r328, %r329, %r340, %r341, %r342;
	// end inline asm
	mov.b64 	%rd279, {%r323, %r328};
	mov.b64 	%fd29, %rd279;
	mov.b64 	{%r334, %r339}, %rd300;
	// begin inline asm
	shfl.sync.down.b32 %r333, %r334, %r340, %r341, %r342;
	// end inline asm
	// begin inline asm
	shfl.sync.down.b32 %r338, %r339, %r340, %r341, %r342;
	// end inline asm
	mov.b64 	%rd37, {%r333, %r338};
	setp.gt.s32 	%p184, %r282, 27;
	setp.lt.f64 	%p185, %fd191, %fd29;
	or.pred  	%p186, %p184, %p185;
	mov.u64 	%rd301, %rd300;
	mov.f64 	%fd192, %fd191;
	@%p186 bra 	$L__BB2_36;
	setp.gt.f64 	%p187, %fd191, %fd29;
	mov.u64 	%rd301, %rd37;
	mov.f64 	%fd192, %fd29;
	@%p187 bra 	$L__BB2_36;
	setp.lt.s64 	%p188, %rd300, %rd37;
	min.s64 	%rd301, %rd300, %rd37;
	selp.f64 	%fd192, %fd191, %fd29, %p188;
$L__BB2_36:
	mov.b64 	%rd280, %fd192;
	mov.b64 	{%r344, %r349}, %rd280;
	mov.b32 	%r360, 8;
	mov.b32 	%r361, 31;
	mov.b32 	%r362, -1;
	// begin inline asm
	shfl.sync.down.b32 %r343, %r344, %r360, %r361, %r362;
	// end inline asm
	// begin inline asm
	shfl.sync.down.b32 %r348, %r349, %r360, %r361, %r362;
	// end inline asm
	mov.b64 	%rd281, {%r343, %r348};
	mov.b64 	%fd32, %rd281;
	mov.b64 	{%r354, %r359}, %rd301;
	// begin inline asm
	shfl.sync.down.b32 %r353, %r354, %r360, %r361, %r362;
	// end inline asm
	// begin inline asm
	shfl.sync.down.b32 %r358, %r359, %r360, %r361, %r362;
	// end inline asm
	mov.b64 	%rd40, {%r353, %r358};
	setp.gt.s32 	%p189, %r282, 23;
	setp.lt.f64 	%p190, %fd192, %fd32;
	or.pred  	%p191, %p189, %p190;
	mov.u64 	%rd302, %rd301;
	mov.f64 	%fd193, %fd192;
	@%p191 bra 	$L__BB2_39;
	setp.gt.f64 	%p192, %fd192, %fd32;
	mov.u64 	%rd302, %rd40;
	mov.f64 	%fd193, %fd32;
	@%p192 bra 	$L__BB2_39;
	setp.lt.s64 	%p193, %rd301, %rd40;
	min.s64 	%rd302, %rd301, %rd40;
	selp.f64 	%fd193, %fd192, %fd32, %p193;
$L__BB2_39:
	mov.b64 	%rd282, %fd193;
	mov.b64 	{%r364, %r369}, %rd282;
	mov.b32 	%r380, 16;
	mov.b32 	%r381, 31;
	mov.b32 	%r382, -1;
	// begin inline asm
	shfl.sync.down.b32 %r363, %r364, %r380, %r381, %r382;
	// end inline asm
	// begin inline asm
	shfl.sync.down.b32 %r368, %r369, %r380, %r381, %r382;
	// end inline asm
	mov.b64 	%rd283, {%r363, %r368};
	mov.b64 	%fd35, %rd283;
	mov.b64 	{%r374, %r379}, %rd302;
	// begin inline asm
	shfl.sync.down.b32 %r373, %r374, %r380, %r381, %r382;
	// end inline asm
	// begin inline asm
	shfl.sync.down.b32 %r378, %r379, %r380, %r381, %r382;
	// end inline asm
	mov.b64 	%rd43, {%r373, %r378};
	setp.gt.s32 	%p194, %r282, 15;
	setp.lt.f64 	%p195, %fd193, %fd35;
	or.pred  	%p196, %p194, %p195;
	mov.u64 	%rd356, %rd302;
	mov.f64 	%fd242, %fd193;
	@%p196 bra 	$L__BB2_42;
	setp.gt.f64 	%p197, %fd193, %fd35;
	mov.u64 	%rd356, %rd43;
	mov.f64 	%fd242, %fd35;
	@%p197 bra 	$L__BB2_42;
	setp.lt.s64 	%p198, %rd302, %rd43;
	min.s64 	%rd356, %rd302, %rd43;
	selp.f64 	%fd242, %fd193, %fd35, %p198;
$L__BB2_42:
	setp.ne.s32 	%p199, %r282, 0;
	@%p199 bra 	$L__BB2_44;
	shr.u32 	%r383, %r1, 1;
	and.b32  	%r384, %r383, 496;
	mov.u32 	%r385, _ZN6thrust24THRUST_300001_SM_1000_NS8cuda_cub4core6detail5shmemE;
	add.s32 	%r386, %r385, %r384;
	st.shared.f64 	[%r386+8], %fd242;
	st.shared.u64 	[%r386+16], %rd356;
$L__BB2_44:
	bar.sync 	0;
	setp.ne.s32 	%p200, %r1, 0;
	@%p200 bra 	$L__BB2_198;
	ld.shared.f64 	%fd38, [_ZN6thrust24THRUST_300001_SM_1000_NS8cuda_cub4core6detail5shmemE+24];
	ld.shared.u64 	%rd46, [_ZN6thrust24THRUST_300001_SM_1000_NS8cuda_cub4core6detail5shmemE+32];
	setp.lt.f64 	%p201, %fd242, %fd38;
	mov.u64 	%rd304, %rd356;
	mov.f64 	%fd195, %fd242;
	@%p201 bra 	$L__BB2_48;
	setp.lt.f64 	%p202, %fd38, %fd242;
	mov.u64 	%rd304, %rd46;
	mov.f64 	%fd195, %fd38;
	@%p202 bra 	$L__BB2_48;
	setp.lt.s64 	%p203, %rd356, %rd46;
	min.s64 	%rd304, %rd356, %rd46;
	selp.f64 	%fd195, %fd242, %fd38, %p203;
$L__BB2_48:
	ld.shared.f64 	%fd41, [_ZN6thrust24THRUST_300001_SM_1000_NS8cuda_cub4core6detail5shmemE+40];
	ld.shared.u64 	%rd49, [_ZN6thrust24THRUST_300001_SM_1000_NS8cuda_cub4core6detail5shmemE+48];
	setp.lt.f64 	%p204, %fd195, %fd41;
	mov.u64 	%rd305, %rd304;
	mov.f64 	%fd196, %fd195;
	@%p204 bra 	$L__BB2_51;
	setp.lt.f64 	%p205, %fd41, %fd195;
	mov.u64 	%rd305, %rd49;
	mov.f64 	%fd196, %fd41;
	@%p205 bra 	$L__BB2_51;
	setp.lt.s64 	%p206, %rd304, %rd49;
	min.s64 	%rd305, %rd304, %rd49;
	selp.f64 	%fd196, %fd195, %fd41, %p206;
$L__BB2_51:
	ld.shared.f64 	%fd44, [_ZN6thrust24THRUST_300001_SM_1000_NS8cuda_cub4core6detail5shmemE+56];
	ld.shared.u64 	%rd52, [_ZN6thrust24THRUST_300001_SM_1000_NS8cuda_cub4core6detail5shmemE+64];
	setp.lt.f64 	%p207, %fd196, %fd44;
	mov.u64 	%rd306, %rd305;
	mov.f64 	%fd197, %fd196;
	@%p207 bra 	$L__BB2_54;
	setp.lt.f64 	%p208, %fd44, %fd196;
	mov.u64 	%rd306, %rd52;
	mov.f64 	%fd197, %fd44;
	@%p208 bra 	$L__BB2_54;
	setp.lt.s64 	%p209, %rd305, %rd52;
	min.s64 	%rd306, %rd305, %rd52;
	selp.f64 	%fd197, %fd196, %fd44, %p209;
$L__BB2_54:
	ld.shared.f64 	%fd47, [_ZN6thrust24THRUST_300001_SM_1000_NS8cuda_cub4core6detail5shmemE+72];
	ld.shared.u64 	%rd55, [_ZN6thrust24THRUST_300001_SM_1000_NS8cuda_cub4core6detail5shmemE+80];
	setp.lt.f64 	%p210, %fd197, %fd47;
	mov.u64 	%rd307, %rd306;
	mov.f64 	%fd198, %fd197;
	@%p210 bra 	$L__BB2_57;
	setp.lt.f64 	%p211, %fd47, %fd197;
	mov.u64 	%rd307, %rd55;
	mov.f64 	%fd198, %fd47;
	@%p211 bra 	$L__BB2_57;
	setp.lt.s64 	%p212, %rd306, %rd55;
	min.s64 	%rd307, %rd306, %rd55;
	selp.f64 	%fd198, %fd197, %fd47, %p212;
$L__BB2_57:
	ld.shared.f64 	%fd50, [_ZN6thrust24THRUST_300001_SM_1000_NS8cuda_cub4core6detail5shmemE+88];
	ld.shared.u64 	%rd58, [_ZN6thrust24THRUST_300001_SM_1000_NS8cuda_cub4core6detail5shmemE+96];
	setp.lt.f64 	%p213, %fd198, %fd50;
	mov.u64 	%rd308, %rd307;
	mov.f64 	%fd199, %fd198;
	@%p213 bra 	$L__BB2_60;
	setp.lt.f64 	%p214, %fd50, %fd198;
	mov.u64 	%rd308, %rd58;
	mov.f64 	%fd199, %fd50;
	@%p214 bra 	$L__BB2_60;
	setp.lt.s64 	%p215, %rd307, %rd58;
	min.s64 	%rd308, %rd307, %rd58;
	selp.f64 	%fd199, %fd198, %fd50, %p215;
$L__BB2_60:
	ld.shared.f64 	%fd53, [_ZN6thrust24THRUST_300001_SM_1000_NS8cuda_cub4core6detail5shmemE+104];
	ld.shared.u64 	%rd61, [_ZN6thrust24THRUST_300001_SM_1000_NS8cuda_cub4core6detail5shmemE+112];
	setp.lt.f64 	%p216, %fd199, %fd53;
	mov.u64 	%rd309, %rd308;
	mov.f64 	%fd200, %fd199;
	@%p216 bra 	$L__BB2_63;
	setp.lt.f64 	%p217, %fd53, %fd199;
	mov.u64 	%rd309, %rd61;
	mov.f64 	%fd200, %fd53;
	@%p217 bra 	$L__BB2_63;
	setp.lt.s64 	%p218, %rd308, %rd61;
	min.s64 	%rd309, %rd308, %rd61;
	selp.f64 	%fd200, %fd199, %fd53, %p218;
$L__BB2_63:
	ld.shared.f64 	%fd56, [_ZN6thrust24THRUST_300001_SM_1000_NS8cuda_cub4core6detail5shmemE+120];
	ld.shared.u64 	%rd64, [_ZN6thrust24THRUST_300001_SM_1000_NS8cuda_cub4core6detail5shmemE+128];
	setp.lt.f64 	%p219, %fd200, %fd56;
	mov.u64 	%rd356, %rd309;
	mov.f64 	%fd242, %fd200;
	@%p219 bra 	$L__BB2_198;
	setp.lt.f64 	%p220, %fd56, %fd200;
	mov.u64 	%rd356, %rd64;
	mov.f64 	%fd242, %fd56;
	@%p220 bra 	$L__BB2_198;
	setp.lt.s64 	%p221, %rd309, %rd64;
	min.s64 	%rd356, %rd309, %rd64;
	selp.f64 	%fd242, %fd200, %fd56, %p221;
	bra.uni 	$L__BB2_198;
$L__BB2_66:
	// begin inline asm
	mov.u32 %r169, %laneid;
	// end inline asm
	and.b32  	%r190, %r1, 992;
	add.s32 	%r191, %r190, 32;
	setp.gt.s32 	%p118, %r191, %r36;
	not.b32 	%r192, %r190;
	add.s32 	%r193, %r36, %r192;
	selp.b32 	%r188, %r193, 31, %p118;
	mov.b64 	%rd264, %fd188;
	mov.b64 	{%r171, %r176}, %rd264;
	mov.b32 	%r187, 1;
	mov.b32 	%r189, -1;
	// begin inline asm
	shfl.sync.down.b32 %r170, %r171, %r187, %r188, %r189;
	// end inline asm
	// begin inline asm
	shfl.sync.down.b32 %r175, %r176, %r187, %r188, %r189;
	// end inline asm
	mov.b64 	%rd265, {%r170, %r175};
	mov.b64 	%fd58, %rd265;
	mov.b64 	{%r181, %r186}, %rd297;
	// begin inline asm
	shfl.sync.down.b32 %r180, %r181, %r187, %r188, %r189;
	// end inline asm
	// begin inline asm
	shfl.sync.down.b32 %r185, %r186, %r187, %r188, %r189;
	// end inline asm
	mov.b64 	%rd66, {%r180, %r185};
	setp.ge.s32 	%p119, %r169, %r188;
	setp.lt.f64 	%p120, %fd188, %fd58;
	or.pred  	%p121, %p119, %p120;
	mov.u64 	%rd310, %rd297;
	mov.f64 	%fd201, %fd188;
	@%p121 bra 	$L__BB2_69;
	setp.gt.f64 	%p122, %fd188, %fd58;
	mov.u64 	%rd310, %rd66;
	mov.f64 	%fd201, %fd58;
	@%p122 bra 	$L__BB2_69;
	setp.lt.s64 	%p123, %rd297, %rd66;
	min.s64 	%rd310, %rd297, %rd66;
	selp.f64 	%fd201, %fd188, %fd58, %p123;
$L__BB2_69:
	mov.b64 	%rd266, %fd201;
	mov.b64 	{%r195, %r200}, %rd266;
	mov.b32 	%r211, 2;
	mov.b32 	%r213, -1;
	// begin inline asm
	shfl.sync.down.b32 %r194, %r195, %r211, %r188, %r213;
	// end inline asm
	// begin inline asm
	shfl.sync.down.b32 %r199, %r200, %r211, %r188, %r213;
	// end inline asm
	mov.b64 	%rd267, {%r194, %r199};
	mov.b64 	%fd61, %rd267;
	mov.b64 	{%r205, %r210}, %rd310;
	// begin inline asm
	shfl.sync.down.b32 %r204, %r205, %r211, %r188, %r213;
	// end inline asm
	// begin inline asm
	shfl.sync.down.b32 %r209, %r210, %r211, %r188, %r213;
	// end inline asm
	mov.b64 	%rd69, {%r204, %r209};
	add.s32 	%r214, %r169, 2;
	setp.gt.s32 	%p124, %r214, %r188;
	setp.lt.f64 	%p125, %fd201, %fd61;
	or.pred  	%p126, %p124, %p125;
	mov.u64 	%rd311, %rd310;
	mov.f64 	%fd202, %fd201;
	@%p126 bra 	$L__BB2_72;
	setp.gt.f64 	%p127, %fd201, %fd61;
	mov.u64 	%rd311, %rd69;
	mov.f64 	%fd202, %fd61;
	@%p127 bra 	$L__BB2_72;
	setp.lt.s64 	%p128, %rd310, %rd69;
	min.s64 	%rd311, %rd310, %rd69;
	selp.f64 	%fd202, %fd201, %fd61, %p128;
$L__BB2_72:
	mov.b64 	%rd268, %fd202;
	mov.b64 	{%r216, %r221}, %rd268;
	mov.b32 	%r232, 4;
	mov.b32 	%r234, -1;
	// begin inline asm
	shfl.sync.down.b32 %r215, %r216, %r232, %r188, %r234;
	// end inline asm
	// begin inline asm
	shfl.sync.down.b32 %r220, %r221, %r232, %r188, %r234;
	// end inline asm
	mov.b64 	%rd269, {%r215, %r220};
	mov.b64 	%fd64, %rd269;
	mov.b64 	{%r226, %r231}, %rd311;
	// begin inline asm
	shfl.sync.down.b32 %r225, %r226, %r232, %r188, %r234;
	// end inline asm
	// begin inline asm
	shfl.sync.down.b32 %r230, %r231, %r232, %r188, %r234;
	// end inline asm
	mov.b64 	%rd72, {%r225, %r230};
	add.s32 	%r235, %r169, 4;
	setp.gt.s32 	%p129, %r235, %r188;
	setp.lt.f64 	%p130, %fd202, %fd64;
	or.pred  	%p131, %p129, %p130;
	mov.u64 	%rd312, %rd311;
	mov.f64 	%fd203, %fd202;
	@%p131 bra 	$L__BB2_75;
	setp.gt.f64 	%p132, %fd202, %fd64;
	mov.u64 	%rd312, %rd72;
	mov.f64 	%fd203, %fd64;
	@%p132 bra 	$L__BB2_75;
	setp.lt.s64 	%p133, %rd311, %rd72;
	min.s64 	%rd312, %rd311, %rd72;
	selp.f64 	%fd203, %fd202, %fd64, %p133;
$L__BB2_75:
	mov.b64 	%rd270, %fd203;
	mov.b64 	{%r237, %r242}, %rd270;
	mov.b32 	%r253, 8;
	mov.b32 	%r255, -1;
	// begin inline asm
	shfl.sync.down.b32 %r236, %r237, %r253, %r188, %r255;
	// end inline asm
	// begin inline asm
	shfl.sync.down.b32 %r241, %r242, %r253, %r188, %r255;
	// end inline asm
	mov.b64 	%rd271, {%r236, %r241};
	mov.b64 	%fd67, %rd271;
	mov.b64 	{%r247, %r252}, %rd312;
	// begin inline asm
	shfl.sync.down.b32 %r246, %r247, %r253, %r188, %r255;
	// end inline asm
	// begin inline asm
	shfl.sync.down.b32 %r251, %r252, %r253, %r188, %r255;
	// end inline asm
	mov.b64 	%rd75, {%r246, %r251};
	add.s32 	%r256, %r169, 8;
	setp.gt.s32 	%p134, %r256, %r188;
	setp.lt.f64 	%p135, %fd203, %fd67;
	or.pred  	%p136, %p134, %p135;
	mov.f64 	%fd204, %fd203;
	mov.u64 	%rd313, %rd312;
	@%p136 bra 	$L__BB2_78;
	setp.gt.f64 	%p137, %fd203, %fd67;
	mov.f64 	%fd204, %fd67;
	mov.u64 	%rd313, %rd75;
	@%p137 bra 	$L__BB2_78;
	setp.lt.s64 	%p138, %rd312, %rd75;
	selp.f64 	%fd204, %fd203, %fd67, %p138;
	min.s64 	%rd313, %rd312, %rd75;
$L__BB2_78:
	mov.b64 	%rd272, %fd204;
	mov.b64 	{%r258, %r263}, %rd272;
	mov.b32 	%r274, 16;
	mov.b32 	%r276, -1;
	// begin inline asm
	shfl.sync.down.b32 %r257, %r258, %r274, %r188, %r276;
	// end inline asm
	// begin inline asm
	shfl.sync.down.b32 %r262, %r263, %r274, %r188, %r276;
	// end inline asm
	mov.b64 	%rd273, {%r257, %r262};
	mov.b64 	%fd70, %rd273;
	mov.b64 	{%r268, %r273}, %rd313;
	// begin inline asm
	shfl.sync.down.b32 %r267, %r268, %r274, %r188, %r276;
	// end inline asm
	// begin inline asm
	shfl.sync.down.b32 %r272, %r273, %r274, %r188, %r276;
	// end inline asm
	mov.b64 	%rd78, {%r267, %r272};
	add.s32 	%r277, %r169, 16;
	setp.gt.s32 	%p139, %r277, %r188;
	setp.lt.f64 	%p140, %fd204, %fd70;
	or.pred  	%p141, %p139, %p140;
	mov.f64 	%fd242, %fd204;
	mov.u64 	%rd356, %rd313;
	@%p141 bra 	$L__BB2_81;
	setp.gt.f64 	%p142, %fd204, %fd70;
	mov.f64 	%fd242, %fd70;
	mov.u64 	%rd356, %rd78;
	@%p142 bra 	$L__BB2_81;
	setp.lt.s64 	%p143, %rd313, %rd78;
	selp.f64 	%fd242, %fd204, %fd70, %p143;
	min.s64 	%rd356, %rd313, %rd78;
$L__BB2_81:
	setp.ne.s32 	%p144, %r169, 0;
	@%p144 bra 	$L__BB2_83;
	shr.u32 	%r278, %r1, 1;
	and.b32  	%r279, %r278, 496;
	mov.u32 	%r280, _ZN6thrust24THRUST_300001_SM_1000_NS8cuda_cub4core6detail5shmemE;
	add.s32 	%r281, %r280, %r279;
	st.shared.f64 	[%r281+8], %fd242;
	st.shared.u64 	[%r281+16], %rd356;
$L__BB2_83:
	bar.sync 	0;
	setp.ne.s32 	%p145, %r1, 0;
	@%p145 bra 	$L__BB2_198;
	setp.lt.s32 	%p146, %r36, 33;
	mov.f64 	%fd206, %fd242;
	mov.u64 	%rd315, %rd356;
	@%p146 bra 	$L__BB2_88;
	ld.shared.f64 	%fd73, [_ZN6thrust24THRUST_300001_SM_1000_NS8cuda_cub4core6detail5shmemE+24];
	ld.shared.u64 	%rd81, [_ZN6thrust24THRUST_300001_SM_1000_NS8cuda_cub4core6detail5shmemE+32];
	setp.lt.f64 	%p147, %fd242, %fd73;
	mov.f64 	%fd206, %fd242;
	mov.u64 	%rd315, %rd356;
	@%p147 bra 	$L__BB2_88;
	setp.lt.f64 	%p148, %fd73, %fd242;
	mov.f64 	%fd206, %fd73;
	mov.u64 	%rd315, %rd81;
	@%p148 bra 	$L__BB2_88;
	setp.lt.s64 	%p149, %rd356, %rd81;
	selp.f64 	%fd206, %fd242, %fd73, %p149;
	min.s64 	%rd315, %rd356, %rd81;
$L__BB2_88:
	setp.lt.s32 	%p150, %r36, 65;
	mov.f64 	%fd207, %fd206;
	mov.u64 	%rd316, %rd315;
	@%p150 bra 	$L__BB2_92;
	ld.shared.f64 	%fd76, [_ZN6thrust24THRUST_300001_SM_1000_NS8cuda_cub4core6detail5shmemE+40];
	ld.shared.u64 	%rd84, [_ZN6thrust24THRUST_300001_SM_1000_NS8cuda_cub4core6detail5shmemE+48];
	setp.lt.f64 	%p151, %fd206, %fd76;
	mov.f64 	%fd207, %fd206;
	mov.u64 	%rd316, %rd315;
	@%p151 bra 	$L__BB2_92;
	setp.lt.f64 	%p152, %fd76, %fd206;
	mov.f64 	%fd207, %fd76;
	mov.u64 	%rd316, %rd84;
	@%p152 bra 	$L__BB2_92;
	setp.lt.s64 	%p153, %rd315, %rd84;
	selp.f64 	%fd207, %fd206, %fd76, %p153;
	min.s64 	%rd316, %rd315, %rd84;
$L__BB2_92:
	setp.lt.s32 	%p154, %r36, 97;
	mov.f64 	%fd208, %fd207;
	mov.u64 	%rd317, %rd316;
	@%p154 bra 	$L__BB2_96;
	ld.shared.f64 	%fd79, [_ZN6thrust24THRUST_300001_SM_1000_NS8cuda_cub4core6detail5shmemE+56];
	ld.shared.u64 	%rd87, [_ZN6thrust24THRUST_300001_SM_1000_NS8cuda_cub4core6detail5shmemE+64];
	setp.lt.f64 	%p155, %fd207, %fd79;
	mov.f64 	%fd208, %fd207;
	mov.u64 	%rd317, %rd316;
	@%p155 bra 	$L__BB2_96;
	setp.lt.f64 	%p156, %fd79, %fd207;
	mov.f64 	%fd208, %fd79;
	mov.u64 	%rd317, %rd87;
	@%p156 bra 	$L__BB2_96;
	setp.lt.s64 	%p157, %rd316, %rd87;
	selp.f64 	%fd208, %fd207, %fd79, %p157;
	min.s64 	%rd317, %rd316, %rd87;
$L__BB2_96:
	setp.lt.s32 	%p158, %r36, 129;
	mov.f64 	%fd209, %fd208;
	mov.u64 	%rd318, %rd317;
	@%p158 bra 	$L__BB2_100;
	ld.shared.f64 	%fd82, [_ZN6thrust24THRUST_300001_SM_1000_NS8cuda_cub4core6detail5shmemE+72];
	ld.shared.u64 	%rd90, [_ZN6thrust24THRUST_300001_SM_1000_NS8cuda_cub4core6detail5shmemE+80];
	setp.lt.f64 	%p159, %fd208, %fd82;
	mov.f64 	%fd209, %fd208;
	mov.u64 	%rd318, %rd317;
	@%p159 bra 	$L__BB2_100;
	setp.lt.f64 	%p160, %fd82, %fd208;
	mov.f64 	%fd209, %fd82;
	mov.u64 	%rd318, %rd90;
	@%p160 bra 	$L__BB2_100;
	setp.lt.s64 	%p161, %rd317, %rd90;
	selp.f64 	%fd209, %fd208, %fd82, %p161;
	min.s64 	%rd318, %rd317, %rd90;
$L__BB2_100:
	setp.lt.s32 	%p162, %r36, 161;
	mov.f64 	%fd210, %fd209;
	mov.u64 	%rd319, %rd318;
	@%p162 bra 	$L__BB2_104;
	ld.shared.f64 	%fd85, [_ZN6thrust24THRUST_300001_SM_1000_NS8cuda_cub4core6detail5shmemE+88];
	ld.shared.u64 	%rd93, [_ZN6thrust24THRUST_300001_SM_1000_NS8cuda_cub4core6detail5shmemE+96];
	setp.lt.f64 	%p163, %fd209, %fd85;
	mov.f64 	%fd210, %fd209;
	mov.u64 	%rd319, %rd318;
	@%p163 bra 	$L__BB2_104;
	setp.lt.f64 	%p164, %fd85, %fd209;
	mov.f64 	%fd210, %fd85;
	mov.u64 	%rd319, %rd93;
	@%p164 bra 	$L__BB2_104;
	setp.lt.s64 	%p165, %rd318, %rd93;
	selp.f64 	%fd210, %fd209, %fd85, %p165;
	min.s64 	%rd319, %rd318, %rd93;
$L__BB2_104:
	setp.lt.s32 	%p166, %r36, 193;
	mov.f64 	%fd211, %fd210;
	mov.u64 	%rd320, %rd319;
	@%p166 bra 	$L__BB2_108;
	ld.shared.f64 	%fd88, [_ZN6thrust24THRUST_300001_SM_1000_NS8cuda_cub4core6detail5shmemE+104];
	ld.shared.u64 	%rd96, [_ZN6thrust24THRUST_300001_SM_1000_NS8cuda_cub4core6detail5shmemE+112];
	setp.lt.f64 	%p167, %fd210, %fd88;
	mov.f64 	%fd211, %fd210;
	mov.u64 	%rd320, %rd319;
	@%p167 bra 	$L__BB2_108;
	setp.lt.f64 	%p168, %fd88, %fd210;
	mov.f64 	%fd211, %fd88;
	mov.u64 	%rd320, %rd96;
	@%p168 bra 	$L__BB2_108;
	setp.lt.s64 	%p169, %rd319, %rd96;
	selp.f64 	%fd211, %fd210, %fd88, %p169;
	min.s64 	%rd320, %rd319, %rd96;
$L__BB2_108:
	setp.lt.s32 	%p170, %r36, 225;
	mov.u64 	%rd356, %rd320;
	mov.f64 	%fd242, %fd211;
	@%p170 bra 	$L__BB2_198;
	ld.shared.f64 	%fd91, [_ZN6thrust24THRUST_300001_SM_1000_NS8cuda_cub4core6detail5shmemE+120];
	ld.shared.u64 	%rd99, [_ZN6thrust24THRUST_300001_SM_1000_NS8cuda_cub4core6detail5shmemE+128];
	setp.lt.f64 	%p171, %fd211, %fd91;
	mov.u64 	%rd356, %rd320;
	mov.f64 	%fd242, %fd211;
	@%p171 bra 	$L__BB2_198;
	setp.lt.f64 	%p172, %fd91, %fd211;
	mov.u64 	%rd356, %rd99;
	mov.f64 	%fd242, %fd91;
	@%p172 bra 	$L__BB2_198;
	setp.lt.s64 	%p173, %rd320, %rd99;
	selp.f64 	%fd242, %fd211, %fd91, %p173;
	min.s64 	%rd356, %rd320, %rd99;
	bra.uni 	$L__BB2_198;
$L__BB2_112:
	mov.u32 	%r17, %tid.x;
	cvt.u64.u32 	%rd203, %r17;
	cvta.to.global.u64 	%rd204, %rd200;
	mul.wide.u32 	%rd205, %r17, 8;
	add.s64 	%rd101, %rd204, %rd205;
	ld.global.f64 	%fd172, [%rd101];
	add.s32 	%r37, %r17, 256;
	cvt.u64.u32 	%rd206, %r37;
	ld.global.f64 	%fd173, [%rd101+2048];
	add.s32 	%r38, %r17, 512;
	cvt.u64.u32 	%rd207, %r38;
	ld.global.f64 	%fd174, [%rd101+4096];
	ld.global.f64 	%fd93, [%rd101+6144];
	or.b32  	%r39, %r17, 1024;
	cvt.u64.u32 	%rd102, %r39;
	add.s64 	%rd103, %rd201, %rd102;
	ld.global.f64 	%fd94, [%rd101+8192];
	setp.lt.f64 	%p3, %fd173, %fd172;
	selp.f64 	%fd175, %fd173, %fd172, %p3;
	selp.b64 	%rd208, %rd206, %rd203, %p3;
	setp.lt.f64 	%p4, %fd174, %fd175;
	selp.f64 	%fd95, %fd174, %fd175, %p4;
	selp.b64 	%rd104, %rd207, %rd208, %p4;
	setp.lt.f64 	%p5, %fd95, %fd93;
	mov.f64 	%fd212, %fd95;
	mov.u64 	%rd321, %rd104;
	@%p5 bra 	$L__BB2_115;
	add.s32 	%r40, %r17, 768;
	cvt.u64.u32 	%rd321, %r40;
	setp.lt.f64 	%p6, %fd93, %fd95;
	mov.f64 	%fd212, %fd93;
	@%p6 bra 	$L__BB2_115;
	mov.f64 	%fd212, %fd95;
	mov.u64 	%rd321, %rd104;
$L__BB2_115:
	add.s64 	%rd107, %rd201, %rd321;
	setp.lt.f64 	%p7, %fd212, %fd94;
	mov.f64 	%fd229, %fd212;
	mov.u64 	%rd343, %rd107;
	@%p7 bra 	$L__BB2_118;
	setp.lt.f64 	%p8, %fd94, %fd212;
	mov.f64 	%fd229, %fd94;
	mov.u64 	%rd343, %rd103;
	@%p8 bra 	$L__BB2_118;
	setp.lt.s64 	%p9, %rd321, %rd102;
	selp.f64 	%fd229, %fd212, %fd94, %p9;
	selp.b64 	%rd343, %rd107, %rd103, %p9;
$L__BB2_118:
	setp.lt.u32 	%p10, %r36, 2560;
	mov.b32 	%r394, 1280;
	@%p10 bra 	$L__BB2_136;
	mov.b32 	%r394, 1280;
$L__BB2_120:
	mov.u32 	%r18, %r394;
	cvt.u64.u32 	%rd209, %r18;
	add.s64 	%rd210, %rd203, %rd209;
	mul.wide.u32 	%rd211, %r18, 8;
	add.s64 	%rd212, %rd101, %rd211;
	add.s64 	%rd113, %rd210, %rd201;
	ld.global.f64 	%fd100, [%rd212];
	ld.global.f64 	%fd101, [%rd212+2048];
	ld.global.f64 	%fd102, [%rd212+4096];
	ld.global.f64 	%fd103, [%rd212+6144];
	ld.global.f64 	%fd104, [%rd212+8192];
	setp.lt.f64 	%p11, %fd229, %fd100;
	mov.f64 	%fd215, %fd229;
	mov.u64 	%rd324, %rd343;
	@%p11 bra 	$L__BB2_123;
	setp.lt.f64 	%p12, %fd100, %fd229;
	mov.f64 	%fd215, %fd100;
	mov.u64 	%rd324, %rd113;
	@%p12 bra 	$L__BB2_123;
	setp.lt.s64 	%p13, %rd343, %rd113;
	selp.f64 	%fd215, %fd229, %fd100, %p13;
	min.s64 	%rd324, %rd343, %rd113;
$L__BB2_123:
	setp.lt.f64 	%p14, %fd215, %fd101;
	mov.f64 	%fd216, %fd215;
	mov.u64 	%rd325, %rd324;
	@%p14 bra 	$L__BB2_126;
	cvt.u64.u32 	%rd213, %r18;
	add.s64 	%rd214, %rd203, %rd213;
	add.s64 	%rd215, %rd214, %rd201;
	add.s64 	%rd325, %rd215, 256;
	setp.lt.f64 	%p15, %fd101, %fd215;
	mov.f64 	%fd216, %fd101;
	@%p15 bra 	$L__BB2_126;
	add.s64 	%rd219, %rd215, 256;
	setp.lt.s64 	%p16, %rd324, %rd219;
	selp.f64 	%fd216, %fd215, %fd101, %p16;
	min.s64 	%rd325, %rd324, %rd219;
$L__BB2_126:
	setp.lt.f64 	%p17, %fd216, %fd102;
	mov.f64 	%fd217, %fd216;
	mov.u64 	%rd326, %rd325;
	@%p17 bra 	$L__BB2_129;
	cvt.u64.u32 	%rd220, %r18;
	add.s64 	%rd221, %rd203, %rd220;
	add.s64 	%rd222, %rd221, %rd201;
	add.s64 	%rd326, %rd222, 512;
	setp.lt.f64 	%p18, %fd102, %fd216;
	mov.f64 	%fd217, %fd102;
	@%p18 bra 	$L__BB2_129;
	setp.lt.s64 	%p19, %rd325, %rd326;
	selp.f64 	%fd217, %fd216, %fd102, %p19;
	min.s64 	%rd326, %rd325, %rd326;
$L__BB2_129:
	setp.lt.f64 	%p20, %fd217, %fd103;
	mov.f64 	%fd218, %fd217;
	mov.u64 	%rd327, %rd326;
	@%p20 bra 	$L__BB2_132;
	cvt.u64.u32 	%rd223, %r18;
	add.s64 	%rd224, %rd203, %rd223;
	add.s64 	%rd225, %rd224, %rd201;
	add.s64 	%rd327, %rd225, 768;
	setp.lt.f64 	%p21, %fd103, %fd217;
	mov.f64 	%fd218, %fd103;
	@%p21 bra 	$L__BB2_132;
	setp.lt.s64 	%p22, %rd326, %rd327;
	selp.f64 	%fd218, %fd217, %fd103, %p22;
	min.s64 	%rd327, %rd326, %rd327;
$L__BB2_132:
	setp.lt.f64 	%p23, %fd218, %fd104;
	mov.f64 	%fd229, %fd218;
	mov.u64 	%rd343, %rd327;
	@%p23 bra 	$L__BB2_135;
	add.s64 	%rd228, %rd210, %rd201;
	add.s64 	%rd343, %rd228, 1024;
	setp.lt.f64 	%p24, %fd104, %fd218;
	mov.f64 	%fd229, %fd104;
	@%p24 bra 	$L__BB2_135;
	setp.lt.s64 	%p25, %rd327, %rd343;
	selp.f64 	%fd229, %fd218, %fd104, %p25;
	min.s64 	%rd343, %rd327, %rd343;
$L__BB2_135:
	add.s32 	%r394, %r18, 1280;
	add.s32 	%r43, %r18, 2560;
	setp.le.s32 	%p26, %r43, %r36;
	@%p26 bra 	$L__BB2_120;
$L__BB2_136:
	setp.le.s32 	%p27, %r36, %r394;
	@%p27 bra 	$L__BB2_159;
	sub.s32 	%r21, %r36, %r394;
	setp.ge.s32 	%p28, %r17, %r21;
	@%p28 bra 	$L__BB2_159;
	cvta.to.global.u64 	%rd130, %rd200;
	not.b32 	%r44, %r17;
	add.s32 	%r45, %r36, %r44;
	sub.s32 	%r22, %r45, %r394;
	and.b32  	%r46, %r22, 768;
	setp.eq.s32 	%p29, %r46, 768;
	mov.u32 	%r397, %r17;
	@%p29 bra 	$L__BB2_144;
	add.s32 	%r47, %r17, %r394;
	cvt.u64.u32 	%rd230, %r47;
	add.s64 	%rd331, %rd201, %rd230;
	mul.wide.u32 	%rd231, %r47, 8;
	add.s64 	%rd330, %rd130, %rd231;
	shr.u32 	%r48, %r22, 8;
	add.s32 	%r49, %r48, 1;
	and.b32  	%r50, %r49, 3;
	neg.s32 	%r395, %r50;
	mov.u32 	%r397, %r17;
$L__BB2_140:
	.pragma "nounroll";
	mov.u64 	%rd135, %rd343;
	mov.f64 	%fd116, %fd229;
	ld.global.f64 	%fd117, [%rd330];
	setp.lt.f64 	%p30, %fd116, %fd117;
	@%p30 bra 	$L__BB2_143;
	setp.lt.f64 	%p31, %fd117, %fd116;
	mov.f64 	%fd229, %fd117;
	mov.u64 	%rd343, %rd331;
	@%p31 bra 	$L__BB2_143;
	setp.lt.s64 	%p32, %rd135, %rd331;
	selp.f64 	%fd229, %fd116, %fd117, %p32;
	min.s64 	%rd343, %rd135, %rd331;
$L__BB2_143:
	add.s32 	%r397, %r397, 256;
	add.s64 	%rd331, %rd331, 256;
	add.s64 	%rd330, %rd330, 2048;
	add.s32 	%r395, %r395, 1;
	setp.ne.s32 	%p33, %r395, 0;
	@%p33 bra 	$L__BB2_140;
$L__BB2_144:
	setp.lt.u32 	%p34, %r22, 768;
	@%p34 bra 	$L__BB2_159;
	add.s32 	%r398, %r397, %r394;
	cvt.u64.u32 	%rd232, %r398;
	add.s64 	%rd338, %rd201, %rd232;
	cvt.u64.u32 	%rd233, %r397;
	cvt.u64.u32 	%rd234, %r394;
	add.s64 	%rd235, %rd233, %rd234;
	shl.b64 	%rd236, %rd235, 3;
	add.s64 	%rd237, %rd236, %rd130;
	add.s64 	%rd337, %rd237, 6144;
	mul.wide.u32 	%rd238, %r398, 8;
	add.s64 	%rd336, %rd130, %rd238;
	add.s32 	%r399, %r397, 512;
$L__BB2_146:
	mov.u32 	%r32, %r399;
	ld.global.f64 	%fd123, [%rd336];
	setp.lt.f64 	%p35, %fd229, %fd123;
	mov.f64 	%fd226, %fd229;
	mov.u64 	%rd340, %rd343;
	@%p35 bra 	$L__BB2_149;
	setp.lt.f64 	%p36, %fd123, %fd229;
	mov.f64 	%fd226, %fd123;
	mov.u64 	%rd340, %rd338;
	@%p36 bra 	$L__BB2_149;
	setp.lt.s64 	%p37, %rd343, %rd338;
	selp.f64 	%fd226, %fd229, %fd123, %p37;
	min.s64 	%rd340, %rd343, %rd338;
$L__BB2_149:
	add.s32 	%r51, %r398, 256;
	cvt.u64.u32 	%rd239, %r51;
	add.s64 	%rd151, %rd201, %rd239;
	ld.global.f64 	%fd126, [%rd337+-4096];
	setp.lt.f64 	%p38, %fd226, %fd126;
	mov.f64 	%fd227, %fd226;
	mov.u64 	%rd341, %rd340;
	@%p38 bra 	$L__BB2_152;
	setp.lt.f64 	%p39, %fd126, %fd226;
	mov.f64 	%fd227, %fd126;
	mov.u64 	%rd341, %rd151;
	@%p39 bra 	$L__BB2_152;
	setp.lt.s64 	%p40, %rd340, %rd151;
	selp.f64 	%fd227, %fd226, %fd126, %p40;
	min.s64 	%rd341, %rd340, %rd151;
$L__BB2_152:
	add.s32 	%r52, %r398, 512;
	cvt.u64.u32 	%rd240, %r52;
	add.s64 	%rd154, %rd201, %rd240;
	ld.global.f64 	%fd129, [%rd337+-2048];
	setp.lt.f64 	%p41, %fd227, %fd129;
	mov.f64 	%fd228, %fd227;
	mov.u64 	%rd342, %rd341;
	@%p41 bra 	$L__BB2_155;
	setp.lt.f64 	%p42, %fd129, %fd227;
	mov.f64 	%fd228, %fd129;
	mov.u64 	%rd342, %rd154;
	@%p42 bra 	$L__BB2_155;
	setp.lt.s64 	%p43, %rd341, %rd154;
	selp.f64 	%fd228, %fd227, %fd129, %p43;
	min.s64 	%rd342, %rd341, %rd154;
$L__BB2_155:
	add.s32 	%r53, %r398, 768;
	cvt.u64.u32 	%rd241, %r53;
	add.s64 	%rd157, %rd201, %rd241;
	ld.global.f64 	%fd132, [%rd337];
	setp.lt.f64 	%p44, %fd228, %fd132;
	mov.f64 	%fd229, %fd228;
	mov.u64 	%rd343, %rd342;
	@%p44 bra 	$L__BB2_158;
	setp.lt.f64 	%p45, %fd132, %fd228;
	mov.f64 	%fd229, %fd132;
	mov.u64 	%rd343, %rd157;
	@%p45 bra 	$L__BB2_158;
	setp.lt.s64 	%p46, %rd342, %rd157;
	selp.f64 	%fd229, %fd228, %fd132, %p46;
	min.s64 	%rd343, %rd342, %rd157;
$L__BB2_158:
	add.s64 	%rd338, %rd338, 1024;
	add.s64 	%rd337, %rd337, 8192;
	add.s64 	%rd336, %rd336, 8192;
	add.s32 	%r399, %r32, 1024;
	add.s32 	%r54, %r32, 512;
	add.s32 	%r398, %r398, 1024;
	setp.lt.s32 	%p47, %r54, %r21;
	@%p47 bra 	$L__BB2_146;
$L__BB2_159:
	// begin inline asm
	mov.u32 %r55, %laneid;
	// end inline asm
	mov.b64 	%rd242, %fd229;
	mov.b64 	{%r57, %r62}, %rd242;
	mov.b32 	%r73, 1;
	mov.b32 	%r74, 31;
	mov.b32 	%r75, -1;
	// begin inline asm
	shfl.sync.down.b32 %r56, %r57, %r73, %r74, %r75;
	// end inline asm
	// begin inline asm
	shfl.sync.down.b32 %r61, %r62, %r73, %r74, %r75;
	// end inline asm
	mov.b64 	%rd243, {%r56, %r61};
	mov.b64 	%fd136, %rd243;
	mov.b64 	{%r67, %r72}, %rd343;
	// begin inline asm
	shfl.sync.down.b32 %r66, %r67, %r73, %r74, %r75;
	// end inline asm
	// begin inline asm
	shfl.sync.down.b32 %r71, %r72, %r73, %r74, %r75;
	// end inline asm
	mov.b64 	%rd164, {%r66, %r71};
	setp.gt.s32 	%p48, %r55, 30;
	setp.lt.f64 	%p49, %fd229, %fd136;
	or.pred  	%p50, %p48, %p49;
	mov.f64 	%fd231, %fd229;
	mov.u64 	%rd345, %rd343;
	@%p50 bra 	$L__BB2_162;
	setp.gt.f64 	%p51, %fd229, %fd136;
	mov.f64 	%fd231, %fd136;
	mov.u64 	%rd345, %rd164;
	@%p51 bra 	$L__BB2_162;
	setp.lt.s64 	%p52, %rd343, %rd164;
	selp.f64 	%fd231, %fd229, %fd136, %p52;
	min.s64 	%rd345, %rd343, %rd164;
$L__BB2_162:
	mov.b64 	%rd244, %fd231;
	mov.b64 	{%r77, %r82}, %rd244;
	mov.b32 	%r93, 2;
	mov.b32 	%r94, 31;
	mov.b32 	%r95, -1;
	// begin inline asm
	shfl.sync.down.b32 %r76, %r77, %r93, %r94, %r95;
	// end inline asm
	// begin inline asm
	shfl.sync.down.b32 %r81, %r82, %r93, %r94, %r95;
	// end inline asm
	mov.b64 	%rd245, {%r76, %r81};
	mov.b64 	%fd139, %rd245;
	mov.b64 	{%r87, %r92}, %rd345;
	// begin inline asm
	shfl.sync.down.b32 %r86, %r87, %r93, %r94, %r95;
	// end inline asm
	// begin inline asm
	shfl.sync.down.b32 %r91, %r92, %r93, %r94, %r95;
	// end inline asm
	mov.b64 	%rd167, {%r86, %r91};
	setp.gt.s32 	%p53, %r55, 29;
	setp.lt.f64 	%p54, %fd231, %fd139;
	or.pred  	%p55, %p53, %p54;
	mov.f64 	%fd232, %fd231;
	mov.u64 	%rd346, %rd345;
	@%p55 bra 	$L__BB2_165;
	setp.gt.f64 	%p56, %fd231, %fd139;
	mov.f64 	%fd232, %fd139;
	mov.u64 	%rd346, %rd167;
	@%p56 bra 	$L__BB2_165;
	setp.lt.s64 	%p57, %rd345, %rd167;
	selp.f64 	%fd232, %fd231, %fd139, %p57;
	min.s64 	%rd346, %rd345, %rd167;
$L__BB2_165:
	mov.b64 	%rd246, %fd232;
	mov.b64 	{%r97, %r102}, %rd246;
	mov.b32 	%r113, 4;
	mov.b32 	%r114, 31;
	mov.b32 	%r115, -1;
	// begin inline asm
	shfl.sync.down.b32 %r96, %r97, %r113, %r114, %r115;
	// end inline asm
	// begin inline asm
	shfl.sync.down.b32 %r101, %r102, %r113, %r114, %r115;
	// end inline asm
	mov.b64 	%rd247, {%r96, %r101};
	mov.b64 	%fd142, %rd247;
	mov.b64 	{%r107, %r112}, %rd346;
	// begin inline asm
	shfl.sync.down.b32 %r106, %r107, %r113, %r114, %r115;
	// end inline asm
	// begin inline asm
	shfl.sync.down.b32 %r111, %r112, %r113, %r114, %r115;
	// end inline asm
	mov.b64 	%rd170, {%r106, %r111};
	setp.gt.s32 	%p58, %r55, 27;
	setp.lt.f64 	%p59, %fd232, %fd142;
	or.pred  	%p60, %p58, %p59;
	mov.f64 	%fd233, %fd232;
	mov.u64 	%rd347, %rd346;
	@%p60 bra 	$L__BB2_168;
	setp.gt.f64 	%p61, %fd232, %fd142;
	mov.f64 	%fd233, %fd142;
	mov.u64 	%rd347, %rd170;
	@%p61 bra 	$L__BB2_168;
	setp.lt.s64 	%p62, %rd346, %rd170;
	selp.f64 	%fd233, %fd232, %fd142, %p62;
	min.s64 	%rd347, %rd346, %rd170;
$L__BB2_168:
	mov.b64 	%rd248, %fd233;
	mov.b64 	{%r117, %r122}, %rd248;
	mov.b32 	%r133, 8;
	mov.b32 	%r134, 31;
	mov.b32 	%r135, -1;
	// begin inline asm
	shfl.sync.down.b32 %r116, %r117, %r133, %r134, %r135;
	// end inline asm
	// begin inline asm
	shfl.sync.down.b32 %r121, %r122, %r133, %r134, %r135;
	// end inline asm
	mov.b64 	%rd249, {%r116, %r121};
	mov.b64 	%fd145, %rd249;
	mov.b64 	{%r127, %r132}, %rd347;
	// begin inline asm
	shfl.sync.down.b32 %r126, %r127, %r133, %r134, %r135;
	// end inline asm
	// begin inline asm
	shfl.sync.down.b32 %r131, %r132, %r133, %r134, %r135;
	// end inline asm
	mov.b64 	%rd173, {%r126, %r131};
	setp.gt.s32 	%p63, %r55, 23;
	setp.lt.f64 	%p64, %fd233, %fd145;
	or.pred  	%p65, %p63, %p64;
	mov.f64 	%fd234, %fd233;
	mov.u64 	%rd348, %rd347;
	@%p65 bra 	$L__BB2_171;
	setp.gt.f64 	%p66, %fd233, %fd145;
	mov.f64 	%fd234, %fd145;
	mov.u64 	%rd348, %rd173;
	@%p66 bra 	$L__BB2_171;
	setp.lt.s64 	%p67, %rd347, %rd173;
	selp.f64 	%fd234, %fd233, %fd145, %p67;
	min.s64 	%rd348, %rd347, %rd173;
$L__BB2_171:
	mov.b64 	%rd250, %fd234;
	mov.b64 	{%r137, %r142}, %rd250;
	mov.b32 	%r153, 16;
	mov.b32 	%r154, 31;
	mov.b32 	%r155, -1;
	// begin inline asm
	shfl.sync.down.b32 %r136, %r137, %r153, %r154, %r155;
	// end inline asm
	// begin inline asm
	shfl.sync.down.b32 %r141, %r142, %r153, %r154, %r155;
	// end inline asm
	mov.b64 	%rd251, {%r136, %r141};
	mov.b64 	%fd148, %rd251;
	mov.b64 	{%r147, %r152}, %rd348;
	// begin inline asm
	shfl.sync.down.b32 %r146, %r147, %r153, %r154, %r155;
	// end inline asm
	// begin inline asm
	shfl.sync.down.b32 %r151, %r152, %r153, %r154, %r155;
	// end inline asm
	mov.b64 	%rd176, {%r146, %r151};
	setp.gt.s32 	%p68, %r55, 15;
	setp.lt.f64 	%p69, %fd234, %fd148;
	or.pred  	%p70, %p68, %p69;
	mov.f64 	%fd242, %fd234;
	mov.u64 	%rd356, %rd348;
	@%p70 bra 	$L__BB2_174;
	setp.gt.f64 	%p71, %fd234, %fd148;
	mov.f64 	%fd242, %fd148;
	mov.u64 	%rd356, %rd176;
	@%p71 bra 	$L__BB2_174;
	setp.lt.s64 	%p72, %rd348, %rd176;
	selp.f64 	%fd242, %fd234, %fd148, %p72;
	min.s64 	%rd356, %rd348, %rd176;
$L__BB2_174:
	setp.ne.s32 	%p73, %r55, 0;
	@%p73 bra 	$L__BB2_176;
	shr.u32 	%r156, %r17, 1;
	and.b32  	%r157, %r156, 496;
	mov.u32 	%r158, _ZN6thrust24THRUST_300001_SM_1000_NS8cuda_cub4core6detail5shmemE;
	add.s32 	%r159, %r158, %r157;
	st.shared.f64 	[%r159+8], %fd242;
	st.shared.u64 	[%r159+16], %rd356;
$L__BB2_176:
	bar.sync 	0;
	setp.ne.s32 	%p74, %r17, 0;
	@%p74 bra 	$L__BB2_198;
	ld.shared.f64 	%fd151, [_ZN6thrust24THRUST_300001_SM_1000_NS8cuda_cub4core6detail5shmemE+24];
	ld.shared.u64 	%rd179, [_ZN6thrust24THRUST_300001_SM_1000_NS8cuda_cub4core6detail5shmemE+32];
	setp.lt.f64 	%p75, %fd242, %fd151;
	mov.f64 	%fd236, %fd242;
	mov.u64 	%rd350, %rd356;
	@%p75 bra 	$L__BB2_180;
	setp.lt.f64 	%p76, %fd151, %fd242;
	mov.f64 	%fd236, %fd151;
	mov.u64 	%rd350, %rd179;
	@%p76 bra 	$L__BB2_180;
	setp.lt.s64 	%p77, %rd356, %rd179;
	selp.f64 	%fd236, %fd242, %fd151, %p77;
	min.s64 	%rd350, %rd356, %rd179;
$L__BB2_180:
	ld.shared.f64 	%fd154, [_ZN6thrust24THRUST_300001_SM_1000_NS8cuda_cub4core6detail5shmemE+40];
	ld.shared.u64 	%rd182, [_ZN6thrust24THRUST_300001_SM_1000_NS8cuda_cub4core6detail5shmemE+48];
	setp.lt.f64 	%p78, %fd236, %fd154;
	mov.f64 	%fd237, %fd236;
	mov.u64 	%rd351, %rd350;
	@%p78 bra 	$L__BB2_183;
	setp.lt.f64 	%p79, %fd154, %fd236;
	mov.f64 	%fd237, %fd154;
	mov.u64 	%rd351, %rd182;
	@%p79 bra 	$L__BB2_183;
	setp.lt.s64 	%p80, %rd350, %rd182;
	selp.f64 	%fd237, %fd236, %fd154, %p80;
	min.s64 	%rd351, %rd350, %rd182;
$L__BB2_183:
	ld.shared.f64 	%fd157, [_ZN6thrust24THRUST_300001_SM_1000_NS8cuda_cub4core6detail5shmemE+56];
	ld.shared.u64 	%rd185, [_ZN6thrust24THRUST_300001_SM_1000_NS8cuda_cub4core6detail5shmemE+64];
	setp.lt.f64 	%p81, %fd237, %fd157;
	mov.f64 	%fd238, %fd237;
	mov.u64 	%rd352, %rd351;
	@%p81 bra 	$L__BB2_186;
	setp.lt.f64 	%p82, %fd157, %fd237;
	mov.f64 	%fd238, %fd157;
	mov.u64 	%rd352, %rd185;
	@%p82 bra 	$L__BB2_186;
	setp.lt.s64 	%p83, %rd351, %rd185;
	selp.f64 	%fd238, %fd237, %fd157, %p83;
	min.s64 	%rd352, %rd351, %rd185;
$L__BB2_186:
	ld.shared.f64 	%fd160, [_ZN6thrust24THRUST_300001_SM_1000_NS8cuda_cub4core6detail5shmemE+72];
	ld.shared.u64 	%rd188, [_ZN6thrust24THRUST_300001_SM_1000_NS8cuda_cub4core6detail5shmemE+80];
	setp.lt.f64 	%p84, %fd238, %fd160;
	mov.f64 	%fd239, %fd238;
	mov.u64 	%rd353, %rd352;
	@%p84 bra 	$L__BB2_189;
	setp.lt.f64 	%p85, %fd160, %fd238;
	mov.f64 	%fd239, %fd160;
	mov.u64 	%rd353, %rd188;
	@%p85 bra 	$L__BB2_189;
	setp.lt.s64 	%p86, %rd352, %rd188;
	selp.f64 	%fd239, %fd238, %fd160, %p86;
	min.s64 	%rd353, %rd352, %rd188;
$L__BB2_189:
	ld.shared.f64 	%fd163, [_ZN6thrust24THRUST_300001_SM_1000_NS8cuda_cub4core6detail5shmemE+88];
	ld.shared.u64 	%rd191, [_ZN6thrust24THRUST_300001_SM_1000_NS8cuda_cub4core6detail5shmemE+96];
	setp.lt.f64 	%p87, %fd239, %fd163;
	mov.f64 	%fd240, %fd239;
	mov.u64 	%rd354, %rd353;
	@%p87 bra 	$L__BB2_192;
	setp.lt.f64 	%p88, %fd163, %fd239;
	mov.f64 	%fd240, %fd163;
	mov.u64 	%rd354, %rd191;
	@%p88 bra 	$L__BB2_192;
	setp.lt.s64 	%p89, %rd353, %rd191;
	selp.f64 	%fd240, %fd239, %fd163, %p89;
	min.s64 	%rd354, %rd353, %rd191;
$L__BB2_192:
	ld.shared.f64 	%fd166, [_ZN6thrust24THRUST_300001_SM_1000_NS8cuda_cub4core6detail5shmemE+104];
	ld.shared.u64 	%rd194, [_ZN6thrust24THRUST_300001_SM_1000_NS8cuda_cub4core6detail5shmemE+112];
	setp.lt.f64 	%p90, %fd240, %fd166;
	mov.f64 	%fd241, %fd240;
	mov.u64 	%rd355, %rd354;
	@%p90 bra 	$L__BB2_195;
	setp.lt.f64 	%p91, %fd166, %fd240;
	mov.f64 	%fd241, %fd166;
	mov.u64 	%rd355, %rd194;
	@%p91 bra 	$L__BB2_195;
	setp.lt.s64 	%p92, %rd354, %rd194;
	selp.f64 	%fd241, %fd240, %fd166, %p92;
	min.s64 	%rd355, %rd354, %rd194;
$L__BB2_195:
	ld.shared.f64 	%fd169, [_ZN6thrust24THRUST_300001_SM_1000_NS8cuda_cub4core6detail5shmemE+120];
	ld.shared.u64 	%rd197, [_ZN6thrust24THRUST_300001_SM_1000_NS8cuda_cub4core6detail5shmemE+128];
	setp.lt.f64 	%p93, %fd241, %fd169;
	mov.u64 	%rd356, %rd355;
	mov.f64 	%fd242, %fd241;
	@%p93 bra 	$L__BB2_198;
	setp.lt.f64 	%p94, %fd169, %fd241;
	mov.u64 	%rd356, %rd197;
	mov.f64 	%fd242, %fd169;
	@%p94 bra 	$L__BB2_198;
	setp.lt.s64 	%p95, %rd355, %rd197;
	selp.f64 	%fd242, %fd241, %fd169, %p95;
	min.s64 	%rd356, %rd355, %rd197;
$L__BB2_198:
	mov.u32 	%r387, %tid.x;
	setp.ne.s32 	%p222, %r387, 0;
	@%p222 bra 	$L__BB2_200;
	ld.param.u64 	%rd285, [_ZN6thrust24THRUST_300001_SM_1000_NS8cuda_cub4core6detail13_kernel_agentINS1_8__reduce11ReduceAgentINS0_12zip_iteratorIN4cuda3std3__45tupleIJNS0_10device_ptrIdEENS0_17counting_iteratorIlNS0_11use_defaultESF_SF_EEEEEEEPNSB_IJdlEEESJ_iNS1_9__extrema9arg_min_fIdlNSA_4lessIdEEEEEEJSI_SK_iSP_EEEvDpT0__param_1];
	cvta.to.global.u64 	%rd284, %rd285;
	st.global.f64 	[%rd284], %fd242;
	st.global.u64 	[%rd284+8], %rd356;
$L__BB2_200:
	ret;

}
	// .globl	_ZN6thrust24THRUST_300001_SM_1000_NS8cuda_cub4core6detail13_kernel_agentINS1_8__reduce11ReduceAgentINS0_12zip_iteratorIN4cuda3std3__45tupleIJNS0_10device_ptrIdEENS0_17counting_iteratorIlNS0_11use_defaultESF_SF_EEEEEEEPNSB_IJdlEEESJ_iNS1_9__extrema9arg_min_fIdlNSA_4lessIdEEEEEEJSI_SK_iN3cub18CUB_300001_SM_100013GridEvenShareIiEENSS_9GridQueueIjEESP_EEEvDpT0_
.visible .entry _ZN6thrust24THRUST_300001_SM_1000_NS8cuda_cub4core6detail13_kernel_agentINS1_8__reduce11ReduceAgentINS0_12zip_iteratorIN4cuda3std3__45tupleIJNS0_10device_ptrIdEENS0_17counting_iteratorIlNS0_11use_defaultESF_SF_EEEEEEEPNSB_IJdlEEESJ_iNS1_9__extrema9arg_min_fIdlNSA_4lessIdEEEEEEJSI_SK_iN3cub18CUB_300001_SM_100013GridEvenShareIiEENSS_9GridQueueIjEESP_EEEvDpT0_(
	.param .align 8 .b8 _ZN6thrust24THRUST_300001_SM_1000_NS8cuda_cub4core6detail13_kernel_agentINS1_8__reduce11ReduceAgentINS0_12zip_iteratorIN4cuda3std3__45tupleIJNS0_10device_ptrIdEENS0_17counting_iteratorIlNS0_11use_defaultESF_SF_EEEEEEEPNSB_IJdlEEESJ_iNS1_9__extrema9arg_min_fIdlNSA_4lessIdEEEEEEJSI_SK_iN3cub18CUB_300001_SM_100013GridEvenShareIiEENSS_9GridQueueIjEESP_EEEvDpT0__param_0[16],
	.param .u64 .ptr .align 1 _ZN6thrust24THRUST_300001_SM_1000_NS8cuda_cub4core6detail13_kernel_agentINS1_8__reduce11ReduceAgentINS0_12zip_iteratorIN4cuda3std3__45tupleIJNS0_10device_ptrIdEENS0_17counting_iteratorIlNS0_11use_defaultESF_SF_EEEEEEEPNSB_IJdlEEESJ_iNS1_9__extrema9arg_min_fIdlNSA_4lessIdEEEEEEJSI_SK_iN3cub18CUB_300001_SM_100013GridEvenShareIiEENSS_9GridQueueIjEESP_EEEvDpT0__param_1,
	.param .u32 _ZN6thrust24THRUST_300001_SM_1000_NS8cuda_cub4core6detail13_kernel_agentINS1_8__reduce11ReduceAgentINS0_12zip_iteratorIN4cuda3std3__45tupleIJNS0_10device_ptrIdEENS0_17counting_iteratorIlNS0_11use_defaultESF_SF_EEEEEEEPNSB_IJdlEEESJ_iNS1_9__extrema9arg_min_fIdlNSA_4lessIdEEEEEEJSI_SK_iN3cub18CUB_300001_SM_100013GridEvenShareIiEENSS_9GridQueueIjEESP_EEEvDpT0__param_2,
	.param .align 4 .b8 _ZN6thrust24THRUST_300001_SM_1000_NS8cuda_cub4core6detail13_kernel_agentINS1_8__reduce11ReduceAgentINS0_12zip_iteratorIN4cuda3std3__45tupleIJNS0_10device_ptrIdEENS0_17counting_iteratorIlNS0_11use_defaultESF_SF_EEEEEEEPNSB_IJdlEEESJ_iNS1_9__extrema9arg_min_fIdlNSA_4lessIdEEEEEEJSI_SK_iN3cub18CUB_300001_SM_100013GridEvenShareIiEENSS_9GridQueueIjEESP_EEEvDpT0__param_3[40],
	.param .align 8 .b8 _ZN6thrust24THRUST_300001_SM_1000_NS8cuda_cub4core6detail13_kernel_agentINS1_8__reduce11ReduceAgentINS0_12zip_iteratorIN4cuda3std3__45tupleIJNS0_10device_ptrIdEENS0_17counting_iteratorIlNS0_11use_defaultESF_SF_EEEEEEEPNSB_IJdlEEESJ_iNS1_9__extrema9arg_min_fIdlNSA_4lessIdEEEEEEJSI_SK_iN3cub18CUB_300001_SM_100013GridEvenShareIiEENSS_9GridQueueIjEESP_EEEvDpT0__param_4[8],
	.param .align 1 .b8 _ZN6thrust24THRUST_300001_SM_1000_NS8cuda_cub4core6detail13_kernel_agentINS1_8__reduce11ReduceAgentINS0_12zip_iteratorIN4cuda3std3__45tupleIJNS0_10device_ptrIdEENS0_17counting_iteratorIlNS0_11use_defaultESF_SF_EEEEEEEPNSB_IJdlEEESJ_iNS1_9__extrema9arg_min_fIdlNSA_4lessIdEEEEEEJSI_SK_iN3cub18CUB_300001_SM_100013GridEvenShareIiEENSS_9GridQueueIjEESP_EEEvDpT0__param_5[1]
)
.maxntid 256
{
	.reg .pred 	%p<225>;
	.reg .b32 	%r<437>;
	.reg .b64 	%rd<334>;
	.reg .b64 	%fd<243>;

	ld.param.u64 	%rd185, [_ZN6thrust24THRUST_300001_SM_1000_NS8cuda_cub4core6detail13_kernel_agentINS1_8__reduce11ReduceAgentINS0_12zip_iteratorIN4cuda3std3__45tupleIJNS0_10device_ptrIdEENS0_17counting_iteratorIlNS0_11use_defaultESF_SF_EEEEEEEPNSB_IJdlEEESJ_iNS1_9__extrema9arg_min_fIdlNSA_4lessIdEEEEEEJSI_SK_iN3cub18CUB_300001_SM_100013GridEvenShareIiEENSS_9GridQueueIjEESP_EEEvDpT0__param_0+8];
	ld.param.u64 	%rd184, [_ZN6thrust24THRUST_300001_SM_1000_NS8cuda_cub4core6detail13_kernel_agentINS1_8__reduce11ReduceAgentINS0_12zip_iteratorIN4cuda3std3__45tupleIJNS0_10device_ptrIdEENS0_17counting_iteratorIlNS0_11use_defaultESF_SF_EEEEEEEPNSB_IJdlEEESJ_iNS1_9__extrema9arg_min_fIdlNSA_4lessIdEEEEEEJSI_SK_iN3cub18CUB_300001_SM_100013GridEvenShareIiEENSS_9GridQueueIjEESP_EEEvDpT0__param_0];
	ld.param.u64 	%rd187, [_ZN6thrust24THRUST_300001_SM_1000_NS8cuda_cub4core6detail13_kernel_agentINS1_8__reduce11ReduceAgentINS0_12zip_iteratorIN4cuda3std3__45tupleIJNS0_10device_ptrIdEENS0_17counting_iteratorIlNS0_11use_defaultESF_SF_EEEEEEEPNSB_IJdlEEESJ_iNS1_9__extrema9arg_min_fIdlNSA_4lessIdEEEEEEJSI_SK_iN3cub18CUB_300001_SM_100013GridEvenShareIiEENSS_9GridQueueIjEESP_EEEvDpT0__param_4];
	ld.param.u32 	%r66, [_ZN6thrust24THRUST_300001_SM_1000_NS8cuda_cub4core6detail13_kernel_agentINS1_8__reduce11ReduceAgentINS0_12zip_iteratorIN4cuda3std3__45tupleIJNS0_10device_ptrIdEENS0_17counting_iteratorIlNS0_11use_defaultESF_SF_EEEEEEEPNSB_IJdlEEESJ_iNS1_9__extrema9arg_min_fIdlNSA_4lessIdEEEEEEJSI_SK_iN3cub18CUB_300001_SM_100013GridEvenShareIiEENSS_9GridQueueIjEESP_EEEvDpT0__param_2];
	cvta.to.global.u64 	%rd1, %rd187;
	cvta.to.global.u64 	%rd2, %rd184;
	mov.u32 	%r1, %ctaid.x;
	mul.lo.s32 	%r2, %r1, 1280;
	mov.u32 	%r67, %nctaid.x;
	mul.lo.s32 	%r3, %r67, 1280;
	add.s32 	%r68, %r2, 1280;
	setp.le.s32 	%p1, %r68, %r66;
	@%p1 bra 	$L__BB3_111;
	sub.s32 	%r4, %r66, %r2;
	mov.u32 	%r5, %tid.x;
	setp.ge.s32 	%p98, %r5, %r4;
	mov.f64 	%fd188, 0d0000000000000000;
	mov.b64 	%rd279, 0;
	mov.u32 	%r420, %r5;
	@%p98 bra 	$L__BB3_3;
	add.s32 	%r190, %r2, %r5;
	cvt.s64.s32 	%rd234, %r190;
	mul.wide.s32 	%rd235, %r190, 8;
	add.s64 	%rd236, %rd2, %rd235;
	add.s64 	%rd279, %rd185, %rd234;
	ld.global.f64 	%fd188, [%rd236];
	add.s32 	%r420, %r5, 256;
$L__BB3_3:
	setp.ge.s32 	%p99, %r420, %r4;
	@%p99 bra 	$L__BB3_25;
	not.b32 	%r191, %r420;
	add.s32 	%r192, %r66, %r191;
	sub.s32 	%r8, %r192, %r2;
	and.b32  	%r193, %r8, 768;
	setp.eq.s32 	%p100, %r193, 768;
	@%p100 bra 	$L__BB3_10;
	add.s32 	%r418, %r420, %r2;
	shr.u32 	%r194, %r8, 8;
	add.s32 	%r195, %r194, 1;
	and.b32  	%r196, %r195, 3;
	neg.s32 	%r417, %r196;
$L__BB3_6:
	.pragma "nounroll";
	mov.u64 	%rd6, %rd279;
	mov.f64 	%fd3, %fd188;
	cvt.s64.s32 	%rd238, %r418;
	add.s64 	%rd7, %rd185, %rd238;
	mul.wide.s32 	%rd239, %r418, 8;
	add.s64 	%rd240, %rd2, %rd239;
	ld.global.f64 	%fd4, [%rd240];
	setp.lt.f64 	%p101, %fd3, %fd4;
	@%p101 bra 	$L__BB3_9;
	setp.lt.f64 	%p102, %fd4, %fd3;
	mov.u64 	%rd279, %rd7;
	mov.f64 	%fd188, %fd4;
	@%p102 bra 	$L__BB3_9;
	setp.lt.s64 	%p103, %rd6, %rd7;
	min.s64 	%rd279, %rd6, %rd7;
	selp.f64 	%fd188, %fd3, %fd4, %p103;
$L__BB3_9:
	add.s32 	%r420, %r420, 256;
	add.s32 	%r418, %r418, 256;
	add.s32 	%r417, %r417, 1;
	setp.ne.s32 	%p104, %r417, 0;
	@%p104 bra 	$L__BB3_6;
$L__BB3_10:
	setp.lt.u32 	%p105, %r8, 768;
	@%p105 bra 	$L__BB3_25;
	add.s32 	%r421, %r420, %r2;
	add.s32 	%r424, %r421, 256;
	add.s32 	%r423, %r421, 512;
	add.s32 	%r422, %r421, 768;
	add.s64 	%rd12, %rd2, 4096;
$L__BB3_12:
	cvt.s64.s32 	%rd241, %r424;
	add.s64 	%rd14, %rd185, %rd241;
	cvt.s64.s32 	%rd242, %r423;
	add.s64 	%rd15, %rd185, %rd242;
	cvt.s64.s32 	%rd243, %r422;
	add.s64 	%rd16, %rd185, %rd243;
	cvt.s64.s32 	%rd244, %r421;
	mul.wide.s32 	%rd245, %r421, 8;
	add.s64 	%rd17, %rd12, %rd245;
	add.s64 	%rd18, %rd185, %rd244;
	ld.global.f64 	%fd10, [%rd17+-4096];
	setp.lt.f64 	%p106, %fd188, %fd10;
	mov.u64 	%rd276, %rd279;
	mov.f64 	%fd185, %fd188;
	@%p106 bra 	$L__BB3_15;
	setp.lt.f64 	%p107, %fd10, %fd188;
	mov.u64 	%rd276, %rd18;
	mov.f64 	%fd185, %fd10;
	@%p107 bra 	$L__BB3_15;
	setp.lt.s64 	%p108, %rd279, %rd18;
	min.s64 	%rd276, %rd279, %rd18;
	selp.f64 	%fd185, %fd188, %fd10, %p108;
$L__BB3_15:
	ld.global.f64 	%fd13, [%rd17+-2048];
	setp.lt.f64 	%p109, %fd185, %fd13;
	mov.u64 	%rd277, %rd276;
	mov.f64 	%fd186, %fd185;
	@%p109 bra 	$L__BB3_18;
	setp.lt.f64 	%p110, %fd13, %fd185;
	mov.u64 	%rd277, %rd14;
	mov.f64 	%fd186, %fd13;
	@%p110 bra 	$L__BB3_18;
	setp.lt.s64 	%p111, %rd276, %rd14;
	min.s64 	%rd277, %rd276, %rd14;
	selp.f64 	%fd186, %fd185, %fd13, %p111;
$L__BB3_18:
	ld.global.f64 	%fd16, [%rd17];
	setp.lt.f64 	%p112, %fd186, %fd16;
	mov.u64 	%rd278, %rd277;
	mov.f64 	%fd187, %fd186;
	@%p112 bra 	$L__BB3_21;
	setp.lt.f64 	%p113, %fd16, %fd186;
	mov.u64 	%rd278, %rd15;
	mov.f64 	%fd187, %fd16;
	@%p113 bra 	$L__BB3_21;
	setp.lt.s64 	%p114, %rd277, %rd15;
	min.s64 	%rd278, %rd277, %rd15;
	selp.f64 	%fd187, %fd186, %fd16, %p114;
$L__BB3_21:
	ld.global.f64 	%fd19, [%rd17+2048];
	setp.lt.f64 	%p115, %fd187, %fd19;
	mov.u64 	%rd279, %rd278;
	mov.f64 	%fd188, %fd187;
	@%p115 bra 	$L__BB3_24;
	setp.lt.f64 	%p116, %fd19, %fd187;
	mov.u64 	%rd279, %rd16;
	mov.f64 	%fd188, %fd19;
	@%p116 bra 	$L__BB3_24;
	setp.lt.s64 	%p117, %rd278, %rd16;
	min.s64 	%rd279, %rd278, %rd16;
	selp.f64 	%fd188, %fd187, %fd19, %p117;
$L__BB3_24:
	add.s32 	%r420, %r420, 1024;
	add.s32 	%r424, %r424, 1024;
	add.s32 	%r423, %r423, 1024;
	add.s32 	%r422, %r422, 1024;
	add.s32 	%r421, %r421, 1024;
	setp.lt.s32 	%p118, %r420, %r4;
	@%p118 bra 	$L__BB3_12;
$L__BB3_25:
	setp.lt.s32 	%p119, %r4, 256;
	@%p119 bra 	$L__BB3_65;
	// begin inline asm
	mov.u32 %r310, %laneid;
	// end inline asm
	mov.b64 	%rd256, %fd188;
	mov.b64 	{%r312, %r317}, %rd256;
	mov.b32 	%r328, 1;
	mov.b32 	%r329, 31;
	mov.b32 	%r330, -1;
	// begin inline asm
	shfl.sync.down.b32 %r311, %r312, %r328, %r329, %r330;
	// end inline asm
	// begin inline asm
	shfl.sync.down.b32 %r316, %r317, %r328, %r329, %r330;
	// end inline asm
	mov.b64 	%rd257, {%r311, %r316};
	mov.b64 	%fd23, %rd257;
	mov.b64 	{%r322, %r327}, %rd279;
	// begin inline asm
	shfl.sync.down.b32 %r321, %r322, %r328, %r329, %r330;
	// end inline asm
	// begin inline asm
	shfl.sync.down.b32 %r326, %r327, %r328, %r329, %r330;
	// end inline asm
	mov.b64 	%rd28, {%r321, %r326};
	setp.gt.s32 	%p176, %r310, 30;
	setp.lt.f64 	%p177, %fd188, %fd23;
	or.pred  	%p178, %p176, %p177;
	mov.u64 	%rd281, %rd279;
	mov.f64 	%fd190, %fd188;
	@%p178 bra 	$L__BB3_29;
	setp.gt.f64 	%p179, %fd188, %fd23;
	mov.u64 	%rd281, %rd28;
	mov.f64 	%fd190, %fd23;
	@%p179 bra 	$L__BB3_29;
	setp.lt.s64 	%p180, %rd279, %rd28;
	min.s64 	%rd281, %rd279, %rd28;
	selp.f64 	%fd190, %fd188, %fd23, %p180;
$L__BB3_29:
	mov.b64 	%rd258, %fd190;
	mov.b64 	{%r332, %r337}, %rd258;
	mov.b32 	%r348, 2;
	mov.b32 	%r349, 31;
	mov.b32 	%r350, -1;
	// begin inline asm
	shfl.sync.down.b32 %r331, %r332, %r348, %r349, %r350;
	// end inline asm
	// begin inline asm
	shfl.sync.down.b32 %r336, %r337, %r348, %r349, %r350;
	// end inline asm
	mov.b64 	%rd259, {%r331, %r336};
	mov.b64 	%fd26, %rd259;
	mov.b64 	{%r342, %r347}, %rd281;
	// begin inline asm
	shfl.sync.down.b32 %r341, %r342, %r348, %r349, %r350;
	// end inline asm
	// begin inline asm
	shfl.sync.down.b32 %r346, %r347, %r348, %r349, %r350;
	// end inline asm
	mov.b64 	%rd31, {%r341, %r346};
	setp.gt.s32 	%p181, %r310, 29;
	setp.lt.f64 	%p182, %fd190, %fd26;
	or.pred  	%p183, %p181, %p182;
	mov.u64 	%rd282, %rd281;
	mov.f64 	%fd191, %fd190;
	@%p183 bra 	$L__BB3_32;
	setp.gt.f64 	%p184, %fd190, %fd26;
	mov.u64 	%rd282, %rd31;
	mov.f64 	%fd191, %fd26;
	@%p184 bra 	$L__BB3_32;
	setp.lt.s64 	%p185, %rd281, %rd31;
	min.s64 	%rd282, %rd281, %rd31;
	selp.f64 	%fd191, %fd190, %fd26, %p185;
$L__BB3_32:
	mov.b64 	%rd260, %fd191;
	mov.b64 	{%r352, %r357}, %rd260;
	mov.b32 	%r368, 4;
	mov.b32 	%r369, 31;
	mov.b32 	%r370, -1;
	// begin inline asm
	shfl.sync.down.b32 %r351, %r352, %r368, %r369, %r370;
	// end inline asm
	// begin inline asm
	shfl.sync.down.b32 %r356, %r357, %r368, %r369, %r370;
	// end inline asm
	mov.b64 	%rd261, {%r351, %r356};
	mov.b64 	%fd29, %rd261;
	mov.b64 	{%r362, %r367}, %rd282;
	// begin inline asm
	shfl.sync.down.b32 %r361, %r362, %r368, %r369, %r370;
	// end inline asm
	// begin inline asm
	shfl.sync.down.b32 %r366, %r367, %r368, %r369, %r370;
	// end inline asm
	mov.b64 	%rd34, {%r361, %r366};
	setp.gt.s32 	%p186, %r310, 27;
	setp.lt.f64 	%p187, %fd191, %fd29;
	or.pred  	%p188, %p186, %p187;
	mov.u64 	%rd283, %rd282;
	mov.f64 	%fd192, %fd191;
	@%p188 bra 	$L__BB3_35;
	setp.gt.f64 	%p189, %fd191, %fd29;
	mov.u64 	%rd283, %rd34;
	mov.f64 	%fd192, %fd29;
	@%p189 bra 	$L__BB3_35;
	setp.lt.s64 	%p190, %rd282, %rd34;
	min.s64 	%rd283, %rd282, %rd34;
	selp.f64 	%fd192, %fd191, %fd29, %p190;
$L__BB3_35:
	mov.b64 	%rd262, %fd192;
	mov.b64 	{%r372, %r377}, %rd262;
	mov.b32 	%r388, 8;
	mov.b32 	%r389, 31;
	mov.b32 	%r390, -1;
	// begin inline asm
	shfl.sync.down.b32 %r371, %r372, %r388, %r389, %r390;
	// end inline asm
	// begin inline asm
	shfl.sync.down.b32 %r376, %r377, %r388, %r389, %r390;
	// end inline asm
	mov.b64 	%rd263, {%r371, %r376};
	mov.b64 	%fd32, %rd263;
	mov.b64 	{%r382, %r387}, %rd283;
	// begin inline asm
	shfl.sync.down.b32 %r381, %r382, %r388, %r389, %r390;
	// end inline asm
	// begin inline asm
	shfl.sync.down.b32 %r386, %r387, %r388, %r389, %r390;
	// end inline asm
	mov.b64 	%rd37, {%r381, %r386};
	setp.gt.s32 	%p191, %r310, 23;
	setp.lt.f64 	%p192, %fd192, %fd32;
	or.pred  	%p193, %p191, %p192;
	mov.u64 	%rd284, %rd283;
	mov.f64 	%fd193, %fd192;
	@%p193 bra 	$L__BB3_38;
	setp.gt.f64 	%p194, %fd192, %fd32;
	mov.u64 	%rd284, %rd37;
	mov.f64 	%fd193, %fd32;
	@%p194 bra 	$L__BB3_38;
	setp.lt.s64 	%p195, %rd283, %rd37;
	min.s64 	%rd284, %rd283, %rd37;
	selp.f64 	%fd193, %fd192, %fd32, %p195;
$L__BB3_38:
	mov.b64 	%rd264, %fd193;
	mov.b64 	{%r392, %r397}, %rd264;
	mov.b32 	%r408, 16;
	mov.b32 	%r409, 31;
	mov.b32 	%r410, -1;
	// begin inline asm
	shfl.sync.down.b32 %r391, %r392, %r408, %r409, %r410;
	// end inline asm
	// begin inline asm
	shfl.sync.down.b32 %r396, %r397, %r408, %r409, %r410;
	// end inline asm
	mov.b64 	%rd265, {%r391, %r396};
	mov.b64 	%fd35, %rd265;
	mov.b64 	{%r402, %r407}, %rd284;
	// begin inline asm
	shfl.sync.down.b32 %r401, %r402, %r408, %r409, %r410;
	// end inline asm
	// begin inline asm
	shfl.sync.down.b32 %r406, %r407, %r408, %r409, %r410;
	// end inline asm
	mov.b64 	%rd40, {%r401, %r406};
	setp.gt.s32 	%p196, %r310, 15;
	setp.lt.f64 	%p197, %fd193, %fd35;
	or.pred  	%p198, %p196, %p197;
	mov.u64 	%rd333, %rd284;
	mov.f64 	%fd242, %fd193;
	@%p198 bra 	$L__BB3_41;
	setp.gt.f64 	%p199, %fd193, %fd35;
	mov.u64 	%rd333, %rd40;
	mov.f64 	%fd242, %fd35;
	@%p199 bra 	$L__BB3_41;
	setp.lt.s64 	%p200, %rd284, %rd40;
	min.s64 	%rd333, %rd284, %rd40;
	selp.f64 	%fd242, %fd193, %fd35, %p200;
$L__BB3_41:
	setp.ne.s32 	%p201, %r310, 0;
	@%p201 bra 	$L__BB3_43;
	shr.u32 	%r411, %r5, 1;
	and.b32  	%r412, %r411, 496;
	mov.u32 	%r413, _ZN6thrust24THRUST_300001_SM_1000_NS8cuda_cub4core6detail5shmemE;
	add.s32 	%r414, %r413, %r412;
	st.shared.f64 	[%r414+8], %fd242;
	st.shared.u64 	[%r414+16], %rd333;
$L__BB3_43:
	bar.sync 	0;
	setp.ne.s32 	%p202, %r5, 0;
	@%p202 bra 	$L__BB3_201;
	ld.shared.f64 	%fd38, [_ZN6thrust24THRUST_300001_SM_1000_NS8cuda_cub4core6detail5shmemE+24];
	ld.shared.u64 	%rd43, [_ZN6thrust24THRUST_300001_SM_1000_NS8cuda_cub4core6detail5shmemE+32];
	setp.lt.f64 	%p203, %fd242, %fd38;
	mov.u64 	%rd286, %rd333;
	mov.f64 	%fd195, %fd242;
	@%p203 bra 	$L__BB3_47;
	setp.lt.f64 	%p204, %fd38, %fd242;
	mov.u64 	%rd286, %rd43;
	mov.f64 	%fd195, %fd38;
	@%p204 bra 	$L__BB3_47;
	setp.lt.s64 	%p205, %rd333, %rd43;
	min.s64 	%rd286, %rd333, %rd43;
	selp.f64 	%fd195, %fd242, %fd38, %p205;
$L__BB3_47:
	ld.shared.f64 	%fd41, [_ZN6thrust24THRUST_300001_SM_1000_NS8cuda_cub4core6detail5shmemE+40];
	ld.shared.u64 	%rd46, [_ZN6thrust24THRUST_300001_SM_1000_NS8cuda_cub4core6detail5shmemE+48];
	setp.lt.f64 	%p206, %fd195, %fd41;
	mov.u64 	%rd287, %rd286;
	mov.f64 	%fd196, %fd195;
	@%p206 bra 	$L__BB3_50;
	setp.lt.f64 	%p207, %fd41, %fd195;
	mov.u64 	%rd287, %rd46;
	mov.f64 	%fd196, %fd41;
	@%p207 bra 	$L__BB3_50;
	setp.lt.s64 	%p208, %rd286, %rd46;
	min.s64 	%rd287, %rd286, %rd46;
	selp.f64 	%fd196, %fd195, %fd41, %p208;
$L__BB3_50:
	ld.shared.f64 	%fd44, [_ZN6thrust24THRUST_300001_SM_1000_NS8cuda_cub4core6detail5shmemE+56];
	ld.shared.u64 	%rd49, [_ZN6thrust24THRUST_300001_SM_1000_NS8cuda_cub4core6detail5shmemE+64];
	setp.lt.f64 	%p209, %fd196, %fd44;
	mov.u64 	%rd288, %rd287;
	mov.f64 	%fd197, %fd196;
	@%p209 bra 	$L__BB3_53;
	setp.lt.f64 	%p210, %fd44, %fd196;
	mov.u64 	%rd288, %rd49;
	mov.f64 	%fd197, %fd44;
	@%p210 bra 	$L__BB3_53;
	setp.lt.s64 	%p211, %rd287, %rd49;
	min.s64 	%rd288, %rd287, %rd49;
	selp.f64 	%fd197, %fd196, %fd44, %p211;
$L__BB3_53:
	ld.shared.f64 	%fd47, [_ZN6thrust24THRUST_300001_SM_1000_NS8cuda_cub4core6detail5shmemE+72];
	ld.shared.u64 	%rd52, [_ZN6thrust24THRUST_300001_SM_1000_NS8cuda_cub4core6detail5shmemE+80];
	setp.lt.f64 	%p212, %fd197, %fd47;
	mov.u64 	%rd289, %rd288;
	mov.f64 	%fd198, %fd197;
	@%p212 bra 	$L__BB3_56;
	setp.lt.f64 	%p213, %fd47, %fd197;
	mov.u64 	%rd289, %rd52;
	mov.f64 	%fd198, %fd47;
	@%p213 bra 	$L__BB3_56;
	setp.lt.s64 	%p214, %rd288, %rd52;
	min.s64 	%rd289, %rd288, %rd52;
	selp.f64 	%fd198, %fd197, %fd47, %p214;
$L__BB3_56:
	ld.shared.f64 	%fd50, [_ZN6thrust24THRUST_300001_SM_1000_NS8cuda_cub4core6detail5shmemE+88];
	ld.shared.u64 	%rd55, [_ZN6thrust24THRUST_300001_SM_1000_NS8cuda_cub4core6detail5shmemE+96];
	setp.lt.f64 	%p215, %fd198, %fd50;
	mov.u64 	%rd290, %rd289;
	mov.f64 	%fd199, %fd198;
	@%p215 bra 	$L__BB3_59;
	setp.lt.f64 	%p216, %fd50, %fd198;
	mov.u64 	%rd290, %rd55;
	mov.f64 	%fd199, %fd50;
	@%p216 bra 	$L__BB3_59;
	setp.lt.s64 	%p217, %rd289, %rd55;
	min.s64 	%rd290, %rd289, %rd55;
	selp.f64 	%fd199, %fd198, %fd50, %p217;
$L__BB3_59:
	ld.shared.f64 	%fd53, [_ZN6thrust24THRUST_300001_SM_1000_NS8cuda_cub4core6detail5shmemE+104];
	ld.shared.u64 	%rd58, [_ZN6thrust24THRUST_300001_SM_1000_NS8cuda_cub4core6detail5shmemE+112];
	setp.lt.f64 	%p218, %fd199, %fd53;
	mov.u64 	%rd291, %rd290;
	mov.f64 	%fd200, %fd199;
	@%p218 bra 	$L__BB3_62;
	setp.lt.f64 	%p219, %fd53, %fd199;
	mov.u64 	%rd291, %rd58;
	mov.f64 	%fd200, %fd53;
	@%p219 bra 	$L__BB3_62;
	setp.lt.s64 	%p220, %rd290, %rd58;
	min.s64 	%rd291, %rd290, %rd58;
	selp.f64 	%fd200, %fd199, %fd53, %p220;
$L__BB3_62:
	ld.shared.f64 	%fd56, [_ZN6thrust24THRUST_300001_SM_1000_NS8cuda_cub4core6detail5shmemE+120];
	ld.shared.u64 	%rd61, [_ZN6thrust24THRUST_300001_SM_1000_NS8cuda_cub4core6detail5shmemE+128];
	setp.lt.f64 	%p221, %fd200, %fd56;
	mov.u64 	%rd333, %rd291;
	mov.f64 	%fd242, %fd200;
	@%p221 bra 	$L__BB3_201;
	setp.lt.f64 	%p222, %fd56, %fd200;
	mov.u64 	%rd333, %rd61;
	mov.f64 	%fd242, %fd56;
	@%p222 bra 	$L__BB3_201;
	setp.lt.s64 	%p223, %rd291, %rd61;
	min.s64 	%rd333, %rd291, %rd61;
	selp.f64 	%fd242, %fd200, %fd56, %p223;
	bra.uni 	$L__BB3_201;
$L__BB3_65:
	// begin inline asm
	mov.u32 %r197, %laneid;
	// end inline asm
	and.b32  	%r218, %r5, 992;
	add.s32 	%r219, %r218, 32;
	setp.gt.s32 	%p120, %r219, %r4;
	not.b32 	%r220, %r218;
	add.s32 	%r221, %r4, %r220;
	selp.b32 	%r216, %r221, 31, %p120;
	mov.b64 	%rd246, %fd188;
	mov.b64 	{%r199, %r204}, %rd246;
	mov.b32 	%r215, 1;
	mov.b32 	%r217, -1;
	// begin inline asm
	shfl.sync.down.b32 %r198, %r199, %r215, %r216, %r217;
	// end inline asm
	// begin inline asm
	shfl.sync.down.b32 %r203, %r204, %r215, %r216, %r217;
	// end inline asm
	mov.b64 	%rd247, {%r198, %r203};
	mov.b64 	%fd58, %rd247;
	mov.b64 	{%r209, %r214}, %rd279;
	// begin inline asm
	shfl.sync.down.b32 %r208, %r209, %r215, %r216, %r217;
	// end inline asm
	// begin inline asm
	shfl.sync.down.b32 %r213, %r214, %r215, %r216, %r217;
	// end inline asm
	mov.b64 	%rd63, {%r208, %r213};
	setp.ge.s32 	%p121, %r197, %r216;
	setp.lt.f64 	%p122, %fd188, %fd58;
	or.pred  	%p123, %p121, %p122;
	mov.u64 	%rd292, %rd279;
	mov.f64 	%fd201, %fd188;
	@%p123 bra 	$L__BB3_68;
	setp.gt.f64 	%p124, %fd188, %fd58;
	mov.u64 	%rd292, %rd63;
	mov.f64 	%fd201, %fd58;
	@%p124 bra 	$L__BB3_68;
	setp.lt.s64 	%p125, %rd279, %rd63;
	min.s64 	%rd292, %rd279, %rd63;
	selp.f64 	%fd201, %fd188, %fd58, %p125;
$L__BB3_68:
	mov.b64 	%rd248, %fd201;
	mov.b64 	{%r223, %r228}, %rd248;
	mov.b32 	%r239, 2;
	mov.b32 	%r241, -1;
	// begin inline asm
	shfl.sync.down.b32 %r222, %r223, %r239, %r216, %r241;
	// end inline asm
	// begin inline asm
	shfl.sync.down.b32 %r227, %r228, %r239, %r216, %r241;
	// end inline asm
	mov.b64 	%rd249, {%r222, %r227};
	mov.b64 	%fd61, %rd249;
	mov.b64 	{%r233, %r238}, %rd292;
	// begin inline asm
	shfl.sync.down.b32 %r232, %r233, %r239, %r216, %r241;
	// end inline asm
	// begin inline asm
	shfl.sync.down.b32 %r237, %r238, %r239, %r216, %r241;
	// end inline asm
	mov.b64 	%rd66, {%r232, %r237};
	add.s32 	%r242, %r197, 2;
	setp.gt.s32 	%p126, %r242, %r216;
	setp.lt.f64 	%p127, %fd201, %fd61;
	or.pred  	%p128, %p126, %p127;
	mov.f64 	%fd202, %fd201;
	mov.u64 	%rd293, %rd292;
	@%p128 bra 	$L__BB3_71;
	setp.gt.f64 	%p129, %fd201, %fd61;
	mov.f64 	%fd202, %fd61;
	mov.u64 	%rd293, %rd66;
	@%p129 bra 	$L__BB3_71;
	setp.lt.s64 	%p130, %rd292, %rd66;
	selp.f64 	%fd202, %fd201, %fd61, %p130;
	min.s64 	%rd293, %rd292, %rd66;
$L__BB3_71:
	mov.b64 	%rd250, %fd202;
	mov.b64 	{%r244, %r249}, %rd250;
	mov.b32 	%r260, 4;
	mov.b32 	%r262, -1;
	// begin inline asm
	shfl.sync.down.b32 %r243, %r244, %r260, %r216, %r262;
	// end inline asm
	// begin inline asm
	shfl.sync.down.b32 %r248, %r249, %r260, %r216, %r262;
	// end inline asm
	mov.b64 	%rd251, {%r243, %r248};
	mov.b64 	%fd64, %rd251;
	mov.b64 	{%r254, %r259}, %rd293;
	// begin inline asm
	shfl.sync.down.b32 %r253, %r254, %r260, %r216, %r262;
	// end inline asm
	// begin inline asm
	shfl.sync.down.b32 %r258, %r259, %r260, %r216, %r262;
	// end inline asm
	mov.b64 	%rd69, {%r253, %r258};
	add.s32 	%r263, %r197, 4;
	setp.gt.s32 	%p131, %r263, %r216;
	setp.lt.f64 	%p132, %fd202, %fd64;
	or.pred  	%p133, %p131, %p132;
	mov.f64 	%fd203, %fd202;
	mov.u64 	%rd294, %rd293;
	@%p133 bra 	$L__BB3_74;
	setp.gt.f64 	%p134, %fd202, %fd64;
	mov.f64 	%fd203, %fd64;
	mov.u64 	%rd294, %rd69;
	@%p134 bra 	$L__BB3_74;
	setp.lt.s64 	%p135, %rd293, %rd69;
	selp.f64 	%fd203, %fd202, %fd64, %p135;
	min.s64 	%rd294, %rd293, %rd69;
$L__BB3_74:
	mov.b64 	%rd252, %fd203;
	mov.b64 	{%r265, %r270}, %rd252;
	mov.b32 	%r281, 8;
	mov.b32 	%r283, -1;
	// begin inline asm
	shfl.sync.down.b32 %r264, %r265, %r281, %r216, %r283;
	// end inline asm
	// begin inline asm
	shfl.sync.down.b32 %r269, %r270, %r281, %r216, %r283;
	// end inline asm
	mov.b64 	%rd253, {%r264, %r269};
	mov.b64 	%fd67, %rd253;
	mov.b64 	{%r275, %r280}, %rd294;
	// begin inline asm
	shfl.sync.down.b32 %r274, %r275, %r281, %r216, %r283;
	// end inline asm
	// begin inline asm
	shfl.sync.down.b32 %r279, %r280, %r281, %r216, %r283;
	// end inline asm
	mov.b64 	%rd72, {%r274, %r279};
	add.s32 	%r284, %r197, 8;
	setp.gt.s32 	%p136, %r284, %r216;
	setp.lt.f64 	%p137, %fd203, %fd67;
	or.pred  	%p138, %p136, %p137;
	mov.f64 	%fd204, %fd203;
	mov.u64 	%rd295, %rd294;
	@%p138 bra 	$L__BB3_77;
	setp.gt.f64 	%p139, %fd203, %fd67;
	mov.f64 	%fd204, %fd67;
	mov.u64 	%rd295, %rd72;
	@%p139 bra 	$L__BB3_77;
	setp.lt.s64 	%p140, %rd294, %rd72;
	selp.f64 	%fd204, %fd203, %fd67, %p140;
	min.s64 	%rd295, %rd294, %rd72;
$L__BB3_77:
	mov.b64 	%rd254, %fd204;
	mov.b64 	{%r286, %r291}, %rd254;
	mov.b32 	%r302, 16;
	mov.b32 	%r304, -1;
	// begin inline asm
	shfl.sync.down.b32 %r285, %r286, %r302, %r216, %r304;
	// end inline asm
	// begin inline asm
	shfl.sync.down.b32 %r290, %r291, %r302, %r216, %r304;
	// end inline asm
	mov.b64 	%rd255, {%r285, %r290};
	mov.b64 	%fd70, %rd255;
	mov.b64 	{%r296, %r301}, %rd295;
	// begin inline asm
	shfl.sync.down.b32 %r295, %r296, %r302, %r216, %r304;
	// end inline asm
	// begin inline asm
	shfl.sync.down.b32 %r300, %r301, %r302, %r216, %r304;
	// end inline asm
	mov.b64 	%rd75, {%r295, %r300};
	add.s32 	%r305, %r197, 16;
	setp.gt.s32 	%p141, %r305, %r216;
	setp.lt.f64 	%p142, %fd204, %fd70;
	or.pred  	%p143, %p141, %p142;
	mov.f64 	%fd242, %fd204;
	mov.u64 	%rd333, %rd295;
	@%p143 bra 	$L__BB3_80;
	setp.gt.f64 	%p144, %fd204, %fd70;
	mov.f64 	%fd242, %fd70;
	mov.u64 	%rd333, %rd75;
	@%p144 bra 	$L__BB3_80;
	setp.lt.s64 	%p145, %rd295, %rd75;
	selp.f64 	%fd242, %fd204, %fd70, %p145;
	min.s64 	%rd333, %rd295, %rd75;
$L__BB3_80:
	setp.ne.s32 	%p146, %r197, 0;
	@%p146 bra 	$L__BB3_82;
	shr.u32 	%r306, %r5, 1;
	and.b32  	%r307, %r306, 496;
	mov.u32 	%r308, _ZN6thrust24THRUST_300001_SM_1000_NS8cuda_cub4core6detail5shmemE;
	add.s32 	%r309, %r308, %r307;
	st.shared.f64 	[%r309+8], %fd242;
	st.shared.u64 	[%r309+16], %rd333;
$L__BB3_82:
	bar.sync 	0;
	setp.ne.s32 	%p147, %r5, 0;
	@%p147 bra 	$L__BB3_201;
	setp.lt.s32 	%p148, %r4, 33;
	mov.f64 	%fd206, %fd242;
	mov.u64 	%rd297, %rd333;
	@%p148 bra 	$L__BB3_87;
	ld.shared.f64 	%fd73, [_ZN6thrust24THRUST_300001_SM_1000_NS8cuda_cub4core6detail5shmemE+24];
	ld.shared.u64 	%rd78, [_ZN6thrust24THRUST_300001_SM_1000_NS8cuda_cub4core6detail5shmemE+32];
	setp.lt.f64 	%p149, %fd242, %fd73;
	mov.f64 	%fd206, %fd242;
	mov.u64 	%rd297, %rd333;
	@%p149 bra 	$L__BB3_87;
	setp.lt.f64 	%p150, %fd73, %fd242;
	mov.f64 	%fd206, %fd73;
	mov.u64 	%rd297, %rd78;
	@%p150 bra 	$L__BB3_87;
	setp.lt.s64 	%p151, %rd333, %rd78;
	selp.f64 	%fd206, %fd242, %fd73, %p151;
	min.s64 	%rd297, %rd333, %rd78;
$L__BB3_87:
	setp.lt.s32 	%p152, %r4, 65;
	mov.f64 	%fd207, %fd206;
	mov.u64 	%rd298, %rd297;
	@%p152 bra 	$L__BB3_91;
	ld.shared.f64 	%fd76, [_ZN6thrust24THRUST_300001_SM_1000_NS8cuda_cub4core6detail5shmemE+40];
	ld.shared.u64 	%rd81, [_ZN6thrust24THRUST_300001_SM_1000_NS8cuda_cub4core6detail5shmemE+48];
	setp.lt.f64 	%p153, %fd206, %fd76;
	mov.f64 	%fd207, %fd206;
	mov.u64 	%rd298, %rd297;
	@%p153 bra 	$L__BB3_91;
	setp.lt.f64 	%p154, %fd76, %fd206;
	mov.f64 	%fd207, %fd76;
	mov.u64 	%rd298, %rd81;
	@%p154 bra 	$L__BB3_91;
	setp.lt.s64 	%p155, %rd297, %rd81;
	selp.f64 	%fd207, %fd206, %fd76, %p155;
	min.s64 	%rd298, %rd297, %rd81;
$L__BB3_91:
	setp.lt.s32 	%p156, %r4, 97;
	mov.f64 	%fd208, %fd207;
	mov.u64 	%rd299, %rd298;
	@%p156 bra 	$L__BB3_95;
	ld.shared.f64 	%fd79, [_ZN6thrust24THRUST_300001_SM_1000_NS8cuda_cub4core6detail5shmemE+56];
	ld.shared.u64 	%rd84, [_ZN6thrust24THRUST_300001_SM_1000_NS8cuda_cub4core6detail5shmemE+64];
	setp.lt.f64 	%p157, %fd207, %fd79;
	mov.f64 	%fd208, %fd207;
	mov.u64 	%rd299, %rd298;
	@%p157 bra 	$L__BB3_95;
	setp.lt.f64 	%p158, %fd79, %fd207;
	mov.f64 	%fd208, %fd79;
	mov.u64 	%rd299, %rd84;
	@%p158 bra 	$L__BB3_95;
	setp.lt.s64 	%p159, %rd298, %rd84;
	selp.f64 	%fd208, %fd207, %fd79, %p159;
	min.s64 	%rd299, %rd298, %rd84;
$L__BB3_95:
	setp.lt.s32 	%p160, %r4, 129;
	mov.f64 	%fd209, %fd208;
	mov.u64 	%rd300, %rd299;
	@%p160 bra 	$L__BB3_99;
	ld.shared.f64 	%fd82, [_ZN6thrust24THRUST_300001_SM_1000_NS8cuda_cub4core6detail5shmemE+72];
	ld.shared.u64 	%rd87, [_ZN6thrust24THRUST_300001_SM_1000_NS8cuda_cub4core6detail5shmemE+80];
	setp.lt.f64 	%p161, %fd208, %fd82;
	mov.f64 	%fd209, %fd208;
	mov.u64 	%rd300, %rd299;
	@%p161 bra 	$L__BB3_99;
	setp.lt.f64 	%p162, %fd82, %fd208;
	mov.f64 	%fd209, %fd82;
	mov.u64 	%rd300, %rd87;
	@%p162 bra 	$L__BB3_99;
	setp.lt.s64 	%p163, %rd299, %rd87;
	selp.f64 	%fd209, %fd208, %fd82, %p163;
	min.s64 	%rd300, %rd299, %rd87;
$L__BB3_99:
	setp.lt.s32 	%p164, %r4, 161;
	mov.f64 	%fd210, %fd209;
	mov.u64 	%rd301, %rd300;
	@%p164 bra 	$L__BB3_103;
	ld.shared.f64 	%fd85, [_ZN6thrust24THRUST_300001_SM_1000_NS8cuda_cub4core6detail5shmemE+88];
	ld.shared.u64 	%rd90, [_ZN6thrust24THRUST_300001_SM_1000_NS8cuda_cub4core6detail5shmemE+96];
	setp.lt.f64 	%p165, %fd209, %fd85;
	mov.f64 	%fd210, %fd209;
	mov.u64 	%rd301, %rd300;
	@%p165 bra 	$L__BB3_103;
	setp.lt.f64 	%p166, %fd85, %fd209;
	mov.f64 	%fd210, %fd85;
	mov.u64 	%rd301, %rd90;
	@%p166 bra 	$L__BB3_103;
	setp.lt.s64 	%p167, %rd300, %rd90;
	selp.f64 	%fd210, %fd209, %fd85, %p167;
	min.s64 	%rd301, %rd300, %rd90;
$L__BB3_103:
	setp.lt.s32 	%p168, %r4, 193;
	mov.f64 	%fd211, %fd210;
	mov.u64 	%rd302, %rd301;
	@%p168 bra 	$L__BB3_107;
	ld.shared.f64 	%fd88, [_ZN6thrust24THRUST_300001_SM_1000_NS8cuda_cub4core6detail5shmemE+104];
	ld.shared.u64 	%rd93, [_ZN6thrust24THRUST_300001_SM_1000_NS8cuda_cub4core6detail5shmemE+112];
	setp.lt.f64 	%p169, %fd210, %fd88;
	mov.f64 	%fd211, %fd210;
	mov.u64 	%rd302, %rd301;
	@%p169 bra 	$L__BB3_107;
	setp.lt.f64 	%p170, %fd88, %fd210;
	mov.f64 	%fd211, %fd88;
	mov.u64 	%rd302, %rd93;
	@%p170 bra 	$L__BB3_107;
	setp.lt.s64 	%p171, %rd301, %rd93;
	selp.f64 	%fd211, %fd210, %fd88, %p171;
	min.s64 	%rd302, %rd301, %rd93;
$L__BB3_107:
	setp.lt.s32 	%p172, %r4, 225;
	mov.u64 	%rd333, %rd302;
	mov.f64 	%fd242, %fd211;
	@%p172 bra 	$L__BB3_201;
	ld.shared.f64 	%fd91, [_ZN6thrust24THRUST_300001_SM_1000_NS8cuda_cub4core6detail5shmemE+120];
	ld.shared.u64 	%rd96, [_ZN6thrust24THRUST_300001_SM_1000_NS8cuda_cub4core6detail5shmemE+128];
	setp.lt.f64 	%p173, %fd211, %fd91;
	mov.u64 	%rd333, %rd302;
	mov.f64 	%fd242, %fd211;
	@%p173 bra 	$L__BB3_201;
	setp.lt.f64 	%p174, %fd91, %fd211;
	mov.u64 	%rd333, %rd96;
	mov.f64 	%fd242, %fd91;
	@%p174 bra 	$L__BB3_201;
	setp.lt.s64 	%p175, %rd302, %rd96;
	selp.f64 	%fd242, %fd211, %fd91, %p175;
	min.s64 	%rd333, %rd302, %rd96;
	bra.uni 	$L__BB3_201;
$L__BB3_111:
	mov.u32 	%r35, %tid.x;
	cvt.s64.s32 	%rd188, %r2;
	add.s64 	%rd98, %rd185, %rd188;
	cvt.u64.u32 	%rd189, %r35;
	add.s64 	%rd190, %rd189, %rd188;
	cvta.to.global.u64 	%rd191, %rd184;
	shl.b64 	%rd192, %rd190, 3;
	add.s64 	%rd193, %rd191, %rd192;
	ld.global.f64 	%fd172, [%rd193];
	add.s32 	%r69, %r35, 256;
	cvt.u64.u32 	%rd194, %r69;
	ld.global.f64 	%fd173, [%rd193+2048];
	add.s32 	%r70, %r35, 512;
	cvt.u64.u32 	%rd195, %r70;
	ld.global.f64 	%fd174, [%rd193+4096];
	ld.global.f64 	%fd93, [%rd193+6144];
	or.b32  	%r71, %r35, 1024;
	cvt.u64.u32 	%rd99, %r71;
	add.s64 	%rd100, %rd98, %rd99;
	ld.global.f64 	%fd94, [%rd193+8192];
	setp.lt.f64 	%p2, %fd173, %fd172;
	selp.f64 	%fd175, %fd173, %fd172, %p2;
	selp.b64 	%rd196, %rd194, %rd189, %p2;
	setp.lt.f64 	%p3, %fd174, %fd175;
	selp.f64 	%fd95, %fd174, %fd175, %p3;
	selp.b64 	%rd101, %rd195, %rd196, %p3;
	setp.lt.f64 	%p4, %fd95, %fd93;
	mov.f64 	%fd212, %fd95;
	mov.u64 	%rd303, %rd101;
	@%p4 bra 	$L__BB3_114;
	add.s32 	%r72, %r35, 768;
	cvt.u64.u32 	%rd303, %r72;
	setp.lt.f64 	%p5, %fd93, %fd95;
	mov.f64 	%fd212, %fd93;
	@%p5 bra 	$L__BB3_114;
	mov.f64 	%fd212, %fd95;
	mov.u64 	%rd303, %rd101;
$L__BB3_114:
	add.s64 	%rd104, %rd98, %rd303;
	setp.lt.f64 	%p6, %fd212, %fd94;
	mov.f64 	%fd230, %fd212;
	mov.u64 	%rd321, %rd104;
	@%p6 bra 	$L__BB3_117;
	setp.lt.f64 	%p7, %fd94, %fd212;
	mov.f64 	%fd230, %fd94;
	mov.u64 	%rd321, %rd100;
	@%p7 bra 	$L__BB3_117;
	setp.lt.s64 	%p8, %rd303, %rd99;
	selp.f64 	%fd230, %fd212, %fd94, %p8;
	selp.b64 	%rd321, %rd104, %rd100, %p8;
$L__BB3_117:
	setp.le.s32 	%p9, %r66, %r3;
	@%p9 bra 	$L__BB3_162;
	setp.ne.s32 	%p10, %r35, 0;
	@%p10 bra 	$L__BB3_120;
	atom.global.add.u32 	%r73, [%rd1+4], 1280;
	add.s32 	%r74, %r73, %r3;
	st.shared.u32 	[_ZN6thrust24THRUST_300001_SM_1000_NS8cuda_cub4core6detail5shmemE+152], %r74;
$L__BB3_120:
	bar.sync 	0;
	ld.shared.u32 	%r427, [_ZN6thrust24THRUST_300001_SM_1000_NS8cuda_cub4core6detail5shmemE+152];
	add.s32 	%r75, %r427, 1280;
	setp.gt.s32 	%p11, %r75, %r66;
	@%p11 bra 	$L__BB3_139;
$L__BB3_121:
	cvt.s64.s32 	%rd197, %r427;
	add.s64 	%rd198, %rd189, %rd197;
	cvta.to.global.u64 	%rd199, %rd184;
	shl.b64 	%rd200, %rd198, 3;
	add.s64 	%rd201, %rd199, %rd200;
	add.s64 	%rd109, %rd198, %rd185;
	ld.global.f64 	%fd100, [%rd201];
	ld.global.f64 	%fd101, [%rd201+2048];
	ld.global.f64 	%fd102, [%rd201+4096];
	ld.global.f64 	%fd103, [%rd201+6144];
	ld.global.f64 	%fd104, [%rd201+8192];
	setp.lt.f64 	%p12, %fd230, %fd100;
	mov.f64 	%fd215, %fd230;
	mov.u64 	%rd306, %rd321;
	@%p12 bra 	$L__BB3_124;
	setp.lt.f64 	%p13, %fd100, %fd230;
	mov.f64 	%fd215, %fd100;
	mov.u64 	%rd306, %rd109;
	@%p13 bra 	$L__BB3_124;
	setp.lt.s64 	%p14, %rd321, %rd109;
	selp.f64 	%fd215, %fd230, %fd100, %p14;
	min.s64 	%rd306, %rd321, %rd109;
$L__BB3_124:
	setp.lt.f64 	%p15, %fd215, %fd101;
	mov.f64 	%fd216, %fd215;
	mov.u64 	%rd307, %rd306;
	@%p15 bra 	$L__BB3_127;
	cvt.s64.s32 	%rd202, %r427;
	add.s64 	%rd203, %rd189, %rd202;
	add.s64 	%rd204, %rd203, %rd185;
	add.s64 	%rd307, %rd204, 256;
	setp.lt.f64 	%p16, %fd101, %fd215;
	mov.f64 	%fd216, %fd101;
	@%p16 bra 	$L__BB3_127;
	setp.lt.s64 	%p17, %rd306, %rd307;
	selp.f64 	%fd216, %fd215, %fd101, %p17;
	min.s64 	%rd307, %rd306, %rd307;
$L__BB3_127:
	setp.lt.f64 	%p18, %fd216, %fd102;
	mov.f64 	%fd217, %fd216;
	mov.u64 	%rd308, %rd307;
	@%p18 bra 	$L__BB3_130;
	cvt.s64.s32 	%rd205, %r427;
	add.s64 	%rd206, %rd189, %rd205;
	add.s64 	%rd207, %rd206, %rd185;
	add.s64 	%rd308, %rd207, 512;
	setp.lt.f64 	%p19, %fd102, %fd216;
	mov.f64 	%fd217, %fd102;
	@%p19 bra 	$L__BB3_130;
	setp.lt.s64 	%p20, %rd307, %rd308;
	selp.f64 	%fd217, %fd216, %fd102, %p20;
	min.s64 	%rd308, %rd307, %rd308;
$L__BB3_130:
	setp.lt.f64 	%p21, %fd217, %fd103;
	mov.f64 	%fd218, %fd217;
	mov.u64 	%rd309, %rd308;
	@%p21 bra 	$L__BB3_133;
	cvt.s64.s32 	%rd208, %r427;
	add.s64 	%rd209, %rd189, %rd208;
	add.s64 	%rd210, %rd209, %rd185;
	add.s64 	%rd309, %rd210, 768;
	setp.lt.f64 	%p22, %fd103, %fd217;
	mov.f64 	%fd218, %fd103;
	@%p22 bra 	$L__BB3_133;
	setp.lt.s64 	%p23, %rd308, %rd309;
	selp.f64 	%fd218, %fd217, %fd103, %p23;
	min.s64 	%rd309, %rd308, %rd309;
$L__BB3_133:
	setp.lt.f64 	%p24, %fd218, %fd104;
	mov.f64 	%fd230, %fd218;
	mov.u64 	%rd321, %rd309;
	@%p24 bra 	$L__BB3_136;
	add.s64 	%rd213, %rd198, %rd185;
	add.s64 	%rd321, %rd213, 1024;
	setp.lt.f64 	%p25, %fd104, %fd218;
	mov.f64 	%fd230, %fd104;
	@%p25 bra 	$L__BB3_136;
	setp.lt.s64 	%p26, %rd309, %rd321;
	selp.f64 	%fd230, %fd218, %fd104, %p26;
	min.s64 	%rd321, %rd309, %rd321;
$L__BB3_136:
	setp.ne.s32 	%p27, %r35, 0;
	bar.sync 	0;
	@%p27 bra 	$L__BB3_138;
	atom.global.add.u32 	%r76, [%rd1+4], 1280;
	add.s32 	%r77, %r76, %r3;
	st.shared.u32 	[_ZN6thrust24THRUST_300001_SM_1000_NS8cuda_cub4core6detail5shmemE+152], %r77;
$L__BB3_138:
	bar.sync 	0;
	ld.shared.u32 	%r427, [_ZN6thrust24THRUST_300001_SM_1000_NS8cuda_cub4core6detail5shmemE+152];
	add.s32 	%r78, %r427, 1280;
	setp.le.s32 	%p28, %r78, %r66;
	@%p28 bra 	$L__BB3_121;
$L__BB3_139:
	setp.le.s32 	%p29, %r66, %r427;
	@%p29 bra 	$L__BB3_162;
	sub.s32 	%r40, %r66, %r427;
	setp.ge.s32 	%p30, %r35, %r40;
	@%p30 bra 	$L__BB3_162;
	cvta.to.global.u64 	%rd125, %rd184;
	not.b32 	%r79, %r35;
	add.s32 	%r80, %r66, %r79;
	sub.s32 	%r41, %r80, %r427;
	and.b32  	%r81, %r41, 768;
	setp.eq.s32 	%p31, %r81, 768;
	mov.u32 	%r431, %r35;
	@%p31 bra 	$L__BB3_147;
	add.s32 	%r429, %r35, %r427;
	shr.u32 	%r82, %r41, 8;
	add.s32 	%r83, %r82, 1;
	and.b32  	%r84, %r83, 3;
	neg.s32 	%r428, %r84;
	mov.u32 	%r431, %r35;
$L__BB3_143:
	.pragma "nounroll";
	mov.u64 	%rd126, %rd321;
	mov.f64 	%fd116, %fd230;
	cvt.s64.s32 	%rd215, %r429;
	add.s64 	%rd127, %rd185, %rd215;
	mul.wide.s32 	%rd216, %r429, 8;
	add.s64 	%rd217, %rd125, %rd216;
	ld.global.f64 	%fd117, [%rd217];
	setp.lt.f64 	%p32, %fd116, %fd117;
	@%p32 bra 	$L__BB3_146;
	setp.lt.f64 	%p33, %fd117, %fd116;
	mov.f64 	%fd230, %fd117;
	mov.u64 	%rd321, %rd127;
	@%p33 bra 	$L__BB3_146;
	setp.lt.s64 	%p34, %rd126, %rd127;
	selp.f64 	%fd230, %fd116, %fd117, %p34;
	min.s64 	%rd321, %rd126, %rd127;
$L__BB3_146:
	add.s32 	%r431, %r431, 256;
	add.s32 	%r429, %r429, 256;
	add.s32 	%r428, %r428, 1;
	setp.ne.s32 	%p35, %r428, 0;
	@%p35 bra 	$L__BB3_143;
$L__BB3_147:
	setp.lt.u32 	%p36, %r41, 768;
	@%p36 bra 	$L__BB3_162;
	add.s32 	%r432, %r431, %r427;
	add.s32 	%r435, %r432, 256;
	add.s32 	%r434, %r432, 512;
	add.s32 	%r433, %r432, 768;
	add.s64 	%rd132, %rd125, 4096;
$L__BB3_149:
	cvt.s64.s32 	%rd218, %r435;
	add.s64 	%rd134, %rd185, %rd218;
	cvt.s64.s32 	%rd219, %r434;
	add.s64 	%rd135, %rd185, %rd219;
	cvt.s64.s32 	%rd220, %r433;
	add.s64 	%rd136, %rd185, %rd220;
	cvt.s64.s32 	%rd221, %r432;
	mul.wide.s32 	%rd222, %r432, 8;
	add.s64 	%rd137, %rd132, %rd222;
	add.s64 	%rd138, %rd185, %rd221;
	ld.global.f64 	%fd123, [%rd137+-4096];
	setp.lt.f64 	%p37, %fd230, %fd123;
	mov.f64 	%fd226, %fd230;
	mov.u64 	%rd317, %rd321;
	@%p37 bra 	$L__BB3_152;
	setp.lt.f64 	%p38, %fd123, %fd230;
	mov.f64 	%fd226, %fd123;
	mov.u64 	%rd317, %rd138;
	@%p38 bra 	$L__BB3_152;
	setp.lt.s64 	%p39, %rd321, %rd138;
	selp.f64 	%fd226, %fd230, %fd123, %p39;
	min.s64 	%rd317, %rd321, %rd138;
$L__BB3_152:
	ld.global.f64 	%fd126, [%rd137+-2048];
	setp.lt.f64 	%p40, %fd226, %fd126;
	mov.f64 	%fd227, %fd226;
	mov.u64 	%rd318, %rd317;
	@%p40 bra 	$L__BB3_155;
	setp.lt.f64 	%p41, %fd126, %fd226;
	mov.f64 	%fd227, %fd126;
	mov.u64 	%rd318, %rd134;
	@%p41 bra 	$L__BB3_155;
	setp.lt.s64 	%p42, %rd317, %rd134;
	selp.f64 	%fd227, %fd226, %fd126, %p42;
	min.s64 	%rd318, %rd317, %rd134;
$L__BB3_155:
	ld.global.f64 	%fd129, [%rd137];
	setp.lt.f64 	%p43, %fd227, %fd129;
	mov.f64 	%fd228, %fd227;
	mov.u64 	%rd319, %rd318;
	@%p43 bra 	$L__BB3_158;
	setp.lt.f64 	%p44, %fd129, %fd227;
	mov.f64 	%fd228, %fd129;
	mov.u64 	%rd319, %rd135;
	@%p44 bra 	$L__BB3_158;
	setp.lt.s64 	%p45, %rd318, %rd135;
	selp.f64 	%fd228, %fd227, %fd129, %p45;
	min.s64 	%rd319, %rd318, %rd135;
$L__BB3_158:
	ld.global.f64 	%fd132, [%rd137+2048];
	setp.lt.f64 	%p46, %fd228, %fd132;
	mov.f64 	%fd230, %fd228;
	mov.u64 	%rd321, %rd319;
	@%p46 bra 	$L__BB3_161;
	setp.lt.f64 	%p47, %fd132, %fd228;
	mov.f64 	%fd230, %fd132;
	mov.u64 	%rd321, %rd136;
	@%p47 bra 	$L__BB3_161;
	setp.lt.s64 	%p48, %rd319, %rd136;
	selp.f64 	%fd230, %fd228, %fd132, %p48;
	min.s64 	%rd321, %rd319, %rd136;
$L__BB3_161:
	add.s32 	%r431, %r431, 1024;
	add.s32 	%r435, %r435, 1024;
	add.s32 	%r434, %r434, 1024;
	add.s32 	%r433, %r433, 1024;
	add.s32 	%r432, %r432, 1024;
	setp.lt.s32 	%p49, %r431, %r40;
	@%p49 bra 	$L__BB3_149;
$L__BB3_162:
	// begin inline asm
	mov.u32 %r85, %laneid;
	// end inline asm
	mov.b64 	%rd223, %fd230;
	mov.b64 	{%r87, %r92}, %rd223;
	mov.b32 	%r103, 1;
	mov.b32 	%r104, 31;
	mov.b32 	%r105, -1;
	// begin inline asm
	shfl.sync.down.b32 %r86, %r87, %r103, %r104, %r105;
	// end inline asm
	// begin inline asm
	shfl.sync.down.b32 %r91, %r92, %r103, %r104, %r105;
	// end inline asm
	mov.b64 	%rd224, {%r86, %r91};
	mov.b64 	%fd136, %rd224;
	mov.b64 	{%r97, %r102}, %rd321;
	// begin inline asm
	shfl.sync.down.b32 %r96, %r97, %r103, %r104, %r105;
	// end inline asm
	// begin inline asm
	shfl.sync.down.b32 %r101, %r102, %r103, %r104, %r105;
	// end inline asm
	mov.b64 	%rd148, {%r96, %r101};
	setp.gt.s32 	%p50, %r85, 30;
	setp.lt.f64 	%p51, %fd230, %fd136;
	or.pred  	%p52, %p50, %p51;
	mov.f64 	%fd231, %fd230;
	mov.u64 	%rd322, %rd321;
	@%p52 bra 	$L__BB3_165;
	setp.gt.f64 	%p53, %fd230, %fd136;
	mov.f64 	%fd231, %fd136;
	mov.u64 	%rd322, %rd148;
	@%p53 bra 	$L__BB3_165;
	setp.lt.s64 	%p54, %rd321, %rd148;
	selp.f64 	%fd231, %fd230, %fd136, %p54;
	min.s64 	%rd322, %rd321, %rd148;
$L__BB3_165:
	mov.b64 	%rd225, %fd231;
	mov.b64 	{%r107, %r112}, %rd225;
	mov.b32 	%r123, 2;
	mov.b32 	%r124, 31;
	mov.b32 	%r125, -1;
	// begin inline asm
	shfl.sync.down.b32 %r106, %r107, %r123, %r124, %r125;
	// end inline asm
	// begin inline asm
	shfl.sync.down.b32 %r111, %r112, %r123, %r124, %r125;
	// end inline asm
	mov.b64 	%rd226, {%r106, %r111};
	mov.b64 	%fd139, %rd226;
	mov.b64 	{%r117, %r122}, %rd322;
	// begin inline asm
	shfl.sync.down.b32 %r116, %r117, %r123, %r124, %r125;
	// end inline asm
	// begin inline asm
	shfl.sync.down.b32 %r121, %r122, %r123, %r124, %r125;
	// end inline asm
	mov.b64 	%rd151, {%r116, %r121};
	setp.gt.s32 	%p55, %r85, 29;
	setp.lt.f64 	%p56, %fd231, %fd139;
	or.pred  	%p57, %p55, %p56;
	mov.f64 	%fd232, %fd231;
	mov.u64 	%rd323, %rd322;
	@%p57 bra 	$L__BB3_168;
	setp.gt.f64 	%p58, %fd231, %fd139;
	mov.f64 	%fd232, %fd139;
	mov.u64 	%rd323, %rd151;
	@%p58 bra 	$L__BB3_168;
	setp.lt.s64 	%p59, %rd322, %rd151;
	selp.f64 	%fd232, %fd231, %fd139, %p59;
	min.s64 	%rd323, %rd322, %rd151;
$L__BB3_168:
	mov.b64 	%rd227, %fd232;
	mov.b64 	{%r127, %r132}, %rd227;
	mov.b32 	%r143, 4;
	mov.b32 	%r144, 31;
	mov.b32 	%r145, -1;
	// begin inline asm
	shfl.sync.down.b32 %r126, %r127, %r143, %r144, %r145;
	// end inline asm
	// begin inline asm
	shfl.sync.down.b32 %r131, %r132, %r143, %r144, %r145;
	// end inline asm
	mov.b64 	%rd228, {%r126, %r131};
	mov.b64 	%fd142, %rd228;
	mov.b64 	{%r137, %r142}, %rd323;
	// begin inline asm
	shfl.sync.down.b32 %r136, %r137, %r143, %r144, %r145;
	// end inline asm
	// begin inline asm
	shfl.sync.down.b32 %r141, %r142, %r143, %r144, %r145;
	// end inline asm
	mov.b64 	%rd154, {%r136, %r141};
	setp.gt.s32 	%p60, %r85, 27;
	setp.lt.f64 	%p61, %fd232, %fd142;
	or.pred  	%p62, %p60, %p61;
	mov.f64 	%fd233, %fd232;
	mov.u64 	%rd324, %rd323;
	@%p62 bra 	$L__BB3_171;
	setp.gt.f64 	%p63, %fd232, %fd142;
	mov.f64 	%fd233, %fd142;
	mov.u64 	%rd324, %rd154;
	@%p63 bra 	$L__BB3_171;
	setp.lt.s64 	%p64, %rd323, %rd154;
	selp.f64 	%fd233, %fd232, %fd142, %p64;
	min.s64 	%rd324, %rd323, %rd154;
$L__BB3_171:
	mov.b64 	%rd229, %fd233;
	mov.b64 	{%r147, %r152}, %rd229;
	mov.b32 	%r163, 8;
	mov.b32 	%r164, 31;
	mov.b32 	%r165, -1;
	// begin inline asm
	shfl.sync.down.b32 %r146, %r147, %r163, %r164, %r165;
	// end inline asm
	// begin inline asm
	shfl.sync.down.b32 %r151, %r152, %r163, %r164, %r165;
	// end inline asm
	mov.b64 	%rd230, {%r146, %r151};
	mov.b64 	%fd145, %rd230;
	mov.b64 	{%r157, %r162}, %rd324;
	// begin inline asm
	shfl.sync.down.b32 %r156, %r157, %r163, %r164, %r165;
	// end inline asm
	// begin inline asm
	shfl.sync.down.b32 %r161, %r162, %r163, %r164, %r165;
	// end inline asm
	mov.b64 	%rd157, {%r156, %r161};
	setp.gt.s32 	%p65, %r85, 23;
	setp.lt.f64 	%p66, %fd233, %fd145;
	or.pred  	%p67, %p65, %p66;
	mov.f64 	%fd234, %fd233;
	mov.u64 	%rd325, %rd324;
	@%p67 bra 	$L__BB3_174;
	setp.gt.f64 	%p68, %fd233, %fd145;
	mov.f64 	%fd234, %fd145;
	mov.u64 	%rd325, %rd157;
	@%p68 bra 	$L__BB3_174;
	setp.lt.s64 	%p69, %rd324, %rd157;
	selp.f64 	%fd234, %fd233, %fd145, %p69;
	min.s64 	%rd325, %rd324, %rd157;
$L__BB3_174:
	mov.b64 	%rd231, %fd234;
	mov.b64 	{%r167, %r172}, %rd231;
	mov.b32 	%r183, 16;
	mov.b32 	%r184, 31;
	mov.b32 	%r185, -1;
	// begin inline asm
	shfl.sync.down.b32 %r166, %r167, %r183, %r184, %r185;
	// end inline asm
	// begin inline asm
	shfl.sync.down.b32 %r171, %r172, %r183, %r184, %r185;
	// end inline asm
	mov.b64 	%rd232, {%r166, %r171};
	mov.b64 	%fd148, %rd232;
	mov.b64 	{%r177, %r182}, %rd325;
	// begin inline asm
	shfl.sync.down.b32 %r176, %r177, %r183, %r184, %r185;
	// end inline asm
	// begin inline asm
	shfl.sync.down.b32 %r181, %r182, %r183, %r184, %r185;
	// end inline asm
	mov.b64 	%rd160, {%r176, %r181};
	setp.gt.s32 	%p70, %r85, 15;
	setp.lt.f64 	%p71, %fd234, %fd148;
	or.pred  	%p72, %p70, %p71;
	mov.f64 	%fd242, %fd234;
	mov.u64 	%rd333, %rd325;
	@%p72 bra 	$L__BB3_177;
	setp.gt.f64 	%p73, %fd234, %fd148;
	mov.f64 	%fd242, %fd148;
	mov.u64 	%rd333, %rd160;
	@%p73 bra 	$L__BB3_177;
	setp.lt.s64 	%p74, %rd325, %rd160;
	selp.f64 	%fd242, %fd234, %fd148, %p74;
	min.s64 	%rd333, %rd325, %rd160;
$L__BB3_177:
	setp.ne.s32 	%p75, %r85, 0;
	@%p75 bra 	$L__BB3_179;
	shr.u32 	%r186, %r35, 1;
	and.b32  	%r187, %r186, 496;
	mov.u32 	%r188, _ZN6thrust24THRUST_300001_SM_1000_NS8cuda_cub4core6detail5shmemE;
	add.s32 	%r189, %r188, %r187;
	st.shared.f64 	[%r189+8], %fd242;
	st.shared.u64 	[%r189+16], %rd333;
$L__BB3_179:
	bar.sync 	0;
	setp.ne.s32 	%p76, %r35, 0;
	@%p76 bra 	$L__BB3_201;
	ld.shared.f64 	%fd151, [_ZN6thrust24THRUST_300001_SM_1000_NS8cuda_cub4core6detail5shmemE+24];
	ld.shared.u64 	%rd163, [_ZN6thrust24THRUST_300001_SM_1000_NS8cuda_cub4core6detail5shmemE+32];
	setp.lt.f64 	%p77, %fd242, %fd151;
	mov.f64 	%fd236, %fd242;
	mov.u64 	%rd327, %rd333;
	@%p77 bra 	$L__BB3_183;
	setp.lt.f64 	%p78, %fd151, %fd242;
	mov.f64 	%fd236, %fd151;
	mov.u64 	%rd327, %rd163;
	@%p78 bra 	$L__BB3_183;
	setp.lt.s64 	%p79, %rd333, %rd163;
	selp.f64 	%fd236, %fd242, %fd151, %p79;
	min.s64 	%rd327, %rd333, %rd163;
$L__BB3_183:
	ld.shared.f64 	%fd154, [_ZN6thrust24THRUST_300001_SM_1000_NS8cuda_cub4core6detail5shmemE+40];
	ld.shared.u64 	%rd166, [_ZN6thrust24THRUST_300001_SM_1000_NS8cuda_cub4core6detail5shmemE+48];
	setp.lt.f64 	%p80, %fd236, %fd154;
	mov.f64 	%fd237, %fd236;
	mov.u64 	%rd328, %rd327;
	@%p80 bra 	$L__BB3_186;
	setp.lt.f64 	%p81, %fd154, %fd236;
	mov.f64 	%fd237, %fd154;
	mov.u64 	%rd328, %rd166;
	@%p81 bra 	$L__BB3_186;
	setp.lt.s64 	%p82, %rd327, %rd166;
	selp.f64 	%fd237, %fd236, %fd154, %p82;
	min.s64 	%rd328, %rd327, %rd166;
$L__BB3_186:
	ld.shared.f64 	%fd157, [_ZN6thrust24THRUST_300001_SM_1000_NS8cuda_cub4core6detail5shmemE+56];
	ld.shared.u64 	%rd169, [_ZN6thrust24THRUST_300001_SM_1000_NS8cuda_cub4core6detail5shmemE+64];
	setp.lt.f64 	%p83, %fd237, %fd157;
	mov.f64 	%fd238, %fd237;
	mov.u64 	%rd329, %rd328;
	@%p83 bra 	$L__BB3_189;
	setp.lt.f64 	%p84, %fd157, %fd237;
	mov.f64 	%fd238, %fd157;
	mov.u64 	%rd329, %rd169;
	@%p84 bra 	$L__BB3_189;
	setp.lt.s64 	%p85, %rd328, %rd169;
	selp.f64 	%fd238, %fd237, %fd157, %p85;
	min.s64 	%rd329, %rd328, %rd169;
$L__BB3_189:
	ld.shared.f64 	%fd160, [_ZN6thrust24THRUST_300001_SM_1000_NS8cuda_cub4core6detail5shmemE+72];
	ld.shared.u64 	%rd172, [_ZN6thrust24THRUST_300001_SM_1000_NS8cuda_cub4core6detail5shmemE+80];
	setp.lt.f64 	%p86, %fd238, %fd160;
	mov.f64 	%fd239, %fd238;
	mov.u64 	%rd330, %rd329;
	@%p86 bra 	$L__BB3_192;
	setp.lt.f64 	%p87, %fd160, %fd238;
	mov.f64 	%fd239, %fd160;
	mov.u64 	%rd330, %rd172;
	@%p87 bra 	$L__BB3_192;
	setp.lt.s64 	%p88, %rd329, %rd172;
	selp.f64 	%fd239, %fd238, %fd160, %p88;
	min.s64 	%rd330, %rd329, %rd172;
$L__BB3_192:
	ld.shared.f64 	%fd163, [_ZN6thrust24THRUST_300001_SM_1000_NS8cuda_cub4core6detail5shmemE+88];
	ld.shared.u64 	%rd175, [_ZN6thrust24THRUST_300001_SM_1000_NS8cuda_cub4core6detail5shmemE+96];
	setp.lt.f64 	%p89, %fd239, %fd163;
	mov.f64 	%fd240, %fd239;
	mov.u64 	%rd331, %rd330;
	@%p89 bra 	$L__BB3_195;
	setp.lt.f64 	%p90, %fd163, %fd239;
	mov.f64 	%fd240, %fd163;
	mov.u64 	%rd331, %rd175;
	@%p90 bra 	$L__BB3_195;
	setp.lt.s64 	%p91, %rd330, %rd175;
	selp.f64 	%fd240, %fd239, %fd163, %p91;
	min.s64 	%rd331, %rd330, %rd175;
$L__BB3_195:
	ld.shared.f64 	%fd166, [_ZN6thrust24THRUST_300001_SM_1000_NS8cuda_cub4core6detail5shmemE+104];
	ld.shared.u64 	%rd178, [_ZN6thrust24THRUST_300001_SM_1000_NS8cuda_cub4core6detail5shmemE+112];
	setp.lt.f64 	%p92, %fd240, %fd166;
	mov.f64 	%fd241, %fd240;
	mov.u64 	%rd332, %rd331;
	@%p92 bra 	$L__BB3_198;
	setp.lt.f64 	%p93, %fd166, %fd240;
	mov.f64 	%fd241, %fd166;
	mov.u64 	%rd332, %rd178;
	@%p93 bra 	$L__BB3_198;
	setp.lt.s64 	%p94, %rd331, %rd178;
	selp.f64 	%fd241, %fd240, %fd166, %p94;
	min.s64 	%rd332, %rd331, %rd178;
$L__BB3_198:
	ld.shared.f64 	%fd169, [_ZN6thrust24THRUST_300001_SM_1000_NS8cuda_cub4core6detail5shmemE+120];
	ld.shared.u64 	%rd181, [_ZN6thrust24THRUST_300001_SM_1000_NS8cuda_cub4core6detail5shmemE+128];
	setp.lt.f64 	%p95, %fd241, %fd169;
	mov.u64 	%rd333, %rd332;
	mov.f64 	%fd242, %fd241;
	@%p95 bra 	$L__BB3_201;
	setp.lt.f64 	%p96, %fd169, %fd241;
	mov.u64 	%rd333, %rd181;
	mov.f64 	%fd242, %fd169;
	@%p96 bra 	$L__BB3_201;
	setp.lt.s64 	%p97, %rd332, %rd181;
	selp.f64 	%fd242, %fd241, %fd169, %p97;
	min.s64 	%rd333, %rd332, %rd181;
$L__BB3_201:
	mov.u32 	%r415, %tid.x;
	setp.ne.s32 	%p224, %r415, 0;
	@%p224 bra 	$L__BB3_203;
	ld.param.u64 	%rd269, [_ZN6thrust24THRUST_300001_SM_1000_NS8cuda_cub4core6detail13_kernel_agentINS1_8__reduce11ReduceAgentINS0_12zip_iteratorIN4cuda3std3__45tupleIJNS0_10device_ptrIdEENS0_17counting_iteratorIlNS0_11use_defaultESF_SF_EEEEEEEPNSB_IJdlEEESJ_iNS1_9__extrema9arg_min_fIdlNSA_4lessIdEEEEEEJSI_SK_iN3cub18CUB_300001_SM_100013GridEvenShareIiEENSS_9GridQueueIjEESP_EEEvDpT0__param_1];
	cvta.to.global.u64 	%rd266, %rd269;
	mul.wide.u32 	%rd267, %r1, 16;
	add.s64 	%rd268, %rd266, %rd267;
	st.global.f64 	[%rd268], %fd242;
	st.global.u64 	[%rd268+8], %rd333;
$L__BB3_203:
	ret;

}
	// .globl	_ZN6thrust24THRUST_300001_SM_1000_NS8cuda_cub4core6detail13_kernel_agentINS1_8__reduce10DrainAgentIiEEJN3cub18CUB_300001_SM_10009GridQueueIjEEiEEEvDpT0_
.visible .entry _ZN6thrust24THRUST_300001_SM_1000_NS8cuda_cub4core6detail13_kernel_agentINS1_8__reduce10DrainAgentIiEEJN3cub18CUB_300001_SM_10009GridQueueIjEEiEEEvDpT0_(
	.param .align 8 .b8 _ZN6thrust24THRUST_300001_SM_1000_NS8cuda_cub4core6detail13_kernel_agentINS1_8__reduce10DrainAgentIiEEJN3cub18CUB_300001_SM_10009GridQueueIjEEiEEEvDpT0__param_0[8],
	.param .u32 _ZN6thrust24THRUST_300001_SM_1000_NS8cuda_cub4core6detail13_kernel_agentINS1_8__reduce10DrainAgentIiEEJN3cub18CUB_300001_SM_10009GridQueueIjEEiEEEvDpT0__param_1
)
.maxntid 1
{
	.reg .b32 	%r<3>;
	.reg .b64 	%rd<3>;

	ld.param.u64 	%rd1, [_ZN6thrust24THRUST_300001_SM_1000_NS8cuda_cub4core6detail13_kernel_agentINS1_8__reduce10DrainAgentIiEEJN3cub18CUB_300001_SM_10009GridQueueIjEEiEEEvDpT0__param_0];
	ld.param.u32 	%r1, [_ZN6thrust24THRUST_300001_SM_1000_NS8cuda_cub4core6detail13_kernel_agentINS1_8__reduce10DrainAgentIiEEJN3cub18CUB_300001_SM_10009GridQueueIjEEiEEEvDpT0__param_1];
	cvta.to.global.u64 	%rd2, %rd1;
	st.global.u32 	[%rd2], %r1;
	mov.b32 	%r2, 0;
	st.global.u32 	[%rd2+4], %r2;
	ret;

}
	// .globl	_ZN6thrust24THRUST_300001_SM_1000_NS8cuda_cub4core6detail13_kernel_agentINS1_8__reduce11ReduceAgentIPN4cuda3std3__45tupleIJdlEEESC_SB_iNS1_9__extrema9arg_min_fIdlNS9_4lessIdEEEEEEJSC_SC_iSH_EEEvDpT0_
.visible .entry _ZN6thrust24THRUST_300001_SM_1000_NS8cuda_cub4core6detail13_kernel_agentINS1_8__reduce11ReduceAgentIPN4cuda3std3__45tupleIJdlEEESC_SB_iNS1_9__extrema9arg_min_fIdlNS9_4lessIdEEEEEEJSC_SC_iSH_EEEvDpT0_(
	.param .u64 .ptr .align 1 _ZN6thrust24THRUST_300001_SM_1000_NS8cuda_cub4core6detail13_kernel_agentINS1_8__reduce11ReduceAgentIPN4cuda3std3__45tupleIJdlEEESC_SB_iNS1_9__extrema9arg_min_fIdlNS9_4lessIdEEEEEEJSC_SC_iSH_EEEvDpT0__param_0,
	.param .u64 .ptr .align 1 _ZN6thrust24THRUST_300001_SM_1000_NS8cuda_cub4core6detail13_kernel_agentINS1_8__reduce11ReduceAgentIPN4cuda3std3__45tupleIJdlEEESC_SB_iNS1_9__extrema9arg_min_fIdlNS9_4lessIdEEEEEEJSC_SC_iSH_EEEvDpT0__param_1,
	.param .u32 _ZN6thrust24THRUST_300001_SM_1000_NS8cuda_cub4core6detail13_kernel_agentINS1_8__reduce11ReduceAgentIPN4cuda3std3__45tupleIJdlEEESC_SB_iNS1_9__extrema9arg_min_fIdlNS9_4lessIdEEEEEEJSC_SC_iSH_EEEvDpT0__param_2,
	.param .align 1 .b8 _ZN6thrust24THRUST_300001_SM_1000_NS8cuda_cub4core6detail13_kernel_agentINS1_8__reduce11ReduceAgentIPN4cuda3std3__45tupleIJdlEEESC_SB_iNS1_9__extrema9arg_min_fIdlNS9_4lessIdEEEEEEJSC_SC_iSH_EEEvDpT0__param_3[1]
)
.maxntid 256
{
	.reg .pred 	%p<228>;
	.reg .b32 	%r<390>;
	.reg .b64 	%rd<387>;
	.reg .b64 	%fd<248>;

	ld.param.u64 	%rd186, [_ZN6thrust24THRUST_300001_SM_1000_NS8cuda_cub4core6detail13_kernel_agentINS1_8__reduce11ReduceAgentIPN4cuda3std3__45tupleIJdlEEESC_SB_iNS1_9__extrema9arg_min_fIdlNS9_4lessIdEEEEEEJSC_SC_iSH_EEEvDpT0__param_0];
	ld.param.u32 	%r37, [_ZN6thrust24THRUST_300001_SM_1000_NS8cuda_cub4core6detail13_kernel_agentINS1_8__reduce11ReduceAgentIPN4cuda3std3__45tupleIJdlEEESC_SB_iNS1_9__extrema9arg_min_fIdlNS9_4lessIdEEEEEEJSC_SC_iSH_EEEvDpT0__param_2];
	setp.eq.s32 	%p1, %r37, 0;
	@%p1 bra 	$L__BB5_205;
	setp.gt.s32 	%p2, %r37, 1279;
	@%p2 bra 	$L__BB5_111;
	mov.u32 	%r1, %tid.x;
	setp.ge.s32 	%p101, %r1, %r37;
	mov.f64 	%fd191, 0d0000000000000000;
	mov.b64 	%rd329, 0;
	mov.u32 	%r380, %r1;
	@%p101 bra 	$L__BB5_4;
	mul.wide.u32 	%rd273, %r1, 16;
	add.s64 	%rd270, %rd186, %rd273;
	// begin inline asm
	ld.global.nc.u64 %rd269, [%rd270];
	// end inline asm
	add.s64 	%rd272, %rd270, 8;
	// begin inline asm
	ld.global.nc.u64 %rd329, [%rd272];
	// end inline asm
	mov.b64 	%fd191, %rd269;
	add.s32 	%r380, %r1, 256;
$L__BB5_4:
	setp.ge.s32 	%p102, %r380, %r37;
	@%p102 bra 	$L__BB5_25;
	not.b32 	%r153, %r380;
	add.s32 	%r4, %r37, %r153;
	and.b32  	%r154, %r4, 768;
	setp.eq.s32 	%p103, %r154, 768;
	@%p103 bra 	$L__BB5_11;
	mul.wide.u32 	%rd275, %r380, 16;
	add.s64 	%rd320, %rd186, %rd275;
	shr.u32 	%r155, %r4, 8;
	add.s32 	%r156, %r155, 1;
	and.b32  	%r157, %r156, 3;
	neg.s32 	%r378, %r157;
$L__BB5_7:
	.pragma "nounroll";
	mov.u64 	%rd5, %rd329;
	mov.f64 	%fd3, %fd191;
	// begin inline asm
	ld.global.nc.u64 %rd276, [%rd320];
	// end inline asm
	add.s64 	%rd279, %rd320, 8;
	// begin inline asm
	ld.global.nc.u64 %rd278, [%rd279];
	// end inline asm
	mov.b64 	%fd4, %rd276;
	setp.lt.f64 	%p104, %fd3, %fd4;
	@%p104 bra 	$L__BB5_10;
	setp.gt.f64 	%p105, %fd3, %fd4;
	mov.u64 	%rd329, %rd278;
	mov.f64 	%fd191, %fd4;
	@%p105 bra 	$L__BB5_10;
	setp.lt.s64 	%p106, %rd5, %rd278;
	min.s64 	%rd329, %rd5, %rd278;
	selp.f64 	%fd191, %fd3, %fd4, %p106;
$L__BB5_10:
	add.s32 	%r380, %r380, 256;
	add.s64 	%rd320, %rd320, 4096;
	add.s32 	%r378, %r378, 1;
	setp.ne.s32 	%p107, %r378, 0;
	@%p107 bra 	$L__BB5_7;
$L__BB5_11:
	setp.lt.u32 	%p108, %r4, 768;
	@%p108 bra 	$L__BB5_25;
$L__BB5_12:
	mul.wide.s32 	%rd284, %r380, 16;
	add.s64 	%rd281, %rd186, %rd284;
	// begin inline asm
	ld.global.nc.u64 %rd280, [%rd281];
	// end inline asm
	add.s64 	%rd283, %rd281, 8;
	// begin inline asm
	ld.global.nc.u64 %rd282, [%rd283];
	// end inline asm
	mov.b64 	%fd10, %rd280;
	setp.lt.f64 	%p109, %fd191, %fd10;
	mov.u64 	%rd326, %rd329;
	mov.f64 	%fd188, %fd191;
	@%p109 bra 	$L__BB5_15;
	setp.gt.f64 	%p110, %fd191, %fd10;
	mov.u64 	%rd326, %rd282;
	mov.f64 	%fd188, %fd10;
	@%p110 bra 	$L__BB5_15;
	setp.lt.s64 	%p111, %rd329, %rd282;
	min.s64 	%rd326, %rd329, %rd282;
	selp.f64 	%fd188, %fd191, %fd10, %p111;
$L__BB5_15:
	add.s64 	%rd286, %rd281, 4096;
	// begin inline asm
	ld.global.nc.u64 %rd285, [%rd286];
	// end inline asm
	add.s64 	%rd288, %rd281, 4104;
	// begin inline asm
	ld.global.nc.u64 %rd287, [%rd288];
	// end inline asm
	mov.b64 	%fd13, %rd285;
	setp.lt.f64 	%p112, %fd188, %fd13;
	mov.u64 	%rd327, %rd326;
	mov.f64 	%fd189, %fd188;
	@%p112 bra 	$L__BB5_18;
	setp.gt.f64 	%p113, %fd188, %fd13;
	mov.u64 	%rd327, %rd287;
	mov.f64 	%fd189, %fd13;
	@%p113 bra 	$L__BB5_18;
	setp.lt.s64 	%p114, %rd326, %rd287;
	min.s64 	%rd327, %rd326, %rd287;
	selp.f64 	%fd189, %fd188, %fd13, %p114;
$L__BB5_18:
	add.s64 	%rd290, %rd281, 8192;
	// begin inline asm
	ld.global.nc.u64 %rd289, [%rd290];
	// end inline asm
	add.s64 	%rd292, %rd281, 8200;
	// begin inline asm
	ld.global.nc.u64 %rd291, [%rd292];
	// end inline asm
	mov.b64 	%fd16, %rd289;
	setp.lt.f64 	%p115, %fd189, %fd16;
	mov.u64 	%rd328, %rd327;
	mov.f64 	%fd190, %fd189;
	@%p115 bra 	$L__BB5_21;
	setp.gt.f64 	%p116, %fd189, %fd16;
	mov.u64 	%rd328, %rd291;
	mov.f64 	%fd190, %fd16;
	@%p116 bra 	$L__BB5_21;
	setp.lt.s64 	%p117, %rd327, %rd291;
	min.s64 	%rd328, %rd327, %rd291;
	selp.f64 	%fd190, %fd189, %fd16, %p117;
$L__BB5_21:
	add.s64 	%rd294, %rd281, 12288;
	// begin inline asm
	ld.global.nc.u64 %rd293, [%rd294];
	// end inline asm
	add.s64 	%rd296, %rd281, 12296;
	// begin inline asm
	ld.global.nc.u64 %rd295, [%rd296];
	// end inline asm
	mov.b64 	%fd19, %rd293;
	setp.lt.f64 	%p118, %fd190, %fd19;
	mov.u64 	%rd329, %rd328;
	mov.f64 	%fd191, %fd190;
	@%p118 bra 	$L__BB5_24;
	setp.gt.f64 	%p119, %fd190, %fd19;
	mov.u64 	%rd329, %rd295;
	mov.f64 	%fd191, %fd19;
	@%p119 bra 	$L__BB5_24;
	setp.lt.s64 	%p120, %rd328, %rd295;
	min.s64 	%rd329, %rd328, %rd295;
	selp.f64 	%fd191, %fd190, %fd19, %p120;
$L__BB5_24:
	add.s32 	%r380, %r380, 1024;
	setp.lt.s32 	%p121, %r380, %r37;
	@%p121 bra 	$L__BB5_12;
$L__BB5_25:
	setp.lt.s32 	%p122, %r37, 256;
	@%p122 bra 	$L__BB5_65;
	// begin inline asm
	mov.u32 %r271, %laneid;
	// end inline asm
	mov.b64 	%rd307, %fd191;
	mov.b64 	{%r273, %r278}, %rd307;
	mov.b32 	%r289, 1;
	mov.b32 	%r290, 31;
	mov.b32 	%r291, -1;
	// begin inline asm
	shfl.sync.down.b32 %r272, %r273, %r289, %r290, %r291;
	// end inline asm
	// begin inline asm
	shfl.sync.down.b32 %r277, %r278, %r289, %r290, %r291;
	// end inline asm
	mov.b64 	%rd308, {%r272, %r277};
	mov.b64 	%fd23, %rd308;
	mov.b64 	{%r283, %r288}, %rd329;
	// begin inline asm
	shfl.sync.down.b32 %r282, %r283, %r289, %r290, %r291;
	// end inline asm
	// begin inline asm
	shfl.sync.down.b32 %r287, %r288, %r289, %r290, %r291;
	// end inline asm
	mov.b64 	%rd27, {%r282, %r287};
	setp.gt.s32 	%p179, %r271, 30;
	setp.lt.f64 	%p180, %fd191, %fd23;
	or.pred  	%p181, %p179, %p180;
	mov.u64 	%rd331, %rd329;
	mov.f64 	%fd193, %fd191;
	@%p181 bra 	$L__BB5_29;
	setp.gt.f64 	%p182, %fd191, %fd23;
	mov.u64 	%rd331, %rd27;
	mov.f64 	%fd193, %fd23;
	@%p182 bra 	$L__BB5_29;
	setp.lt.s64 	%p183, %rd329, %rd27;
	min.s64 	%rd331, %rd329, %rd27;
	selp.f64 	%fd193, %fd191, %fd23, %p183;
$L__BB5_29:
	mov.b64 	%rd309, %fd193;
	mov.b64 	{%r293, %r298}, %rd309;
	mov.b32 	%r309, 2;
	mov.b32 	%r310, 31;
	mov.b32 	%r311, -1;
	// begin inline asm
	shfl.sync.down.b32 %r292, %r293, %r309, %r310, %r311;
	// end inline asm
	// begin inline asm
	shfl.sync.down.b32 %r297, %r298, %r309, %r310, %r311;
	// end inline asm
	mov.b64 	%rd310, {%r292, %r297};
	mov.b64 	%fd26, %rd310;
	mov.b64 	{%r303, %r308}, %rd331;
	// begin inline asm
	shfl.sync.down.b32 %r302, %r303, %r309, %r310, %r311;
	// end inline asm
	// begin inline asm
	shfl.sync.down.b32 %r307, %r308, %r309, %r310, %r311;
	// end inline asm
	mov.b64 	%rd30, {%r302, %r307};
	setp.gt.s32 	%p184, %r271, 29;
	setp.lt.f64 	%p185, %fd193, %fd26;
	or.pred  	%p186, %p184, %p185;
	mov.u64 	%rd332, %rd331;
	mov.f64 	%fd194, %fd193;
	@%p186 bra 	$L__BB5_32;
	setp.gt.f64 	%p187, %fd193, %fd26;
	mov.u64 	%rd332, %rd30;
	mov.f64 	%fd194, %fd26;
	@%p187 bra 	$L__BB5_32;
	setp.lt.s64 	%p188, %rd331, %rd30;
	min.s64 	%rd332, %rd331, %rd30;
	selp.f64 	%fd194, %fd193, %fd26, %p188;
$L__BB5_32:
	mov.b64 	%rd311, %fd194;
	mov.b64 	{%r313, %r318}, %rd311;
	mov.b32 	%r329, 4;
	mov.b32 	%r330, 31;
	mov.b32 	%r331, -1;
	// begin inline asm
	shfl.sync.down.b32 %r312, %r313, %r329, %r330, %r331;
	// end inline asm
	// begin inline asm
	shfl.sync.down.b32 %r317, %r318, %r329, %r330, %r331;
	// end inline asm
	mov.b64 	%rd312, {%r312, %r317};
	mov.b64 	%fd29, %rd312;
	mov.b64 	{%r323, %r328}, %rd332;
	// begin inline asm
	shfl.sync.down.b32 %r322, %r323, %r329, %r330, %r331;
	// end inline asm
	// begin inline asm
	shfl.sync.down.b32 %r327, %r328, %r329, %r330, %r331;
	// end inline asm
	mov.b64 	%rd33, {%r322, %r327};
	setp.gt.s32 	%p189, %r271, 27;
	setp.lt.f64 	%p190, %fd194, %fd29;
	or.pred  	%p191, %p189, %p190;
	mov.u64 	%rd333, %rd332;
	mov.f64 	%fd195, %fd194;
	@%p191 bra 	$L__BB5_35;
	setp.gt.f64 	%p192, %fd194, %fd29;
	mov.u64 	%rd333, %rd33;
	mov.f64 	%fd195, %fd29;
	@%p192 bra 	$L__BB5_35;
	setp.lt.s64 	%p193, %rd332, %rd33;
	min.s64 	%rd333, %rd332, %rd33;
	selp.f64 	%fd195, %fd194, %fd29, %p193;
$L__BB5_35:
	mov.b64 	%rd313, %fd195;
	mov.b64 	{%r333, %r338}, %rd313;
	mov.b32 	%r349, 8;
	mov.b32 	%r350, 31;
	mov.b32 	%r351, -1;
	// begin inline asm
	shfl.sync.down.b32 %r332, %r333, %r349, %r350, %r351;
	// end inline asm
	// begin inline asm
	shfl.sync.down.b32 %r337, %r338, %r349, %r350, %r351;
	// end inline asm
	mov.b64 	%rd314, {%r332, %r337};
	mov.b64 	%fd32, %rd314;
	mov.b64 	{%r343, %r348}, %rd333;
	// begin inline asm
	shfl.sync.down.b32 %r342, %r343, %r349, %r350, %r351;
	// end inline asm
	// begin inline asm
	shfl.sync.down.b32 %r347, %r348, %r349, %r350, %r351;
	// end inline asm
	mov.b64 	%rd36, {%r342, %r347};
	setp.gt.s32 	%p194, %r271, 23;
	setp.lt.f64 	%p195, %fd195, %fd32;
	or.pred  	%p196, %p194, %p195;
	mov.u64 	%rd334, %rd333;
	mov.f64 	%fd196, %fd195;
	@%p196 bra 	$L__BB5_38;
	setp.gt.f64 	%p197, %fd195, %fd32;
	mov.u64 	%rd334, %rd36;
	mov.f64 	%fd196, %fd32;
	@%p197 bra 	$L__BB5_38;
	setp.lt.s64 	%p198, %rd333, %rd36;
	min.s64 	%rd334, %rd333, %rd36;
	selp.f64 	%fd196, %fd195, %fd32, %p198;
$L__BB5_38:
	mov.b64 	%rd315, %fd196;
	mov.b64 	{%r353, %r358}, %rd315;
	mov.b32 	%r369, 16;
	mov.b32 	%r370, 31;
	mov.b32 	%r371, -1;
	// begin inline asm
	shfl.sync.down.b32 %r352, %r353, %r369, %r370, %r371;
	// end inline asm
	// begin inline asm
	shfl.sync.down.b32 %r357, %r358, %r369, %r370, %r371;
	// end inline asm
	mov.b64 	%rd316, {%r352, %r357};
	mov.b64 	%fd35, %rd316;
	mov.b64 	{%r363, %r368}, %rd334;
	// begin inline asm
	shfl.sync.down.b32 %r362, %r363, %r369, %r370, %r371;
	// end inline asm
	// begin inline asm
	shfl.sync.down.b32 %r367, %r368, %r369, %r370, %r371;
	// end inline asm
	mov.b64 	%rd39, {%r362, %r367};
	setp.gt.s32 	%p199, %r271, 15;
	setp.lt.f64 	%p200, %fd196, %fd35;
	or.pred  	%p201, %p199, %p200;
	mov.u64 	%rd386, %rd334;
	mov.f64 	%fd247, %fd196;
	@%p201 bra 	$L__BB5_41;
	setp.gt.f64 	%p202, %fd196, %fd35;
	mov.u64 	%rd386, %rd39;
	mov.f64 	%fd247, %fd35;
	@%p202 bra 	$L__BB5_41;
	setp.lt.s64 	%p203, %rd334, %rd39;
	min.s64 	%rd386, %rd334, %rd39;
	selp.f64 	%fd247, %fd196, %fd35, %p203;
$L__BB5_41:
	setp.ne.s32 	%p204, %r271, 0;
	@%p204 bra 	$L__BB5_43;
	shr.u32 	%r372, %r1, 1;
	and.b32  	%r373, %r372, 496;
	mov.u32 	%r374, _ZN6thrust24THRUST_300001_SM_1000_NS8cuda_cub4core6detail5shmemE;
	add.s32 	%r375, %r374, %r373;
	st.shared.f64 	[%r375+8], %fd247;
	st.shared.u64 	[%r375+16], %rd386;
$L__BB5_43:
	bar.sync 	0;
	setp.ne.s32 	%p205, %r1, 0;
	@%p205 bra 	$L__BB5_203;
	ld.shared.f64 	%fd38, [_ZN6thrust24THRUST_300001_SM_1000_NS8cuda_cub4core6detail5shmemE+24];
	ld.shared.u64 	%rd42, [_ZN6thrust24THRUST_300001_SM_1000_NS8cuda_cub4core6detail5shmemE+32];
	setp.lt.f64 	%p206, %fd247, %fd38;
	mov.u64 	%rd336, %rd386;
	mov.f64 	%fd198, %fd247;
	@%p206 bra 	$L__BB5_47;
	setp.lt.f64 	%p207, %fd38, %fd247;
	mov.u64 	%rd336, %rd42;
	mov.f64 	%fd198, %fd38;
	@%p207 bra 	$L__BB5_47;
	setp.lt.s64 	%p208, %rd386, %rd42;
	min.s64 	%rd336, %rd386, %rd42;
	selp.f64 	%fd198, %fd247, %fd38, %p208;
$L__BB5_47:
	ld.shared.f64 	%fd41, [_ZN6thrust24THRUST_300001_SM_1000_NS8cuda_cub4core6detail5shmemE+40];
	ld.shared.u64 	%rd45, [_ZN6thrust24THRUST_300001_SM_1000_NS8cuda_cub4core6detail5shmemE+48];
	setp.lt.f64 	%p209, %fd198, %fd41;
	mov.u64 	%rd337, %rd336;
	mov.f64 	%fd199, %fd198;
	@%p209 bra 	$L__BB5_50;
	setp.lt.f64 	%p210, %fd41, %fd198;
	mov.u64 	%rd337, %rd45;
	mov.f64 	%fd199, %fd41;
	@%p210 bra 	$L__BB5_50;
	setp.lt.s64 	%p211, %rd336, %rd45;
	min.s64 	%rd337, %rd336, %rd45;
	selp.f64 	%fd199, %fd198, %fd41, %p211;
$L__BB5_50:
	ld.shared.f64 	%fd44, [_ZN6thrust24THRUST_300001_SM_1000_NS8cuda_cub4core6detail5shmemE+56];
	ld.shared.u64 	%rd48, [_ZN6thrust24THRUST_300001_SM_1000_NS8cuda_cub4core6detail5shmemE+64];
	setp.lt.f64 	%p212, %fd199, %fd44;
	mov.u64 	%rd338, %rd337;
	mov.f64 	%fd200, %fd199;
	@%p212 bra 	$L__BB5_53;
	setp.lt.f64 	%p213, %fd44, %fd199;
	mov.u64 	%rd338, %rd48;
	mov.f64 	%fd200, %fd44;
	@%p213 bra 	$L__BB5_53;
	setp.lt.s64 	%p214, %rd337, %rd48;
	min.s64 	%rd338, %rd337, %rd48;
	selp.f64 	%fd200, %fd199, %fd44, %p214;
$L__BB5_53:
	ld.shared.f64 	%fd47, [_ZN6thrust24THRUST_300001_SM_1000_NS8cuda_cub4core6detail5shmemE+72];
	ld.shared.u64 	%rd51, [_ZN6thrust24THRUST_300001_SM_1000_NS8cuda_cub4core6detail5shmemE+80];
	setp.lt.f64 	%p215, %fd200, %fd47;
	mov.u64 	%rd339, %rd338;
	mov.f64 	%fd201, %fd200;
	@%p215 bra 	$L__BB5_56;
	setp.lt.f64 	%p216, %fd47, %fd200;
	mov.u64 	%rd339, %rd51;
	mov.f64 	%fd201, %fd47;
	@%p216 bra 	$L__BB5_56;
	setp.lt.s64 	%p217, %rd338, %rd51;
	min.s64 	%rd339, %rd338, %rd51;
	selp.f64 	%fd201, %fd200, %fd47, %p217;
$L__BB5_56:
	ld.shared.f64 	%fd50, [_ZN6thrust24THRUST_300001_SM_1000_NS8cuda_cub4core6detail5shmemE+88];
	ld.shared.u64 	%rd54, [_ZN6thrust24THRUST_300001_SM_1000_NS8cuda_cub4core6detail5shmemE+96];
	setp.lt.f64 	%p218, %fd201, %fd50;
	mov.u64 	%rd340, %rd339;
	mov.f64 	%fd202, %fd201;
	@%p218 bra 	$L__BB5_59;
	setp.lt.f64 	%p219, %fd50, %fd201;
	mov.u64 	%rd340, %rd54;
	mov.f64 	%fd202, %fd50;
	@%p219 bra 	$L__BB5_59;
	setp.lt.s64 	%p220, %rd339, %rd54;
	min.s64 	%rd340, %rd339, %rd54;
	selp.f64 	%fd202, %fd201, %fd50, %p220;
$L__BB5_59:
	ld.shared.f64 	%fd53, [_ZN6thrust24THRUST_300001_SM_1000_NS8cuda_cub4core6detail5shmemE+104];
	ld.shared.u64 	%rd57, [_ZN6thrust24THRUST_300001_SM_1000_NS8cuda_cub4core6detail5shmemE+112];
	setp.lt.f64 	%p221, %fd202, %fd53;
	mov.u64 	%rd341, %rd340;
	mov.f64 	%fd203, %fd202;
	@%p221 bra 	$L__BB5_62;
	setp.lt.f64 	%p222, %fd53, %fd202;
	mov.u64 	%rd341, %rd57;
	mov.f64 	%fd203, %fd53;
	@%p222 bra 	$L__BB5_62;
	setp.lt.s64 	%p223, %rd340, %rd57;
	min.s64 	%rd341, %rd340, %rd57;
	selp.f64 	%fd203, %fd202, %fd53, %p223;
$L__BB5_62:
	ld.shared.f64 	%fd56, [_ZN6thrust24THRUST_300001_SM_1000_NS8cuda_cub4core6detail5shmemE+120];
	ld.shared.u64 	%rd60, [_ZN6thrust24THRUST_300001_SM_1000_NS8cuda_cub4core6detail5shmemE+128];
	setp.lt.f64 	%p224, %fd203, %fd56;
	mov.u64 	%rd386, %rd341;
	mov.f64 	%fd247, %fd203;
	@%p224 bra 	$L__BB5_203;
	setp.lt.f64 	%p225, %fd56, %fd203;
	mov.u64 	%rd386, %rd60;
	mov.f64 	%fd247, %fd56;
	@%p225 bra 	$L__BB5_203;
	setp.lt.s64 	%p226, %rd341, %rd60;
	min.s64 	%rd386, %rd341, %rd60;
	selp.f64 	%fd247, %fd203, %fd56, %p226;
	bra.uni 	$L__BB5_203;
$L__BB5_65:
	// begin inline asm
	mov.u32 %r158, %laneid;
	// end inline asm
	and.b32  	%r179, %r1, 992;
	add.s32 	%r180, %r179, 32;
	setp.gt.s32 	%p123, %r180, %r37;
	not.b32 	%r181, %r179;
	add.s32 	%r182, %r37, %r181;
	selp.b32 	%r177, %r182, 31, %p123;
	mov.b64 	%rd297, %fd191;
	mov.b64 	{%r160, %r165}, %rd297;
	mov.b32 	%r176, 1;
	mov.b32 	%r178, -1;
	// begin inline asm
	shfl.sync.down.b32 %r159, %r160, %r176, %r177, %r178;
	// end inline asm
	// begin inline asm
	shfl.sync.down.b32 %r164, %r165, %r176, %r177, %r178;
	// end inline asm
	mov.b64 	%rd298, {%r159, %r164};
	mov.b64 	%fd58, %rd298;
	mov.b64 	{%r170, %r175}, %rd329;
	// begin inline asm
	shfl.sync.down.b32 %r169, %r170, %r176, %r177, %r178;
	// end inline asm
	// begin inline asm
	shfl.sync.down.b32 %r174, %r175, %r176, %r177, %r178;
	// end inline asm
	mov.b64 	%rd62, {%r169, %r174};
	setp.ge.s32 	%p124, %r158, %r177;
	setp.lt.f64 	%p125, %fd191, %fd58;
	or.pred  	%p126, %p124, %p125;
	mov.u64 	%rd342, %rd329;
	mov.f64 	%fd204, %fd191;
	@%p126 bra 	$L__BB5_68;
	setp.gt.f64 	%p127, %fd191, %fd58;
	mov.u64 	%rd342, %rd62;
	mov.f64 	%fd204, %fd58;
	@%p127 bra 	$L__BB5_68;
	setp.lt.s64 	%p128, %rd329, %rd62;
	min.s64 	%rd342, %rd329, %rd62;
	selp.f64 	%fd204, %fd191, %fd58, %p128;
$L__BB5_68:
	mov.b64 	%rd299, %fd204;
	mov.b64 	{%r184, %r189}, %rd299;
	mov.b32 	%r200, 2;
	mov.b32 	%r202, -1;
	// begin inline asm
	shfl.sync.down.b32 %r183, %r184, %r200, %r177, %r202;
	// end inline asm
	// begin inline asm
	shfl.sync.down.b32 %r188, %r189, %r200, %r177, %r202;
	// end inline asm
	mov.b64 	%rd300, {%r183, %r188};
	mov.b64 	%fd61, %rd300;
	mov.b64 	{%r194, %r199}, %rd342;
	// begin inline asm
	shfl.sync.down.b32 %r193, %r194, %r200, %r177, %r202;
	// end inline asm
	// begin inline asm
	shfl.sync.down.b32 %r198, %r199, %r200, %r177, %r202;
	// end inline asm
	mov.b64 	%rd65, {%r193, %r198};
	add.s32 	%r203, %r158, 2;
	setp.gt.s32 	%p129, %r203, %r177;
	setp.lt.f64 	%p130, %fd204, %fd61;
	or.pred  	%p131, %p129, %p130;
	mov.u64 	%rd343, %rd342;
	mov.f64 	%fd205, %fd204;
	@%p131 bra 	$L__BB5_71;
	setp.gt.f64 	%p132, %fd204, %fd61;
	mov.u64 	%rd343, %rd65;
	mov.f64 	%fd205, %fd61;
	@%p132 bra 	$L__BB5_71;
	setp.lt.s64 	%p133, %rd342, %rd65;
	min.s64 	%rd343, %rd342, %rd65;
	selp.f64 	%fd205, %fd204, %fd61, %p133;
$L__BB5_71:
	mov.b64 	%rd301, %fd205;
	mov.b64 	{%r205, %r210}, %rd301;
	mov.b32 	%r221, 4;
	mov.b32 	%r223, -1;
	// begin inline asm
	shfl.sync.down.b32 %r204, %r205, %r221, %r177, %r223;
	// end inline asm
	// begin inline asm
	shfl.sync.down.b32 %r209, %r210, %r221, %r177, %r223;
	// end inline asm
	mov.b64 	%rd302, {%r204, %r209};
	mov.b64 	%fd64, %rd302;
	mov.b64 	{%r215, %r220}, %rd343;
	// begin inline asm
	shfl.sync.down.b32 %r214, %r215, %r221, %r177, %r223;
	// end inline asm
	// begin inline asm
	shfl.sync.down.b32 %r219, %r220, %r221, %r177, %r223;
	// end inline asm
	mov.b64 	%rd68, {%r214, %r219};
	add.s32 	%r224, %r158, 4;
	setp.gt.s32 	%p134, %r224, %r177;
	setp.lt.f64 	%p135, %fd205, %fd64;
	or.pred  	%p136, %p134, %p135;
	mov.u64 	%rd344, %rd343;
	mov.f64 	%fd206, %fd205;
	@%p136 bra 	$L__BB5_74;
	setp.gt.f64 	%p137, %fd205, %fd64;
	mov.u64 	%rd344, %rd68;
	mov.f64 	%fd206, %fd64;
	@%p137 bra 	$L__BB5_74;
	setp.lt.s64 	%p138, %rd343, %rd68;
	min.s64 	%rd344, %rd343, %rd68;
	selp.f64 	%fd206, %fd205, %fd64, %p138;
$L__BB5_74:
	mov.b64 	%rd303, %fd206;
	mov.b64 	{%r226, %r231}, %rd303;
	mov.b32 	%r242, 8;
	mov.b32 	%r244, -1;
	// begin inline asm
	shfl.sync.down.b32 %r225, %r226, %r242, %r177, %r244;
	// end inline asm
	// begin inline asm
	shfl.sync.down.b32 %r230, %r231, %r242, %r177, %r244;
	// end inline asm
	mov.b64 	%rd304, {%r225, %r230};
	mov.b64 	%fd67, %rd304;
	mov.b64 	{%r236, %r241}, %rd344;
	// begin inline asm
	shfl.sync.down.b32 %r235, %r236, %r242, %r177, %r244;
	// end inline asm
	// begin inline asm
	shfl.sync.down.b32 %r240, %r241, %r242, %r177, %r244;
	// end inline asm
	mov.b64 	%rd71, {%r235, %r240};
	add.s32 	%r245, %r158, 8;
	setp.gt.s32 	%p139, %r245, %r177;
	setp.lt.f64 	%p140, %fd206, %fd67;
	or.pred  	%p141, %p139, %p140;
	mov.u64 	%rd345, %rd344;
	mov.f64 	%fd207, %fd206;
	@%p141 bra 	$L__BB5_77;
	setp.gt.f64 	%p142, %fd206, %fd67;
	mov.u64 	%rd345, %rd71;
	mov.f64 	%fd207, %fd67;
	@%p142 bra 	$L__BB5_77;
	setp.lt.s64 	%p143, %rd344, %rd71;
	min.s64 	%rd345, %rd344, %rd71;
	selp.f64 	%fd207, %fd206, %fd67, %p143;
$L__BB5_77:
	mov.b64 	%rd305, %fd207;
	mov.b64 	{%r247, %r252}, %rd305;
	mov.b32 	%r263, 16;
	mov.b32 	%r265, -1;
	// begin inline asm
	shfl.sync.down.b32 %r246, %r247, %r263, %r177, %r265;
	// end inline asm
	// begin inline asm
	shfl.sync.down.b32 %r251, %r252, %r263, %r177, %r265;
	// end inline asm
	mov.b64 	%rd306, {%r246, %r251};
	mov.b64 	%fd70, %rd306;
	mov.b64 	{%r257, %r262}, %rd345;
	// begin inline asm
	shfl.sync.down.b32 %r256, %r257, %r263, %r177, %r265;
	// end inline asm
	// begin inline asm
	shfl.sync.down.b32 %r261, %r262, %r263, %r177, %r265;
	// end inline asm
	mov.b64 	%rd74, {%r256, %r261};
	add.s32 	%r266, %r158, 16;
	setp.gt.s32 	%p144, %r266, %r177;
	setp.lt.f64 	%p145, %fd207, %fd70;
	or.pred  	%p146, %p144, %p145;
	mov.u64 	%rd386, %rd345;
	mov.f64 	%fd247, %fd207;
	@%p146 bra 	$L__BB5_80;
	setp.gt.f64 	%p147, %fd207, %fd70;
	mov.u64 	%rd386, %rd74;
	mov.f64 	%fd247, %fd70;
	@%p147 bra 	$L__BB5_80;
	setp.lt.s64 	%p148, %rd345, %rd74;
	min.s64 	%rd386, %rd345, %rd74;
	selp.f64 	%fd247, %fd207, %fd70, %p148;
$L__BB5_80:
	setp.ne.s32 	%p149, %r158, 0;
	@%p149 bra 	$L__BB5_82;
	shr.u32 	%r267, %r1, 1;
	and.b32  	%r268, %r267, 496;
	mov.u32 	%r269, _ZN6thrust24THRUST_300001_SM_1000_NS8cuda_cub4core6detail5shmemE;
	add.s32 	%r270, %r269, %r268;
	st.shared.f64 	[%r270+8], %fd247;
	st.shared.u64 	[%r270+16], %rd386;
$L__BB5_82:
	bar.sync 	0;
	setp.ne.s32 	%p150, %r1, 0;
	@%p150 bra 	$L__BB5_203;
	setp.lt.s32 	%p151, %r37, 33;
	mov.f64 	%fd209, %fd247;
	mov.u64 	%rd347, %rd386;
	@%p151 bra 	$L__BB5_87;
	ld.shared.f64 	%fd73, [_ZN6thrust24THRUST_300001_SM_1000_NS8cuda_cub4core6detail5shmemE+24];
	ld.shared.u64 	%rd77, [_ZN6thrust24THRUST_300001_SM_1000_NS8cuda_cub4core6detail5shmemE+32];
	setp.lt.f64 	%p152, %fd247, %fd73;
	mov.f64 	%fd209, %fd247;
	mov.u64 	%rd347, %rd386;
	@%p152 bra 	$L__BB5_87;
	setp.lt.f64 	%p153, %fd73, %fd247;
	mov.f64 	%fd209, %fd73;
	mov.u64 	%rd347, %rd77;
	@%p153 bra 	$L__BB5_87;
	setp.lt.s64 	%p154, %rd386, %rd77;
	min.s64 	%rd347, %rd386, %rd77;
	selp.f64 	%fd209, %fd247, %fd73, %p154;
$L__BB5_87:
	setp.lt.s32 	%p155, %r37, 65;
	mov.f64 	%fd210, %fd209;
	mov.u64 	%rd348, %rd347;
	@%p155 bra 	$L__BB5_91;
	ld.shared.f64 	%fd76, [_ZN6thrust24THRUST_300001_SM_1000_NS8cuda_cub4core6detail5shmemE+40];
	ld.shared.u64 	%rd80, [_ZN6thrust24THRUST_300001_SM_1000_NS8cuda_cub4core6detail5shmemE+48];
	setp.lt.f64 	%p156, %fd209, %fd76;
	mov.f64 	%fd210, %fd209;
	mov.u64 	%rd348, %rd347;
	@%p156 bra 	$L__BB5_91;
	setp.lt.f64 	%p157, %fd76, %fd209;
	mov.f64 	%fd210, %fd76;
	mov.u64 	%rd348, %rd80;
	@%p157 bra 	$L__BB5_91;
	setp.lt.s64 	%p158, %rd347, %rd80;
	selp.f64 	%fd210, %fd209, %fd76, %p158;
	min.s64 	%rd348, %rd347, %rd80;
$L__BB5_91:
	setp.lt.s32 	%p159, %r37, 97;
	mov.f64 	%fd211, %fd210;
	mov.u64 	%rd349, %rd348;
	@%p159 bra 	$L__BB5_95;
	ld.shared.f64 	%fd79, [_ZN6thrust24THRUST_300001_SM_1000_NS8cuda_cub4core6detail5shmemE+56];
	ld.shared.u64 	%rd83, [_ZN6thrust24THRUST_300001_SM_1000_NS8cuda_cub4core6detail5shmemE+64];
	setp.lt.f64 	%p160, %fd210, %fd79;
	mov.f64 	%fd211, %fd210;
	mov.u64 	%rd349, %rd348;
	@%p160 bra 	$L__BB5_95;
	setp.lt.f64 	%p161, %fd79, %fd210;
	mov.f64 	%fd211, %fd79;
	mov.u64 	%rd349, %rd83;
	@%p161 bra 	$L__BB5_95;
	setp.lt.s64 	%p162, %rd348, %rd83;
	selp.f64 	%fd211, %fd210, %fd79, %p162;
	min.s64 	%rd349, %rd348, %rd83;
$L__BB5_95:
	setp.lt.s32 	%p163, %r37, 129;
	mov.f64 	%fd212, %fd211;
	mov.u64 	%rd350, %rd349;
	@%p163 bra 	$L__BB5_99;
	ld.shared.f64 	%fd82, [_ZN6thrust24THRUST_300001_SM_1000_NS8cuda_cub4core6detail5shmemE+72];
	ld.shared.u64 	%rd86, [_ZN6thrust24THRUST_300001_SM_1000_NS8cuda_cub4core6detail5shmemE+80];
	setp.lt.f64 	%p164, %fd211, %fd82;
	mov.f64 	%fd212, %fd211;
	mov.u64 	%rd350, %rd349;
	@%p164 bra 	$L__BB5_99;
	setp.lt.f64 	%p165, %fd82, %fd211;
	mov.f64 	%fd212, %fd82;
	mov.u64 	%rd350, %rd86;
	@%p165 bra 	$L__BB5_99;
	setp.lt.s64 	%p166, %rd349, %rd86;
	selp.f64 	%fd212, %fd211, %fd82, %p166;
	min.s64 	%rd350, %rd349, %rd86;
$L__BB5_99:
	setp.lt.s32 	%p167, %r37, 161;
	mov.f64 	%fd213, %fd212;
	mov.u64 	%rd351, %rd350;
	@%p167 bra 	$L__BB5_103;
	ld.shared.f64 	%fd85, [_ZN6thrust24THRUST_300001_SM_1000_NS8cuda_cub4core6detail5shmemE+88];
	ld.shared.u64 	%rd89, [_ZN6thrust24THRUST_300001_SM_1000_NS8cuda_cub4core6detail5shmemE+96];
	setp.lt.f64 	%p168, %fd212, %fd85;
	mov.f64 	%fd213, %fd212;
	mov.u64 	%rd351, %rd350;
	@%p168 bra 	$L__BB5_103;
	setp.lt.f64 	%p169, %fd85, %fd212;
	mov.f64 	%fd213, %fd85;
	mov.u64 	%rd351, %rd89;
	@%p169 bra 	$L__BB5_103;
	setp.lt.s64 	%p170, %rd350, %rd89;
	selp.f64 	%fd213, %fd212, %fd85, %p170;
	min.s64 	%rd351, %rd350, %rd89;
$L__BB5_103:
	setp.lt.s32 	%p171, %r37, 193;
	mov.f64 	%fd214, %fd213;
	mov.u64 	%rd352, %rd351;
	@%p171 bra 	$L__BB5_107;
	ld.shared.f64 	%fd88, [_ZN6thrust24THRUST_300001_SM_1000_NS8cuda_cub4core6detail5shmemE+104];
	ld.shared.u64 	%rd92, [_ZN6thrust24THRUST_300001_SM_1000_NS8cuda_cub4core6detail5shmemE+112];
	setp.lt.f64 	%p172, %fd213, %fd88;
	mov.f64 	%fd214, %fd213;
	mov.u64 	%rd352, %rd351;
	@%p172 bra 	$L__BB5_107;
	setp.lt.f64 	%p173, %fd88, %fd213;
	mov.f64 	%fd214, %fd88;
	mov.u64 	%rd352, %rd92;
	@%p173 bra 	$L__BB5_107;
	setp.lt.s64 	%p174, %rd351, %rd92;
	selp.f64 	%fd214, %fd213, %fd88, %p174;
	min.s64 	%rd352, %rd351, %rd92;
$L__BB5_107:
	setp.lt.s32 	%p175, %r37, 225;
	mov.u64 	%rd386, %rd352;
	mov.f64 	%fd247, %fd214;
	@%p175 bra 	$L__BB5_203;
	ld.shared.f64 	%fd91, [_ZN6thrust24THRUST_300001_SM_1000_NS8cuda_cub4core6detail5shmemE+120];
	ld.shared.u64 	%rd95, [_ZN6thrust24THRUST_300001_SM_1000_NS8cuda_cub4core6detail5shmemE+128];
	setp.lt.f64 	%p176, %fd214, %fd91;
	mov.u64 	%rd386, %rd352;
	mov.f64 	%fd247, %fd214;
	@%p176 bra 	$L__BB5_203;
	setp.lt.f64 	%p177, %fd91, %fd214;
	mov.u64 	%rd386, %rd95;
	mov.f64 	%fd247, %fd91;
	@%p177 bra 	$L__BB5_203;
	setp.lt.s64 	%p178, %rd352, %rd95;
	selp.f64 	%fd247, %fd214, %fd91, %p178;
	min.s64 	%rd386, %rd352, %rd95;
	bra.uni 	$L__BB5_203;
$L__BB5_111:
	mov.u32 	%r16, %tid.x;
	mul.wide.u32 	%rd208, %r16, 16;
	add.s64 	%rd189, %rd186, %rd208;
	// begin inline asm
	ld.global.nc.u64 %rd188, [%rd189];
	// end inline asm
	add.s64 	%rd191, %rd189, 8;
	// begin inline asm
	ld.global.nc.u64 %rd190, [%rd191];
	// end inline asm
	mov.b64 	%fd93, %rd188;
	add.s64 	%rd193, %rd189, 4096;
	// begin inline asm
	ld.global.nc.u64 %rd192, [%rd193];
	// end inline asm
	add.s64 	%rd195, %rd189, 4104;
	// begin inline asm
	ld.global.nc.u64 %rd194, [%rd195];
	// end inline asm
	mov.b64 	%fd94, %rd192;
	add.s64 	%rd197, %rd189, 8192;
	// begin inline asm
	ld.global.nc.u64 %rd196, [%rd197];
	// end inline asm
	add.s64 	%rd199, %rd189, 8200;
	// begin inline asm
	ld.global.nc.u64 %rd198, [%rd199];
	// end inline asm
	mov.b64 	%fd95, %rd196;
	add.s64 	%rd201, %rd189, 12288;
	// begin inline asm
	ld.global.nc.u64 %rd200, [%rd201];
	// end inline asm
	add.s64 	%rd203, %rd189, 12296;
	// begin inline asm
	ld.global.nc.u64 %rd202, [%rd203];
	// end inline asm
	mov.b64 	%fd96, %rd200;
	add.s64 	%rd205, %rd189, 16384;
	// begin inline asm
	ld.global.nc.u64 %rd204, [%rd205];
	// end inline asm
	add.s64 	%rd207, %rd189, 16392;
	// begin inline asm
	ld.global.nc.u64 %rd206, [%rd207];
	// end inline asm
	mov.b64 	%fd97, %rd204;
	setp.lt.f64 	%p3, %fd93, %fd94;
	mov.f64 	%fd215, %fd93;
	mov.u64 	%rd353, %rd190;
	@%p3 bra 	$L__BB5_114;
	setp.lt.f64 	%p4, %fd94, %fd93;
	mov.f64 	%fd215, %fd94;
	mov.u64 	%rd353, %rd194;
	@%p4 bra 	$L__BB5_114;
	setp.lt.s64 	%p5, %rd190, %rd194;
	selp.f64 	%fd215, %fd93, %fd94, %p5;
	min.s64 	%rd353, %rd190, %rd194;
$L__BB5_114:
	setp.lt.f64 	%p6, %fd215, %fd95;
	mov.f64 	%fd216, %fd215;
	mov.u64 	%rd354, %rd353;
	@%p6 bra 	$L__BB5_117;
	setp.gt.f64 	%p7, %fd215, %fd95;
	mov.f64 	%fd216, %fd95;
	mov.u64 	%rd354, %rd198;
	@%p7 bra 	$L__BB5_117;
	setp.lt.s64 	%p8, %rd353, %rd198;
	selp.f64 	%fd216, %fd215, %fd95, %p8;
	min.s64 	%rd354, %rd353, %rd198;
$L__BB5_117:
	setp.lt.f64 	%p9, %fd216, %fd96;
	mov.f64 	%fd217, %fd216;
	mov.u64 	%rd355, %rd354;
	@%p9 bra 	$L__BB5_120;
	setp.gt.f64 	%p10, %fd216, %fd96;
	mov.f64 	%fd217, %fd96;
	mov.u64 	%rd355, %rd202;
	@%p10 bra 	$L__BB5_120;
	setp.lt.s64 	%p11, %rd354, %rd202;
	selp.f64 	%fd217, %fd216, %fd96, %p11;
	min.s64 	%rd355, %rd354, %rd202;
$L__BB5_120:
	setp.lt.f64 	%p12, %fd217, %fd97;
	mov.f64 	%fd234, %fd217;
	mov.u64 	%rd373, %rd355;
	@%p12 bra 	$L__BB5_123;
	setp.gt.f64 	%p13, %fd217, %fd97;
	mov.f64 	%fd234, %fd97;
	mov.u64 	%rd373, %rd206;
	@%p13 bra 	$L__BB5_123;
	setp.lt.s64 	%p14, %rd355, %rd206;
	selp.f64 	%fd234, %fd217, %fd97, %p14;
	min.s64 	%rd373, %rd355, %rd206;
$L__BB5_123:
	setp.lt.u32 	%p15, %r37, 2560;
	mov.b32 	%r383, 1280;
	@%p15 bra 	$L__BB5_141;
	mov.b32 	%r383, 1280;
$L__BB5_125:
	mov.u32 	%r17, %r383;
	add.s32 	%r40, %r17, %r16;
	mul.wide.u32 	%rd229, %r40, 16;
	add.s64 	%rd210, %rd186, %rd229;
	// begin inline asm
	ld.global.nc.u64 %rd209, [%rd210];
	// end inline asm
	add.s64 	%rd212, %rd210, 8;
	// begin inline asm
	ld.global.nc.u64 %rd211, [%rd212];
	// end inline asm
	mov.b64 	%fd107, %rd209;
	add.s64 	%rd214, %rd210, 4096;
	// begin inline asm
	ld.global.nc.u64 %rd213, [%rd214];
	// end inline asm
	add.s64 	%rd216, %rd210, 4104;
	// begin inline asm
	ld.global.nc.u64 %rd215, [%rd216];
	// end inline asm
	mov.b64 	%fd108, %rd213;
	add.s64 	%rd218, %rd210, 8192;
	// begin inline asm
	ld.global.nc.u64 %rd217, [%rd218];
	// end inline asm
	add.s64 	%rd220, %rd210, 8200;
	// begin inline asm
	ld.global.nc.u64 %rd219, [%rd220];
	// end inline asm
	mov.b64 	%fd109, %rd217;
	add.s64 	%rd222, %rd210, 12288;
	// begin inline asm
	ld.global.nc.u64 %rd221, [%rd222];
	// end inline asm
	add.s64 	%rd224, %rd210, 12296;
	// begin inline asm
	ld.global.nc.u64 %rd223, [%rd224];
	// end inline asm
	mov.b64 	%fd110, %rd221;
	add.s64 	%rd226, %rd210, 16384;
	// begin inline asm
	ld.global.nc.u64 %rd225, [%rd226];
	// end inline asm
	add.s64 	%rd228, %rd210, 16392;
	// begin inline asm
	ld.global.nc.u64 %rd227, [%rd228];
	// end inline asm
	mov.b64 	%fd111, %rd225;
	setp.lt.f64 	%p16, %fd234, %fd107;
	mov.f64 	%fd220, %fd234;
	mov.u64 	%rd358, %rd373;
	@%p16 bra 	$L__BB5_128;
	setp.gt.f64 	%p17, %fd234, %fd107;
	mov.f64 	%fd220, %fd107;
	mov.u64 	%rd358, %rd211;
	@%p17 bra 	$L__BB5_128;
	setp.lt.s64 	%p18, %rd373, %rd211;
	selp.f64 	%fd220, %fd234, %fd107, %p18;
	min.s64 	%rd358, %rd373, %rd211;
$L__BB5_128:
	setp.lt.f64 	%p19, %fd220, %fd108;
	mov.f64 	%fd221, %fd220;
	mov.u64 	%rd359, %rd358;
	@%p19 bra 	$L__BB5_131;
	setp.gt.f64 	%p20, %fd220, %fd108;
	mov.f64 	%fd221, %fd108;
	mov.u64 	%rd359, %rd215;
	@%p20 bra 	$L__BB5_131;
	setp.lt.s64 	%p21, %rd358, %rd215;
	selp.f64 	%fd221, %fd220, %fd108, %p21;
	min.s64 	%rd359, %rd358, %rd215;
$L__BB5_131:
	setp.lt.f64 	%p22, %fd221, %fd109;
	mov.f64 	%fd222, %fd221;
	mov.u64 	%rd360, %rd359;
	@%p22 bra 	$L__BB5_134;
	setp.gt.f64 	%p23, %fd221, %fd109;
	mov.f64 	%fd222, %fd109;
	mov.u64 	%rd360, %rd219;
	@%p23 bra 	$L__BB5_134;
	setp.lt.s64 	%p24, %rd359, %rd219;
	selp.f64 	%fd222, %fd221, %fd109, %p24;
	min.s64 	%rd360, %rd359, %rd219;
$L__BB5_134:
	setp.lt.f64 	%p25, %fd222, %fd110;
	mov.f64 	%fd223, %fd222;
	mov.u64 	%rd361, %rd360;
	@%p25 bra 	$L__BB5_137;
	setp.gt.f64 	%p26, %fd222, %fd110;
	mov.f64 	%fd223, %fd110;
	mov.u64 	%rd361, %rd223;
	@%p26 bra 	$L__BB5_137;
	setp.lt.s64 	%p27, %rd360, %rd223;
	selp.f64 	%fd223, %fd222, %fd110, %p27;
	min.s64 	%rd361, %rd360, %rd223;
$L__BB5_137:
	setp.lt.f64 	%p28, %fd223, %fd111;
	mov.f64 	%fd234, %fd223;
	mov.u64 	%rd373, %rd361;
	@%p28 bra 	$L__BB5_140;
	setp.gt.f64 	%p29, %fd223, %fd111;
	mov.f64 	%fd234, %fd111;
	mov.u64 	%rd373, %rd227;
	@%p29 bra 	$L__BB5_140;
	setp.lt.s64 	%p30, %rd361, %rd227;
	selp.f64 	%fd234, %fd223, %fd111, %p30;
	min.s64 	%rd373, %rd361, %rd227;
$L__BB5_140:
	add.s32 	%r383, %r17, 1280;
	add.s32 	%r41, %r17, 2560;
	setp.le.s32 	%p31, %r41, %r37;
	@%p31 bra 	$L__BB5_125;
$L__BB5_141:
	setp.le.s32 	%p32, %r37, %r383;
	@%p32 bra 	$L__BB5_164;
	sub.s32 	%r20, %r37, %r383;
	setp.ge.s32 	%p33, %r16, %r20;
	@%p33 bra 	$L__BB5_164;
	not.b32 	%r42, %r16;
	add.s32 	%r43, %r37, %r42;
	sub.s32 	%r21, %r43, %r383;
	and.b32  	%r44, %r21, 768;
	setp.eq.s32 	%p34, %r44, 768;
	mov.u32 	%r387, %r16;
	@%p34 bra 	$L__BB5_149;
	add.s32 	%r385, %r16, %r383;
	shr.u32 	%r45, %r21, 8;
	add.s32 	%r46, %r45, 1;
	and.b32  	%r47, %r46, 3;
	neg.s32 	%r384, %r47;
	mov.u32 	%r387, %r16;
$L__BB5_145:
	.pragma "nounroll";
	mov.u64 	%rd127, %rd373;
	mov.f64 	%fd123, %fd234;
	mul.wide.u32 	%rd235, %r385, 16;
	add.s64 	%rd232, %rd186, %rd235;
	// begin inline asm
	ld.global.nc.u64 %rd231, [%rd232];
	// end inline asm
	add.s64 	%rd234, %rd232, 8;
	// begin inline asm
	ld.global.nc.u64 %rd233, [%rd234];
	// end inline asm
	mov.b64 	%fd124, %rd231;
	setp.lt.f64 	%p35, %fd123, %fd124;
	@%p35 bra 	$L__BB5_148;
	setp.gt.f64 	%p36, %fd123, %fd124;
	mov.f64 	%fd234, %fd124;
	mov.u64 	%rd373, %rd233;
	@%p36 bra 	$L__BB5_148;
	setp.lt.s64 	%p37, %rd127, %rd233;
	selp.f64 	%fd234, %fd123, %fd124, %p37;
	min.s64 	%rd373, %rd127, %rd233;
$L__BB5_148:
	add.s32 	%r387, %r387, 256;
	add.s32 	%r385, %r385, 256;
	add.s32 	%r384, %r384, 1;
	setp.ne.s32 	%p38, %r384, 0;
	@%p38 bra 	$L__BB5_145;
$L__BB5_149:
	setp.lt.u32 	%p39, %r21, 768;
	@%p39 bra 	$L__BB5_164;
	cvt.u64.u32 	%rd236, %r387;
	cvt.u64.u32 	%rd237, %r383;
	add.s64 	%rd238, %rd236, %rd237;
	shl.b64 	%rd239, %rd238, 4;
	add.s64 	%rd240, %rd239, %rd186;
	add.s64 	%rd368, %rd240, 12296;
	add.s32 	%r388, %r387, %r383;
$L__BB5_151:
	mul.wide.u32 	%rd245, %r388, 16;
	add.s64 	%rd242, %rd186, %rd245;
	// begin inline asm
	ld.global.nc.u64 %rd241, [%rd242];
	// end inline asm
	add.s64 	%rd244, %rd242, 8;
	// begin inline asm
	ld.global.nc.u64 %rd243, [%rd244];
	// end inline asm
	mov.b64 	%fd130, %rd241;
	setp.lt.f64 	%p40, %fd234, %fd130;
	mov.f64 	%fd231, %fd234;
	mov.u64 	%rd370, %rd373;
	@%p40 bra 	$L__BB5_154;
	setp.gt.f64 	%p41, %fd234, %fd130;
	mov.f64 	%fd231, %fd130;
	mov.u64 	%rd370, %rd243;
	@%p41 bra 	$L__BB5_154;
	setp.lt.s64 	%p42, %rd373, %rd243;
	selp.f64 	%fd231, %fd234, %fd130, %p42;
	min.s64 	%rd370, %rd373, %rd243;
$L__BB5_154:
	add.s64 	%rd247, %rd368, -8200;
	// begin inline asm
	ld.global.nc.u64 %rd246, [%rd247];
	// end inline asm
	add.s64 	%rd249, %rd368, -8192;
	// begin inline asm
	ld.global.nc.u64 %rd248, [%rd249];
	// end inline asm
	mov.b64 	%fd133, %rd246;
	setp.lt.f64 	%p43, %fd231, %fd133;
	mov.f64 	%fd232, %fd231;
	mov.u64 	%rd371, %rd370;
	@%p43 bra 	$L__BB5_157;
	setp.gt.f64 	%p44, %fd231, %fd133;
	mov.f64 	%fd232, %fd133;
	mov.u64 	%rd371, %rd248;
	@%p44 bra 	$L__BB5_157;
	setp.lt.s64 	%p45, %rd370, %rd248;
	selp.f64 	%fd232, %fd231, %fd133, %p45;
	min.s64 	%rd371, %rd370, %rd248;
$L__BB5_157:
	add.s64 	%rd251, %rd368, -4104;
	// begin inline asm
	ld.global.nc.u64 %rd250, [%rd251];
	// end inline asm
	add.s64 	%rd253, %rd368, -4096;
	// begin inline asm
	ld.global.nc.u64 %rd252, [%rd253];
	// end inline asm
	mov.b64 	%fd136, %rd250;
	setp.lt.f64 	%p46, %fd232, %fd136;
	mov.f64 	%fd233, %fd232;
	mov.u64 	%rd372, %rd371;
	@%p46 bra 	$L__BB5_160;
	setp.gt.f64 	%p47, %fd232, %fd136;
	mov.f64 	%fd233, %fd136;
	mov.u64 	%rd372, %rd252;
	@%p47 bra 	$L__BB5_160;
	setp.lt.s64 	%p48, %rd371, %rd252;
	selp.f64 	%fd233, %fd232, %fd136, %p48;
	min.s64 	%rd372, %rd371, %rd252;
$L__BB5_160:
	add.s64 	%rd255, %rd368, -8;
	// begin inline asm
	ld.global.nc.u64 %rd254, [%rd255];
	// end inline asm
	// begin inline asm
	ld.global.nc.u64 %rd256, [%rd368];
	// end inline asm
	mov.b64 	%fd139, %rd254;
	setp.lt.f64 	%p49, %fd233, %fd139;
	mov.f64 	%fd234, %fd233;
	mov.u64 	%rd373, %rd372;
	@%p49 bra 	$L__BB5_163;
	setp.gt.f64 	%p50, %fd233, %fd139;
	mov.f64 	%fd234, %fd139;
	mov.u64 	%rd373, %rd256;
	@%p50 bra 	$L__BB5_163;
	setp.lt.s64 	%p51, %rd372, %rd256;
	selp.f64 	%fd234, %fd233, %fd139, %p51;
	min.s64 	%rd373, %rd372, %rd256;
$L__BB5_163:
	add.s32 	%r387, %r387, 1024;
	add.s64 	%rd368, %rd368, 16384;
	add.s32 	%r388, %r388, 1024;
	setp.lt.s32 	%p52, %r387, %r20;
	@%p52 bra 	$L__BB5_151;
$L__BB5_164:
	// begin inline asm
	mov.u32 %r48, %laneid;
	// end inline asm
	mov.b64 	%rd258, %fd234;
	mov.b64 	{%r50, %r55}, %rd258;
	mov.b32 	%r66, 1;
	mov.b32 	%r67, 31;
	mov.b32 	%r68, -1;
	// begin inline asm
	shfl.sync.down.b32 %r49, %r50, %r66, %r67, %r68;
	// end inline asm
	// begin inline asm
	shfl.sync.down.b32 %r54, %r55, %r66, %r67, %r68;
	// end inline asm
	mov.b64 	%rd259, {%r49, %r54};
	mov.b64 	%fd143, %rd259;
	mov.b64 	{%r60, %r65}, %rd373;
	// begin inline asm
	shfl.sync.down.b32 %r59, %r60, %r66, %r67, %r68;
	// end inline asm
	// begin inline asm
	shfl.sync.down.b32 %r64, %r65, %r66, %r67, %r68;
	// end inline asm
	mov.b64 	%rd150, {%r59, %r64};
	setp.gt.s32 	%p53, %r48, 30;
	setp.lt.f64 	%p54, %fd234, %fd143;
	or.pred  	%p55, %p53, %p54;
	mov.f64 	%fd236, %fd234;
	mov.u64 	%rd375, %rd373;
	@%p55 bra 	$L__BB5_167;
	setp.gt.f64 	%p56, %fd234, %fd143;
	mov.f64 	%fd236, %fd143;
	mov.u64 	%rd375, %rd150;
	@%p56 bra 	$L__BB5_167;
	setp.lt.s64 	%p57, %rd373, %rd150;
	selp.f64 	%fd236, %fd234, %fd143, %p57;
	min.s64 	%rd375, %rd373, %rd150;
$L__BB5_167:
	mov.b64 	%rd260, %fd236;
	mov.b64 	{%r70, %r75}, %rd260;
	mov.b32 	%r86, 2;
	mov.b32 	%r87, 31;
	mov.b32 	%r88, -1;
	// begin inline asm
	shfl.sync.down.b32 %r69, %r70, %r86, %r87, %r88;
	// end inline asm
	// begin inline asm
	shfl.sync.down.b32 %r74, %r75, %r86, %r87, %r88;
	// end inline asm
	mov.b64 	%rd261, {%r69, %r74};
	mov.b64 	%fd146, %rd261;
	mov.b64 	{%r80, %r85}, %rd375;
	// begin inline asm
	shfl.sync.down.b32 %r79, %r80, %r86, %r87, %r88;
	// end inline asm
	// begin inline asm
	shfl.sync.down.b32 %r84, %r85, %r86, %r87, %r88;
	// end inline asm
	mov.b64 	%rd153, {%r79, %r84};
	setp.gt.s32 	%p58, %r48, 29;
	setp.lt.f64 	%p59, %fd236, %fd146;
	or.pred  	%p60, %p58, %p59;
	mov.f64 	%fd237, %fd236;
	mov.u64 	%rd376, %rd375;
	@%p60 bra 	$L__BB5_170;
	setp.gt.f64 	%p61, %fd236, %fd146;
	mov.f64 	%fd237, %fd146;
	mov.u64 	%rd376, %rd153;
	@%p61 bra 	$L__BB5_170;
	setp.lt.s64 	%p62, %rd375, %rd153;
	selp.f64 	%fd237, %fd236, %fd146, %p62;
	min.s64 	%rd376, %rd375, %rd153;
$L__BB5_170:
	mov.b64 	%rd262, %fd237;
	mov.b64 	{%r90, %r95}, %rd262;
	mov.b32 	%r106, 4;
	mov.b32 	%r107, 31;
	mov.b32 	%r108, -1;
	// begin inline asm
	shfl.sync.down.b32 %r89, %r90, %r106, %r107, %r108;
	// end inline asm
	// begin inline asm
	shfl.sync.down.b32 %r94, %r95, %r106, %r107, %r108;
	// end inline asm
	mov.b64 	%rd263, {%r89, %r94};
	mov.b64 	%fd149, %rd263;
	mov.b64 	{%r100, %r105}, %rd376;
	// begin inline asm
	shfl.sync.down.b32 %r99, %r100, %r106, %r107, %r108;
	// end inline asm
	// begin inline asm
	shfl.sync.down.b32 %r104, %r105, %r106, %r107, %r108;
	// end inline asm
	mov.b64 	%rd156, {%r99, %r104};
	setp.gt.s32 	%p63, %r48, 27;
	setp.lt.f64 	%p64, %fd237, %fd149;
	or.pred  	%p65, %p63, %p64;
	mov.f64 	%fd238, %fd237;
	mov.u64 	%rd377, %rd376;
	@%p65 bra 	$L__BB5_173;
	setp.gt.f64 	%p66, %fd237, %fd149;
	mov.f64 	%fd238, %fd149;
	mov.u64 	%rd377, %rd156;
	@%p66 bra 	$L__BB5_173;
	setp.lt.s64 	%p67, %rd376, %rd156;
	selp.f64 	%fd238, %fd237, %fd149, %p67;
	min.s64 	%rd377, %rd376, %rd156;
$L__BB5_173:
	mov.b64 	%rd264, %fd238;
	mov.b64 	{%r110, %r115}, %rd264;
	mov.b32 	%r126, 8;
	mov.b32 	%r127, 31;
	mov.b32 	%r128, -1;
	// begin inline asm
	shfl.sync.down.b32 %r109, %r110, %r126, %r127, %r128;
	// end inline asm
	// begin inline asm
	shfl.sync.down.b32 %r114, %r115, %r126, %r127, %r128;
	// end inline asm
	mov.b64 	%rd265, {%r109, %r114};
	mov.b64 	%fd152, %rd265;
	mov.b64 	{%r120, %r125}, %rd377;
	// begin inline asm
	shfl.sync.down.b32 %r119, %r120, %r126, %r127, %r128;
	// end inline asm
	// begin inline asm
	shfl.sync.down.b32 %r124, %r125, %r126, %r127, %r128;
	// end inline asm
	mov.b64 	%rd159, {%r119, %r124};
	setp.gt.s32 	%p68, %r48, 23;
	setp.lt.f64 	%p69, %fd238, %fd152;
	or.pred  	%p70, %p68, %p69;
	mov.f64 	%fd239, %fd238;
	mov.u64 	%rd378, %rd377;
	@%p70 bra 	$L__BB5_176;
	setp.gt.f64 	%p71, %fd238, %fd152;
	mov.f64 	%fd239, %fd152;
	mov.u64 	%rd378, %rd159;
	@%p71 bra 	$L__BB5_176;
	setp.lt.s64 	%p72, %rd377, %rd159;
	selp.f64 	%fd239, %fd238, %fd152, %p72;
	min.s64 	%rd378, %rd377, %rd159;
$L__BB5_176:
	mov.b64 	%rd266, %fd239;
	mov.b64 	{%r130, %r135}, %rd266;
	mov.b32 	%r146, 16;
	mov.b32 	%r147, 31;
	mov.b32 	%r148, -1;
	// begin inline asm
	shfl.sync.down.b32 %r129, %r130, %r146, %r147, %r148;
	// end inline asm
	// begin inline asm
	shfl.sync.down.b32 %r134, %r135, %r146, %r147, %r148;
	// end inline asm
	mov.b64 	%rd267, {%r129, %r134};
	mov.b64 	%fd155, %rd267;
	mov.b64 	{%r140, %r145}, %rd378;
	// begin inline asm
	shfl.sync.down.b32 %r139, %r140, %r146, %r147, %r148;
	// end inline asm
	// begin inline asm
	shfl.sync.down.b32 %r144, %r145, %r146, %r147, %r148;
	// end inline asm
	mov.b64 	%rd162, {%r139, %r144};
	setp.gt.s32 	%p73, %r48, 15;
	setp.lt.f64 	%p74, %fd239, %fd155;
	or.pred  	%p75, %p73, %p74;
	mov.f64 	%fd247, %fd239;
	mov.u64 	%rd386, %rd378;
	@%p75 bra 	$L__BB5_179;
	setp.gt.f64 	%p76, %fd239, %fd155;
	mov.f64 	%fd247, %fd155;
	mov.u64 	%rd386, %rd162;
	@%p76 bra 	$L__BB5_179;
	setp.lt.s64 	%p77, %rd378, %rd162;
	selp.f64 	%fd247, %fd239, %fd155, %p77;
	min.s64 	%rd386, %rd378, %rd162;
$L__BB5_179:
	setp.ne.s32 	%p78, %r48, 0;
	@%p78 bra 	$L__BB5_181;
	shr.u32 	%r149, %r16, 1;
	and.b32  	%r150, %r149, 496;
	mov.u32 	%r151, _ZN6thrust24THRUST_300001_SM_1000_NS8cuda_cub4core6detail5shmemE;
	add.s32 	%r152, %r151, %r150;
	st.shared.f64 	[%r152+8], %fd247;
	st.shared.u64 	[%r152+16], %rd386;
$L__BB5_181:
	bar.sync 	0;
	setp.ne.s32 	%p79, %r16, 0;
	@%p79 bra 	$L__BB5_203;
	ld.shared.f64 	%fd158, [_ZN6thrust24THRUST_300001_SM_1000_NS8cuda_cub4core6detail5shmemE+24];
	ld.shared.u64 	%rd165, [_ZN6thrust24THRUST_300001_SM_1000_NS8cuda_cub4core6detail5shmemE+32];
	setp.lt.f64 	%p80, %fd247, %fd158;
	mov.f64 	%fd241, %fd247;
	mov.u64 	%rd380, %rd386;
	@%p80 bra 	$L__BB5_185;
	setp.lt.f64 	%p81, %fd158, %fd247;
	mov.f64 	%fd241, %fd158;
	mov.u64 	%rd380, %rd165;
	@%p81 bra 	$L__BB5_185;
	setp.lt.s64 	%p82, %rd386, %rd165;
	selp.f64 	%fd241, %fd247, %fd158, %p82;
	min.s64 	%rd380, %rd386, %rd165;
$L__BB5_185:
	ld.shared.f64 	%fd161, [_ZN6thrust24THRUST_300001_SM_1000_NS8cuda_cub4core6detail5shmemE+40];
	ld.shared.u64 	%rd168, [_ZN6thrust24THRUST_300001_SM_1000_NS8cuda_cub4core6detail5shmemE+48];
	setp.lt.f64 	%p83, %fd241, %fd161;
	mov.f64 	%fd242, %fd241;
	mov.u64 	%rd381, %rd380;
	@%p83 bra 	$L__BB5_188;
	setp.lt.f64 	%p84, %fd161, %fd241;
	mov.f64 	%fd242, %fd161;
	mov.u64 	%rd381, %rd168;
	@%p84 bra 	$L__BB5_188;
	setp.lt.s64 	%p85, %rd380, %rd168;
	selp.f64 	%fd242, %fd241, %fd161, %p85;
	min.s64 	%rd381, %rd380, %rd168;
$L__BB5_188:
	ld.shared.f64 	%fd164, [_ZN6thrust24THRUST_300001_SM_1000_NS8cuda_cub4core6detail5shmemE+56];
	ld.shared.u64 	%rd171, [_ZN6thrust24THRUST_300001_SM_1000_NS8cuda_cub4core6detail5shmemE+64];
	setp.lt.f64 	%p86, %fd242, %fd164;
	mov.f64 	%fd243, %fd242;
	mov.u64 	%rd382, %rd381;
	@%p86 bra 	$L__BB5_191;
	setp.lt.f64 	%p87, %fd164, %fd242;
	mov.f64 	%fd243, %fd164;
	mov.u64 	%rd382, %rd171;
	@%p87 bra 	$L__BB5_191;
	setp.lt.s64 	%p88, %rd381, %rd171;
	selp.f64 	%fd243, %fd242, %fd164, %p88;
	min.s64 	%rd382, %rd381, %rd171;
$L__BB5_191:
	ld.shared.f64 	%fd167, [_ZN6thrust24THRUST_300001_SM_1000_NS8cuda_cub4core6detail5shmemE+72];
	ld.shared.u64 	%rd174, [_ZN6thrust24THRUST_300001_SM_1000_NS8cuda_cub4core6detail5shmemE+80];
	setp.lt.f64 	%p89, %fd243, %fd167;
	mov.f64 	%fd244, %fd243;
	mov.u64 	%rd383, %rd382;
	@%p89 bra 	$L__BB5_194;
	setp.lt.f64 	%p90, %fd167, %fd243;
	mov.f64 	%fd244, %fd167;
	mov.u64 	%rd383, %rd174;
	@%p90 bra 	$L__BB5_194;
	setp.lt.s64 	%p91, %rd382, %rd174;
	selp.f64 	%fd244, %fd243, %fd167, %p91;
	min.s64 	%rd383, %rd382, %rd174;
$L__BB5_194:
	ld.shared.f64 	%fd170, [_ZN6thrust24THRUST_300001_SM_1000_NS8cuda_cub4core6detail5shmemE+88];
	ld.shared.u64 	%rd177, [_ZN6thrust24THRUST_300001_SM_1000_NS8cuda_cub4core6detail5shmemE+96];
	setp.lt.f64 	%p92, %fd244, %fd170;
	mov.f64 	%fd245, %fd244;
	mov.u64 	%rd384, %rd383;
	@%p92 bra 	$L__BB5_197;
	setp.lt.f64 	%p93, %fd170, %fd244;
	mov.f64 	%fd245, %fd170;
	mov.u64 	%rd384, %rd177;
	@%p93 bra 	$L__BB5_197;
	setp.lt.s64 	%p94, %rd383, %rd177;
	selp.f64 	%fd245, %fd244, %fd170, %p94;
	min.s64 	%rd384, %rd383, %rd177;
$L__BB5_197:
	ld.shared.f64 	%fd173, [_ZN6thrust24THRUST_300001_SM_1000_NS8cuda_cub4core6detail5shmemE+104];
	ld.shared.u64 	%rd180, [_ZN6thrust24THRUST_300001_SM_1000_NS8cuda_cub4core6detail5shmemE+112];
	setp.lt.f64 	%p95, %fd245, %fd173;
	mov.f64 	%fd246, %fd245;
	mov.u64 	%rd385, %rd384;
	@%p95 bra 	$L__BB5_200;
	setp.lt.f64 	%p96, %fd173, %fd245;
	mov.f64 	%fd246, %fd173;
	mov.u64 	%rd385, %rd180;
	@%p96 bra 	$L__BB5_200;
	setp.lt.s64 	%p97, %rd384, %rd180;
	selp.f64 	%fd246, %fd245, %fd173, %p97;
	min.s64 	%rd385, %rd384, %rd180;
$L__BB5_200:
	ld.shared.f64 	%fd176, [_ZN6thrust24THRUST_300001_SM_1000_NS8cuda_cub4core6detail5shmemE+120];
	ld.shared.u64 	%rd183, [_ZN6thrust24THRUST_300001_SM_1000_NS8cuda_cub4core6detail5shmemE+128];
	setp.lt.f64 	%p98, %fd246, %fd176;
	mov.u64 	%rd386, %rd385;
	mov.f64 	%fd247, %fd246;
	@%p98 bra 	$L__BB5_203;
	setp.lt.f64 	%p99, %fd176, %fd246;
	mov.u64 	%rd386, %rd183;
	mov.f64 	%fd247, %fd176;
	@%p99 bra 	$L__BB5_203;
	setp.lt.s64 	%p100, %rd385, %rd183;
	selp.f64 	%fd247, %fd246, %fd176, %p100;
	min.s64 	%rd386, %rd385, %rd183;
$L__BB5_203:
	mov.u32 	%r376, %tid.x;
	setp.ne.s32 	%p227, %r376, 0;
	@%p227 bra 	$L__BB5_205;
	ld.param.u64 	%rd318, [_ZN6thrust24THRUST_300001_SM_1000_NS8cuda_cub4core6detail13_kernel_agentINS1_8__reduce11ReduceAgentIPN4cuda3std3__45tupleIJdlEEESC_SB_iNS1_9__extrema9arg_min_fIdlNS9_4lessIdEEEEEEJSC_SC_iSH_EEEvDpT0__param_1];
	cvta.to.global.u64 	%rd317, %rd318;
	st.global.f64 	[%rd317], %fd247;
	st.global.u64 	[%rd317+8], %rd386;
$L__BB5_205:
	ret;

}
	// .globl	_ZN6thrust24THRUST_300001_SM_1000_NS8cuda_cub4core6detail13_kernel_agentINS1_8__reduce11ReduceAgentINS0_12zip_iteratorIN4cuda3std3__45tupleIJNS0_10device_ptrIdEENS0_17counting_iteratorIlNS0_11use_defaultESF_SF_EEEEEEEPNSB_IJdlEEESJ_lNS1_9__extrema9arg_min_fIdlNSA_4lessIdEEEEEEJSI_SK_lSP_EEEvDpT0_
.visible .entry _ZN6thrust24THRUST_300001_SM_1000_NS8cuda_cub4core6detail13_kernel_agentINS1_8__reduce11ReduceAgentINS0_12zip_iteratorIN4cuda3std3__45tupleIJNS0_10device_ptrIdEENS0_17counting_iteratorIlNS0_11use_defaultESF_SF_EEEEEEEPNSB_IJdlEEESJ_lNS1_9__extrema9arg_min_fIdlNSA_4lessIdEEEEEEJSI_SK_lSP_EEEvDpT0_(
	.param .align 8 .b8 _ZN6thrust24THRUST_300001_SM_1000_NS8cuda_cub4core6detail13_kernel_agentINS1_8__reduce11ReduceAgentINS0_12zip_iteratorIN4cuda3std3__45tupleIJNS0_10device_ptrIdEENS0_17counting_iteratorIlNS0_11use_defaultESF_SF_EEEEEEEPNSB_IJdlEEESJ_lNS1_9__extrema9arg_min_fIdlNSA_4lessIdEEEEEEJSI_SK_lSP_EEEvDpT0__param_0[16],
	.param .u64 .ptr .align 1 _ZN6thrust24THRUST_300001_SM_1000_NS8cuda_cub4core6detail13_kernel_agentINS1_8__reduce11ReduceAgentINS0_12zip_iteratorIN4cuda3std3__45tupleIJNS0_10device_ptrIdEENS0_17counting_iteratorIlNS0_11use_defaultESF_SF_EEEEEEEPNSB_IJdlEEESJ_lNS1_9__extrema9arg_min_fIdlNSA_4lessIdEEEEEEJSI_SK_lSP_EEEvDpT0__param_1,
	.param .u64 _ZN6thrust24THRUST_300001_SM_1000_NS8cuda_cub4core6detail13_kernel_agentINS1_8__reduce11ReduceAgentINS0_12zip_iteratorIN4cuda3std3__45tupleIJNS0_10device_ptrIdEENS0_17counting_iteratorIlNS0_11use_defaultESF_SF_EEEEEEEPNSB_IJdlEEESJ_lNS1_9__extrema9arg_min_fIdlNSA_4lessIdEEEEEEJSI_SK_lSP_EEEvDpT0__param_2,
	.param .align 1 .b8 _ZN6thrust24THRUST_300001_SM_1000_NS8cuda_cub4core6detail13_kernel_agentINS1_8__reduce11ReduceAgentINS0_12zip_iteratorIN4cuda3std3__45tupleIJNS0_10device_ptrIdEENS0_17counting_iteratorIlNS0_11use_defaultESF_SF_EEEEEEEPNSB_IJdlEEESJ_lNS1_9__extrema9arg_min_fIdlNSA_4lessIdEEEEEEJSI_SK_lSP_EEEvDpT0__param_3[1]
)
.maxntid 256
{
	.reg .pred 	%p<223>;
	.reg .b32 	%r<391>;
	.reg .b64 	%rd<357>;
	.reg .b64 	%fd<243>;

	ld.param.u64 	%rd197, [_ZN6thrust24THRUST_300001_SM_1000_NS8cuda_cub4core6detail13_kernel_agentINS1_8__reduce11ReduceAgentINS0_12zip_iteratorIN4cuda3std3__45tupleIJNS0_10device_ptrIdEENS0_17counting_iteratorIlNS0_11use_defaultESF_SF_EEEEEEEPNSB_IJdlEEESJ_lNS1_9__extrema9arg_min_fIdlNSA_4lessIdEEEEEEJSI_SK_lSP_EEEvDpT0__param_0+8];
	ld.param.u64 	%rd196, [_ZN6thrust24THRUST_300001_SM_1000_NS8cuda_cub4core6detail13_kernel_agentINS1_8__reduce11ReduceAgentINS0_12zip_iteratorIN4cuda3std3__45tupleIJNS0_10device_ptrIdEENS0_17counting_iteratorIlNS0_11use_defaultESF_SF_EEEEEEEPNSB_IJdlEEESJ_lNS1_9__extrema9arg_min_fIdlNSA_4lessIdEEEEEEJSI_SK_lSP_EEEvDpT0__param_0];
	ld.param.u64 	%rd199, [_ZN6thrust24THRUST_300001_SM_1000_NS8cuda_cub4core6detail13_kernel_agentINS1_8__reduce11ReduceAgentINS0_12zip_iteratorIN4cuda3std3__45tupleIJNS0_10device_ptrIdEENS0_17counting_iteratorIlNS0_11use_defaultESF_SF_EEEEEEEPNSB_IJdlEEESJ_lNS1_9__extrema9arg_min_fIdlNSA_4lessIdEEEEEEJSI_SK_lSP_EEEvDpT0__param_2];
	setp.eq.s64 	%p1, %rd199, 0;
	@%p1 bra 	$L__BB6_200;
	cvta.to.global.u64 	%rd1, %rd196;
	setp.gt.s64 	%p2, %rd199, 1279;
	@%p2 bra 	$L__BB6_112;
	cvt.u32.u64 	%r1, %rd199;
	mov.u32 	%r2, %tid.x;
	setp.ge.s32 	%p96, %r2, %r1;
	mov.f64 	%fd188, 0d0000000000000000;
	mov.b64 	%rd298, 0;
	mov.u32 	%r385, %r2;
	@%p96 bra 	$L__BB6_4;
	cvt.u64.u32 	%rd254, %r2;
	mul.wide.u32 	%rd255, %r2, 8;
	add.s64 	%rd256, %rd1, %rd255;
	add.s64 	%rd298, %rd197, %rd254;
	ld.global.f64 	%fd188, [%rd256];
	add.s32 	%r385, %r2, 256;
$L__BB6_4:
	setp.ge.s32 	%p97, %r385, %r1;
	@%p97 bra 	$L__BB6_26;
	not.b32 	%r154, %r385;
	add.s32 	%r5, %r154, %r1;
	and.b32  	%r155, %r5, 768;
	setp.eq.s32 	%p98, %r155, 768;
	@%p98 bra 	$L__BB6_11;
	cvt.u64.u32 	%rd258, %r385;
	add.s64 	%rd289, %rd197, %rd258;
	mul.wide.u32 	%rd259, %r385, 8;
	add.s64 	%rd288, %rd1, %rd259;
	shr.u32 	%r156, %r5, 8;
	add.s32 	%r157, %r156, 1;
	and.b32  	%r158, %r157, 3;
	neg.s32 	%r383, %r158;
$L__BB6_7:
	.pragma "nounroll";
	mov.u64 	%rd9, %rd298;
	mov.f64 	%fd3, %fd188;
	ld.global.f64 	%fd4, [%rd288];
	setp.lt.f64 	%p99, %fd3, %fd4;
	@%p99 bra 	$L__BB6_10;
	setp.lt.f64 	%p100, %fd4, %fd3;
	mov.u64 	%rd298, %rd289;
	mov.f64 	%fd188, %fd4;
	@%p100 bra 	$L__BB6_10;
	setp.lt.s64 	%p101, %rd9, %rd289;
	min.s64 	%rd298, %rd9, %rd289;
	selp.f64 	%fd188, %fd3, %fd4, %p101;
$L__BB6_10:
	add.s32 	%r385, %r385, 256;
	add.s64 	%rd289, %rd289, 256;
	add.s64 	%rd288, %rd288, 2048;
	add.s32 	%r383, %r383, 1;
	setp.ne.s32 	%p102, %r383, 0;
	@%p102 bra 	$L__BB6_7;
$L__BB6_11:
	setp.lt.u32 	%p103, %r5, 768;
	@%p103 bra 	$L__BB6_26;
	add.s32 	%r386, %r385, 512;
$L__BB6_13:
	mov.u32 	%r13, %r386;
	add.s32 	%r159, %r13, -512;
	cvt.s64.s32 	%rd260, %r159;
	mul.wide.s32 	%rd261, %r159, 8;
	add.s64 	%rd17, %rd1, %rd261;
	add.s64 	%rd18, %rd197, %rd260;
	ld.global.f64 	%fd10, [%rd17];
	setp.lt.f64 	%p104, %fd188, %fd10;
	mov.u64 	%rd295, %rd298;
	mov.f64 	%fd185, %fd188;
	@%p104 bra 	$L__BB6_16;
	setp.lt.f64 	%p105, %fd10, %fd188;
	mov.u64 	%rd295, %rd18;
	mov.f64 	%fd185, %fd10;
	@%p105 bra 	$L__BB6_16;
	setp.lt.s64 	%p106, %rd298, %rd18;
	min.s64 	%rd295, %rd298, %rd18;
	selp.f64 	%fd185, %fd188, %fd10, %p106;
$L__BB6_16:
	add.s32 	%r160, %r13, -256;
	cvt.s64.s32 	%rd262, %r160;
	add.s64 	%rd21, %rd197, %rd262;
	ld.global.f64 	%fd13, [%rd17+2048];
	setp.lt.f64 	%p107, %fd185, %fd13;
	mov.u64 	%rd296, %rd295;
	mov.f64 	%fd186, %fd185;
	@%p107 bra 	$L__BB6_19;
	setp.lt.f64 	%p108, %fd13, %fd185;
	mov.u64 	%rd296, %rd21;
	mov.f64 	%fd186, %fd13;
	@%p108 bra 	$L__BB6_19;
	setp.lt.s64 	%p109, %rd295, %rd21;
	min.s64 	%rd296, %rd295, %rd21;
	selp.f64 	%fd186, %fd185, %fd13, %p109;
$L__BB6_19:
	cvt.s64.s32 	%rd263, %r13;
	add.s64 	%rd24, %rd197, %rd263;
	ld.global.f64 	%fd16, [%rd17+4096];
	setp.lt.f64 	%p110, %fd186, %fd16;
	mov.u64 	%rd297, %rd296;
	mov.f64 	%fd187, %fd186;
	@%p110 bra 	$L__BB6_22;
	setp.lt.f64 	%p111, %fd16, %fd186;
	mov.u64 	%rd297, %rd24;
	mov.f64 	%fd187, %fd16;
	@%p111 bra 	$L__BB6_22;
	setp.lt.s64 	%p112, %rd296, %rd24;
	min.s64 	%rd297, %rd296, %rd24;
	selp.f64 	%fd187, %fd186, %fd16, %p112;
$L__BB6_22:
	add.s32 	%r161, %r13, 256;
	cvt.s64.s32 	%rd264, %r161;
	add.s64 	%rd27, %rd197, %rd264;
	ld.global.f64 	%fd19, [%rd17+6144];
	setp.lt.f64 	%p113, %fd187, %fd19;
	mov.u64 	%rd298, %rd297;
	mov.f64 	%fd188, %fd187;
	@%p113 bra 	$L__BB6_25;
	setp.lt.f64 	%p114, %fd19, %fd187;
	mov.u64 	%rd298, %rd27;
	mov.f64 	%fd188, %fd19;
	@%p114 bra 	$L__BB6_25;
	setp.lt.s64 	%p115, %rd297, %rd27;
	min.s64 	%rd298, %rd297, %rd27;
	selp.f64 	%fd188, %fd187, %fd19, %p115;
$L__BB6_25:
	add.s32 	%r386, %r13, 1024;
	add.s32 	%r162, %r13, 512;
	setp.lt.s32 	%p116, %r162, %r1;
	@%p116 bra 	$L__BB6_13;
$L__BB6_26:
	setp.lt.s32 	%p117, %r1, 256;
	@%p117 bra 	$L__BB6_66;
	// begin inline asm
	mov.u32 %r276, %laneid;
	// end inline asm
	mov.b64 	%rd275, %fd188;
	mov.b64 	{%r278, %r283}, %rd275;
	mov.b32 	%r294, 1;
	mov.b32 	%r295, 31;
	mov.b32 	%r296, -1;
	// begin inline asm
	shfl.sync.down.b32 %r277, %r278, %r294, %r295, %r296;
	// end inline asm
	// begin inline asm
	shfl.sync.down.b32 %r282, %r283, %r294, %r295, %r296;
	// end inline asm
	mov.b64 	%rd276, {%r277, %r282};
	mov.b64 	%fd23, %rd276;
	mov.b64 	{%r288, %r293}, %rd298;
	// begin inline asm
	shfl.sync.down.b32 %r287, %r288, %r294, %r295, %r296;
	// end inline asm
	// begin inline asm
	shfl.sync.down.b32 %r292, %r293, %r294, %r295, %r296;
	// end inline asm
	mov.b64 	%rd31, {%r287, %r292};
	setp.gt.s32 	%p174, %r276, 30;
	setp.lt.f64 	%p175, %fd188, %fd23;
	or.pred  	%p176, %p174, %p175;
	mov.u64 	%rd300, %rd298;
	mov.f64 	%fd190, %fd188;
	@%p176 bra 	$L__BB6_30;
	setp.gt.f64 	%p177, %fd188, %fd23;
	mov.u64 	%rd300, %rd31;
	mov.f64 	%fd190, %fd23;
	@%p177 bra 	$L__BB6_30;
	setp.lt.s64 	%p178, %rd298, %rd31;
	min.s64 	%rd300, %rd298, %rd31;
	selp.f64 	%fd190, %fd188, %fd23, %p178;
$L__BB6_30:
	mov.b64 	%rd277, %fd190;
	mov.b64 	{%r298, %r303}, %rd277;
	mov.b32 	%r314, 2;
	mov.b32 	%r315, 31;
	mov.b32 	%r316, -1;
	// begin inline asm
	shfl.sync.down.b32 %r297, %r298, %r314, %r315, %r316;
	// end inline asm
	// begin inline asm
	shfl.sync.down.b32 %r302, %r303, %r314, %r315, %r316;
	// end inline asm
	mov.b64 	%rd278, {%r297, %r302};
	mov.b64 	%fd26, %rd278;
	mov.b64 	{%r308, %r313}, %rd300;
	// begin inline asm
	shfl.sync.down.b32 %r307, %r308, %r314, %r315, %r316;
	// end inline asm
	// begin inline asm
	shfl.sync.down.b32 %r312, %r313, %r314, %r315, %r316;
	// end inline asm
	mov.b64 	%rd34, {%r307, %r312};
	setp.gt.s32 	%p179, %r276, 29;
	setp.lt.f64 	%p180, %fd190, %fd26;
	or.pred  	%p181, %p179, %p180;
	mov.u64 	%rd301, %rd300;
	mov.f64 	%fd191, %fd190;
	@%p181 bra 	$L__BB6_33;
	setp.gt.f64 	%p182, %fd190, %fd26;
	mov.u64 	%rd301, %rd34;
	mov.f64 	%fd191, %fd26;
	@%p182 bra 	$L__BB6_33;
	setp.lt.s64 	%p183, %rd300, %rd34;
	min.s64 	%rd301, %rd300, %rd34;
	selp.f64 	%fd191, %fd190, %fd26, %p183;
$L__BB6_33:
	mov.b64 	%rd279, %fd191;
	mov.b64 	{%r318, %r323}, %rd279;
	mov.b32 	%r334, 4;
	mov.b32 	%r335, 31;
	mov.b32 	%r336, -1;
	// begin inline asm
	shfl.sync.down.b32 %r317, %r318, %r334, %r335, %r336;
	// end inline asm
	// begin inline asm
	shfl.sync.down.b32 %r322, %r323, %r334, %r335, %r336;
	// end inline asm
	mov.b64 	%rd280, {%r317, %r322};
	mov.b64 	%fd29, %rd280;
	mov.b64 	{%r328, %r333}, %rd301;
	// begin inline asm
	shfl.sync.down.b32 %r327, %r328, %r334, %r335, %r336;
	// end inline asm
	// begin inline asm
	shfl.sync.down.b32 %r332, %r333, %r334, %r335, %r336;
	// end inline asm
	mov.b64 	%rd37, {%r327, %r332};
	setp.gt.s32 	%p184, %r276, 27;
	setp.lt.f64 	%p185, %fd191, %fd29;
	or.pred  	%p186, %p184, %p185;
	mov.u64 	%rd302, %rd301;
	mov.f64 	%fd192, %fd191;
	@%p186 bra 	$L__BB6_36;
	setp.gt.f64 	%p187, %fd191, %fd29;
	mov.u64 	%rd302, %rd37;
	mov.f64 	%fd192, %fd29;
	@%p187 bra 	$L__BB6_36;
	setp.lt.s64 	%p188, %rd301, %rd37;
	min.s64 	%rd302, %rd301, %rd37;
	selp.f64 	%fd192, %fd191, %fd29, %p188;
$L__BB6_36:
	mov.b64 	%rd281, %fd192;
	mov.b64 	{%r338, %r343}, %rd281;
	mov.b32 	%r354, 8;
	mov.b32 	%r355, 31;
	mov.b32 	%r356, -1;
	// begin inline asm
	shfl.sync.down.b32 %r337, %r338, %r354, %r355, %r356;
	// end inline asm
	// begin inline asm
	shfl.sync.down.b32 %r342, %r343, %r354, %r355, %r356;
	// end inline asm
	mov.b64 	%rd282, {%r337, %r342};
	mov.b64 	%fd32, %rd282;
	mov.b64 	{%r348, %r353}, %rd302;
	// begin inline asm
	shfl.sync.down.b32 %r347, %r348, %r354, %r355, %r356;
	// end inline asm
	// begin inline asm
	shfl.sync.down.b32 %r352, %r353, %r354, %r355, %r356;
	// end inline asm
	mov.b64 	%rd40, {%r347, %r352};
	setp.gt.s32 	%p189, %r276, 23;
	setp.lt.f64 	%p190, %fd192, %fd32;
	or.pred  	%p191, %p189, %p190;
	mov.u64 	%rd303, %rd302;
	mov.f64 	%fd193, %fd192;
	@%p191 bra 	$L__BB6_39;
	setp.gt.f64 	%p192, %fd192, %fd32;
	mov.u64 	%rd303, %rd40;
	mov.f64 	%fd193, %fd32;
	@%p192 bra 	$L__BB6_39;
	setp.lt.s64 	%p193, %rd302, %rd40;
	min.s64 	%rd303, %rd302, %rd40;
	selp.f64 	%fd193, %fd192, %fd32, %p193;
$L__BB6_39:
	mov.b64 	%rd283, %fd193;
	mov.b64 	{%r358, %r363}, %rd283;
	mov.b32 	%r374, 16;
	mov.b32 	%r375, 31;
	mov.b32 	%r376, -1;
	// begin inline asm
	shfl.sync.down.b32 %r357, %r358, %r374, %r375, %r376;
	// end inline asm
	// begin inline asm
	shfl.sync.down.b32 %r362, %r363, %r374, %r375, %r376;
	// end inline asm
	mov.b64 	%rd284, {%r357, %r362};
	mov.b64 	%fd35, %rd284;
	mov.b64 	{%r368, %r373}, %rd303;
	// begin inline asm
	shfl.sync.down.b32 %r367, %r368, %r374, %r375, %r376;
	// end inline asm
	// begin inline asm
	shfl.sync.down.b32 %r372, %r373, %r374, %r375, %r376;
	// end inline asm
	mov.b64 	%rd43, {%r367, %r372};
	setp.gt.s32 	%p194, %r276, 15;
	setp.lt.f64 	%p195, %fd193, %fd35;
	or.pred  	%p196, %p194, %p195;
	mov.u64 	%rd356, %rd303;
	mov.f64 	%fd242, %fd193;
	@%p196 bra 	$L__BB6_42;
	setp.gt.f64 	%p197, %fd193, %fd35;
	mov.u64 	%rd356, %rd43;
	mov.f64 	%fd242, %fd35;
	@%p197 bra 	$L__BB6_42;
	setp.lt.s64 	%p198, %rd303, %rd43;
	min.s64 	%rd356, %rd303, %rd43;
	selp.f64 	%fd242, %fd193, %fd35, %p198;
$L__BB6_42:
	setp.ne.s32 	%p199, %r276, 0;
	@%p199 bra 	$L__BB6_44;
	shr.u32 	%r377, %r2, 1;
	and.b32  	%r378, %r377, 496;
	mov.u32 	%r379, _ZN6thrust24THRUST_300001_SM_1000_NS8cuda_cub4core6detail5shmemE;
	add.s32 	%r380, %r379, %r378;
	st.shared.f64 	[%r380+8], %fd242;
	st.shared.u64 	[%r380+16], %rd356;
$L__BB6_44:
	bar.sync 	0;
	setp.ne.s32 	%p200, %r2, 0;
	@%p200 bra 	$L__BB6_198;
	ld.shared.f64 	%fd38, [_ZN6thrust24THRUST_300001_SM_1000_NS8cuda_cub4core6detail5shmemE+24];
	ld.shared.u64 	%rd46, [_ZN6thrust24THRUST_300001_SM_1000_NS8cuda_cub4core6detail5shmemE+32];
	setp.lt.f64 	%p201, %fd242, %fd38;
	mov.u64 	%rd305, %rd356;
	mov.f64 	%fd195, %fd242;
	@%p201 bra 	$L__BB6_48;
	setp.lt.f64 	%p202, %fd38, %fd242;
	mov.u64 	%rd305, %rd46;
	mov.f64 	%fd195, %fd38;
	@%p202 bra 	$L__BB6_48;
	setp.lt.s64 	%p203, %rd356, %rd46;
	min.s64 	%rd305, %rd356, %rd46;
	selp.f64 	%fd195, %fd242, %fd38, %p203;
$L__BB6_48:
	ld.shared.f64 	%fd41, [_ZN6thrust24THRUST_300001_SM_1000_NS8cuda_cub4core6detail5shmemE+40];
	ld.shared.u64 	%rd49, [_ZN6thrust24THRUST_300001_SM_1000_NS8cuda_cub4core6detail5shmemE+48];
	setp.lt.f64 	%p204, %fd195, %fd41;
	mov.u64 	%rd306, %rd305;
	mov.f64 	%fd196, %fd195;
	@%p204 bra 	$L__BB6_51;
	setp.lt.f64 	%p205, %fd41, %fd195;
	mov.u64 	%rd306, %rd49;
	mov.f64 	%fd196, %fd41;
	@%p205 bra 	$L__BB6_51;
	setp.lt.s64 	%p206, %rd305, %rd49;
	min.s64 	%rd306, %rd305, %rd49;
	selp.f64 	%fd196, %fd195, %fd41, %p206;
$L__BB6_51:
	ld.shared.f64 	%fd44, [_ZN6thrust24THRUST_300001_SM_1000_NS8cuda_cub4core6detail5shmemE+56];
	ld.shared.u64 	%rd52, [_ZN6thrust24THRUST_300001_SM_1000_NS8cuda_cub4core6detail5shmemE+64];
	setp.lt.f64 	%p207, %fd196, %fd44;
	mov.u64 	%rd307, %rd306;
	mov.f64 	%fd197, %fd196;
	@%p207 bra 	$L__BB6_54;
	setp.lt.f64 	%p208, %fd44, %fd196;
	mov.u64 	%rd307, %rd52;
	mov.f64 	%fd197, %fd44;
	@%p208 bra 	$L__BB6_54;
	setp.lt.s64 	%p209, %rd306, %rd52;
	min.s64 	%rd307, %rd306, %rd52;
	selp.f64 	%fd197, %fd196, %fd44, %p209;
$L__BB6_54:
	ld.shared.f64 	%fd47, [_ZN6thrust24THRUST_300001_SM_1000_NS8cuda_cub4core6detail5shmemE+72];
	ld.shared.u64 	%rd55, [_ZN6thrust24THRUST_300001_SM_1000_NS8cuda_cub4core6detail5shmemE+80];
	setp.lt.f64 	%p210, %fd197, %fd47;
	mov.u64 	%rd308, %rd307;
	mov.f64 	%fd198, %fd197;
	@%p210 bra 	$L__BB6_57;
	setp.lt.f64 	%p211, %fd47, %fd197;
	mov.u64 	%rd308, %rd55;
	mov.f64 	%fd198, %fd47;
	@%p211 bra 	$L__BB6_57;
	setp.lt.s64 	%p212, %rd307, %rd55;
	min.s64 	%rd308, %rd307, %rd55;
	selp.f64 	%fd198, %fd197, %fd47, %p212;
$L__BB6_57:
	ld.shared.f64 	%fd50, [_ZN6thrust24THRUST_300001_SM_1000_NS8cuda_cub4core6detail5shmemE+88];
	ld.shared.u64 	%rd58, [_ZN6thrust24THRUST_300001_SM_1000_NS8cuda_cub4core6detail5shmemE+96];
	setp.lt.f64 	%p213, %fd198, %fd50;
	mov.u64 	%rd309, %rd308;
	mov.f64 	%fd199, %fd198;
	@%p213 bra 	$L__BB6_60;
	setp.lt.f64 	%p214, %fd50, %fd198;
	mov.u64 	%rd309, %rd58;
	mov.f64 	%fd199, %fd50;
	@%p214 bra 	$L__BB6_60;
	setp.lt.s64 	%p215, %rd308, %rd58;
	min.s64 	%rd309, %rd308, %rd58;
	selp.f64 	%fd199, %fd198, %fd50, %p215;
$L__BB6_60:
	ld.shared.f64 	%fd53, [_ZN6thrust24THRUST_300001_SM_1000_NS8cuda_cub4core6detail5shmemE+104];
	ld.shared.u64 	%rd61, [_ZN6thrust24THRUST_300001_SM_1000_NS8cuda_cub4core6detail5shmemE+112];
	setp.lt.f64 	%p216, %fd199, %fd53;
	mov.u64 	%rd310, %rd309;
	mov.f64 	%fd200, %fd199;
	@%p216 bra 	$L__BB6_63;
	setp.lt.f64 	%p217, %fd53, %fd199;
	mov.u64 	%rd310, %rd61;
	mov.f64 	%fd200, %fd53;
	@%p217 bra 	$L__BB6_63;
	setp.lt.s64 	%p218, %rd309, %rd61;
	min.s64 	%rd310, %rd309, %rd61;
	selp.f64 	%fd200, %fd199, %fd53, %p218;
$L__BB6_63:
	ld.shared.f64 	%fd56, [_ZN6thrust24THRUST_300001_SM_1000_NS8cuda_cub4core6detail5shmemE+120];
	ld.shared.u64 	%rd64, [_ZN6thrust24THRUST_300001_SM_1000_NS8cuda_cub4core6detail5shmemE+128];
	setp.lt.f64 	%p219, %fd200, %fd56;
	mov.u64 	%rd356, %rd310;
	mov.f64 	%fd242, %fd200;
	@%p219 bra 	$L__BB6_198;
	setp.lt.f64 	%p220, %fd56, %fd200;
	mov.u64 	%rd356, %rd64;
	mov.f64 	%fd242, %fd56;
	@%p220 bra 	$L__BB6_198;
	setp.lt.s64 	%p221, %rd310, %rd64;
	min.s64 	%rd356, %rd310, %rd64;
	selp.f64 	%fd242, %fd200, %fd56, %p221;
	bra.uni 	$L__BB6_198;
$L__BB6_66:
	// begin inline asm
	mov.u32 %r163, %laneid;
	// end inline asm
	and.b32  	%r184, %r2, 992;
	add.s32 	%r185, %r184, 32;
	setp.gt.s32 	%p118, %r185, %r1;
	not.b32 	%r186, %r184;
	add.s32 	%r187, %r1, %r186;
	selp.b32 	%r182, %r187, 31, %p118;
	mov.b64 	%rd265, %fd188;
	mov.b64 	{%r165, %r170}, %rd265;
	mov.b32 	%r181, 1;
	mov.b32 	%r183, -1;
	// begin inline asm
	shfl.sync.down.b32 %r164, %r165, %r181, %r182, %r183;
	// end inline asm
	// begin inline asm
	shfl.sync.down.b32 %r169, %r170, %r181, %r182, %r183;
	// end inline asm
	mov.b64 	%rd266, {%r164, %r169};
	mov.b64 	%fd58, %rd266;
	mov.b64 	{%r175, %r180}, %rd298;
	// begin inline asm
	shfl.sync.down.b32 %r174, %r175, %r181, %r182, %r183;
	// end inline asm
	// begin inline asm
	shfl.sync.down.b32 %r179, %r180, %r181, %r182, %r183;
	// end inline asm
	mov.b64 	%rd66, {%r174, %r179};
	setp.ge.s32 	%p119, %r163, %r182;
	setp.lt.f64 	%p120, %fd188, %fd58;
	or.pred  	%p121, %p119, %p120;
	mov.u64 	%rd311, %rd298;
	mov.f64 	%fd201, %fd188;
	@%p121 bra 	$L__BB6_69;
	setp.gt.f64 	%p122, %fd188, %fd58;
	mov.u64 	%rd311, %rd66;
	mov.f64 	%fd201, %fd58;
	@%p122 bra 	$L__BB6_69;
	setp.lt.s64 	%p123, %rd298, %rd66;
	min.s64 	%rd311, %rd298, %rd66;
	selp.f64 	%fd201, %fd188, %fd58, %p123;
$L__BB6_69:
	mov.b64 	%rd267, %fd201;
	mov.b64 	{%r189, %r194}, %rd267;
	mov.b32 	%r205, 2;
	mov.b32 	%r207, -1;
	// begin inline asm
	shfl.sync.down.b32 %r188, %r189, %r205, %r182, %r207;
	// end inline asm
	// begin inline asm
	shfl.sync.down.b32 %r193, %r194, %r205, %r182, %r207;
	// end inline asm
	mov.b64 	%rd268, {%r188, %r193};
	mov.b64 	%fd61, %rd268;
	mov.b64 	{%r199, %r204}, %rd311;
	// begin inline asm
	shfl.sync.down.b32 %r198, %r199, %r205, %r182, %r207;
	// end inline asm
	// begin inline asm
	shfl.sync.down.b32 %r203, %r204, %r205, %r182, %r207;
	// end inline asm
	mov.b64 	%rd69, {%r198, %r203};
	add.s32 	%r208, %r163, 2;
	setp.gt.s32 	%p124, %r208, %r182;
	setp.lt.f64 	%p125, %fd201, %fd61;
	or.pred  	%p126, %p124, %p125;
	mov.u64 	%rd312, %rd311;
	mov.f64 	%fd202, %fd201;
	@%p126 bra 	$L__BB6_72;
	setp.gt.f64 	%p127, %fd201, %fd61;
	mov.u64 	%rd312, %rd69;
	mov.f64 	%fd202, %fd61;
	@%p127 bra 	$L__BB6_72;
	setp.lt.s64 	%p128, %rd311, %rd69;
	min.s64 	%rd312, %rd311, %rd69;
	selp.f64 	%fd202, %fd201, %fd61, %p128;
$L__BB6_72:
	mov.b64 	%rd269, %fd202;
	mov.b64 	{%r210, %r215}, %rd269;
	mov.b32 	%r226, 4;
	mov.b32 	%r228, -1;
	// begin inline asm
	shfl.sync.down.b32 %r209, %r210, %r226, %r182, %r228;
	// end inline asm
	// begin inline asm
	shfl.sync.down.b32 %r214, %r215, %r226, %r182, %r228;
	// end inline asm
	mov.b64 	%rd270, {%r209, %r214};
	mov.b64 	%fd64, %rd270;
	mov.b64 	{%r220, %r225}, %rd312;
	// begin inline asm
	shfl.sync.down.b32 %r219, %r220, %r226, %r182, %r228;
	// end inline asm
	// begin inline asm
	shfl.sync.down.b32 %r224, %r225, %r226, %r182, %r228;
	// end inline asm
	mov.b64 	%rd72, {%r219, %r224};
	add.s32 	%r229, %r163, 4;
	setp.gt.s32 	%p129, %r229, %r182;
	setp.lt.f64 	%p130, %fd202, %fd64;
	or.pred  	%p131, %p129, %p130;
	mov.u64 	%rd313, %rd312;
	mov.f64 	%fd203, %fd202;
	@%p131 bra 	$L__BB6_75;
	setp.gt.f64 	%p132, %fd202, %fd64;
	mov.u64 	%rd313, %rd72;
	mov.f64 	%fd203, %fd64;
	@%p132 bra 	$L__BB6_75;
	setp.lt.s64 	%p133, %rd312, %rd72;
	min.s64 	%rd313, %rd312, %rd72;
	selp.f64 	%fd203, %fd202, %fd64, %p133;
$L__BB6_75:
	mov.b64 	%rd271, %fd203;
	mov.b64 	{%r231, %r236}, %rd271;
	mov.b32 	%r247, 8;
	mov.b32 	%r249, -1;
	// begin inline asm
	shfl.sync.down.b32 %r230, %r231, %r247, %r182, %r249;
	// end inline asm
	// begin inline asm
	shfl.sync.down.b32 %r235, %r236, %r247, %r182, %r249;
	// end inline asm
	mov.b64 	%rd272, {%r230, %r235};
	mov.b64 	%fd67, %rd272;
	mov.b64 	{%r241, %r246}, %rd313;
	// begin inline asm
	shfl.sync.down.b32 %r240, %r241, %r247, %r182, %r249;
	// end inline asm
	// begin inline asm
	shfl.sync.down.b32 %r245, %r246, %r247, %r182, %r249;
	// end inline asm
	mov.b64 	%rd75, {%r240, %r245};
	add.s32 	%r250, %r163, 8;
	setp.gt.s32 	%p134, %r250, %r182;
	setp.lt.f64 	%p135, %fd203, %fd67;
	or.pred  	%p136, %p134, %p135;
	mov.f64 	%fd204, %fd203;
	mov.u64 	%rd314, %rd313;
	@%p136 bra 	$L__BB6_78;
	setp.gt.f64 	%p137, %fd203, %fd67;
	mov.f64 	%fd204, %fd67;
	mov.u64 	%rd314, %rd75;
	@%p137 bra 	$L__BB6_78;
	setp.lt.s64 	%p138, %rd313, %rd75;
	selp.f64 	%fd204, %fd203, %fd67, %p138;
	min.s64 	%rd314, %rd313, %rd75;
$L__BB6_78:
	mov.b64 	%rd273, %fd204;
	mov.b64 	{%r252, %r257}, %rd273;
	mov.b32 	%r268, 16;
	mov.b32 	%r270, -1;
	// begin inline asm
	shfl.sync.down.b32 %r251, %r252, %r268, %r182, %r270;
	// end inline asm
	// begin inline asm
	shfl.sync.down.b32 %r256, %r257, %r268, %r182, %r270;
	// end inline asm
	mov.b64 	%rd274, {%r251, %r256};
	mov.b64 	%fd70, %rd274;
	mov.b64 	{%r262, %r267}, %rd314;
	// begin inline asm
	shfl.sync.down.b32 %r261, %r262, %r268, %r182, %r270;
	// end inline asm
	// begin inline asm
	shfl.sync.down.b32 %r266, %r267, %r268, %r182, %r270;
	// end inline asm
	mov.b64 	%rd78, {%r261, %r266};
	add.s32 	%r271, %r163, 16;
	setp.gt.s32 	%p139, %r271, %r182;
	setp.lt.f64 	%p140, %fd204, %fd70;
	or.pred  	%p141, %p139, %p140;
	mov.f64 	%fd242, %fd204;
	mov.u64 	%rd356, %rd314;
	@%p141 bra 	$L__BB6_81;
	setp.gt.f64 	%p142, %fd204, %fd70;
	mov.f64 	%fd242, %fd70;
	mov.u64 	%rd356, %rd78;
	@%p142 bra 	$L__BB6_81;
	setp.lt.s64 	%p143, %rd314, %rd78;
	selp.f64 	%fd242, %fd204, %fd70, %p143;
	min.s64 	%rd356, %rd314, %rd78;
$L__BB6_81:
	setp.ne.s32 	%p144, %r163, 0;
	@%p144 bra 	$L__BB6_83;
	shr.u32 	%r272, %r2, 1;
	and.b32  	%r273, %r272, 496;
	mov.u32 	%r274, _ZN6thrust24THRUST_300001_SM_1000_NS8cuda_cub4core6detail5shmemE;
	add.s32 	%r275, %r274, %r273;
	st.shared.f64 	[%r275+8], %fd242;
	st.shared.u64 	[%r275+16], %rd356;
$L__BB6_83:
	bar.sync 	0;
	setp.ne.s32 	%p145, %r2, 0;
	@%p145 bra 	$L__BB6_198;
	setp.lt.s32 	%p146, %r1, 33;
	mov.f64 	%fd206, %fd242;
	mov.u64 	%rd316, %rd356;
	@%p146 bra 	$L__BB6_88;
	ld.shared.f64 	%fd73, [_ZN6thrust24THRUST_300001_SM_1000_NS8cuda_cub4core6detail5shmemE+24];
	ld.shared.u64 	%rd81, [_ZN6thrust24THRUST_300001_SM_1000_NS8cuda_cub4core6detail5shmemE+32];
	setp.lt.f64 	%p147, %fd242, %fd73;
	mov.f64 	%fd206, %fd242;
	mov.u64 	%rd316, %rd356;
	@%p147 bra 	$L__BB6_88;
	setp.lt.f64 	%p148, %fd73, %fd242;
	mov.f64 	%fd206, %fd73;
	mov.u64 	%rd316, %rd81;
	@%p148 bra 	$L__BB6_88;
	setp.lt.s64 	%p149, %rd356, %rd81;
	selp.f64 	%fd206, %fd242, %fd73, %p149;
	min.s64 	%rd316, %rd356, %rd81;
$L__BB6_88:
	setp.lt.s32 	%p150, %r1, 65;
	mov.f64 	%fd207, %fd206;
	mov.u64 	%rd317, %rd316;
	@%p150 bra 	$L__BB6_92;
	ld.shared.f64 	%fd76, [_ZN6thrust24THRUST_300001_SM_1000_NS8cuda_cub4core6detail5shmemE+40];
	ld.shared.u64 	%rd84, [_ZN6thrust24THRUST_300001_SM_1000_NS8cuda_cub4core6detail5shmemE+48];
	setp.lt.f64 	%p151, %fd206, %fd76;
	mov.f64 	%fd207, %fd206;
	mov.u64 	%rd317, %rd316;
	@%p151 bra 	$L__BB6_92;
	setp.lt.f64 	%p152, %fd76, %fd206;
	mov.f64 	%fd207, %fd76;
	mov.u64 	%rd317, %rd84;
	@%p152 bra 	$L__BB6_92;
	setp.lt.s64 	%p153, %rd316, %rd84;
	selp.f64 	%fd207, %fd206, %fd76, %p153;
	min.s64 	%rd317, %rd316, %rd84;
$L__BB6_92:
	setp.lt.s32 	%p154, %r1, 97;
	mov.f64 	%fd208, %fd207;
	mov.u64 	%rd318, %rd317;
	@%p154 bra 	$L__BB6_96;
	ld.shared.f64 	%fd79, [_ZN6thrust24THRUST_300001_SM_1000_NS8cuda_cub4core6detail5shmemE+56];
	ld.shared.u64 	%rd87, [_ZN6thrust24THRUST_300001_SM_1000_NS8cuda_cub4core6detail5shmemE+64];
	setp.lt.f64 	%p155, %fd207, %fd79;
	mov.f64 	%fd208, %fd207;
	mov.u64 	%rd318, %rd317;
	@%p155 bra 	$L__BB6_96;
	setp.lt.f64 	%p156, %fd79, %fd207;
	mov.f64 	%fd208, %fd79;
	mov.u64 	%rd318, %rd87;
	@%p156 bra 	$L__BB6_96;
	setp.lt.s64 	%p157, %rd317, %rd87;
	selp.f64 	%fd208, %fd207, %fd79, %p157;
	min.s64 	%rd318, %rd317, %rd87;
$L__BB6_96:
	setp.lt.s32 	%p158, %r1, 129;
	mov.f64 	%fd209, %fd208;
	mov.u64 	%rd319, %rd318;
	@%p158 bra 	$L__BB6_100;
	ld.shared.f64 	%fd82, [_ZN6thrust24THRUST_300001_SM_1000_NS8cuda_cub4core6detail5shmemE+72];
	ld.shared.u64 	%rd90, [_ZN6thrust24THRUST_300001_SM_1000_NS8cuda_cub4core6detail5shmemE+80];
	setp.lt.f64 	%p159, %fd208, %fd82;
	mov.f64 	%fd209, %fd208;
	mov.u64 	%rd319, %rd318;
	@%p159 bra 	$L__BB6_100;
	setp.lt.f64 	%p160, %fd82, %fd208;
	mov.f64 	%fd209, %fd82;
	mov.u64 	%rd319, %rd90;
	@%p160 bra 	$L__BB6_100;
	setp.lt.s64 	%p161, %rd318, %rd90;
	selp.f64 	%fd209, %fd208, %fd82, %p161;
	min.s64 	%rd319, %rd318, %rd90;
$L__BB6_100:
	setp.lt.s32 	%p162, %r1, 161;
	mov.f64 	%fd210, %fd209;
	mov.u64 	%rd320, %rd319;
	@%p162 bra 	$L__BB6_104;
	ld.shared.f64 	%fd85, [_ZN6thrust24THRUST_300001_SM_1000_NS8cuda_cub4core6detail5shmemE+88];
	ld.shared.u64 	%rd93, [_ZN6thrust24THRUST_300001_SM_1000_NS8cuda_cub4core6detail5shmemE+96];
	setp.lt.f64 	%p163, %fd209, %fd85;
	mov.f64 	%fd210, %fd209;
	mov.u64 	%rd320, %rd319;
	@%p163 bra 	$L__BB6_104;
	setp.lt.f64 	%p164, %fd85, %fd209;
	mov.f64 	%fd210, %fd85;
	mov.u64 	%rd320, %rd93;
	@%p164 bra 	$L__BB6_104;
	setp.lt.s64 	%p165, %rd319, %rd93;
	selp.f64 	%fd210, %fd209, %fd85, %p165;
	min.s64 	%rd320, %rd319, %rd93;
$L__BB6_104:
	setp.lt.s32 	%p166, %r1, 193;
	mov.f64 	%fd211, %fd210;
	mov.u64 	%rd321, %rd320;
	@%p166 bra 	$L__BB6_108;
	ld.shared.f64 	%fd88, [_ZN6thrust24THRUST_300001_SM_1000_NS8cuda_cub4core6detail5shmemE+104];
	ld.shared.u64 	%rd96, [_ZN6thrust24THRUST_300001_SM_1000_NS8cuda_cub4core6detail5shmemE+112];
	setp.lt.f64 	%p167, %fd210, %fd88;
	mov.f64 	%fd211, %fd210;
	mov.u64 	%rd321, %rd320;
	@%p167 bra 	$L__BB6_108;
	setp.lt.f64 	%p168, %fd88, %fd210;
	mov.f64 	%fd211, %fd88;
	mov.u64 	%rd321, %rd96;
	@%p168 bra 	$L__BB6_108;
	setp.lt.s64 	%p169, %rd320, %rd96;
	selp.f64 	%fd211, %fd210, %fd88, %p169;
	min.s64 	%rd321, %rd320, %rd96;
$L__BB6_108:
	setp.lt.s32 	%p170, %r1, 225;
	mov.u64 	%rd356, %rd321;
	mov.f64 	%fd242, %fd211;
	@%p170 bra 	$L__BB6_198;
	ld.shared.f64 	%fd91, [_ZN6thrust24THRUST_300001_SM_1000_NS8cuda_cub4core6detail5shmemE+120];
	ld.shared.u64 	%rd99, [_ZN6thrust24THRUST_300001_SM_1000_NS8cuda_cub4core6detail5shmemE+128];
	setp.lt.f64 	%p171, %fd211, %fd91;
	mov.u64 	%rd356, %rd321;
	mov.f64 	%fd242, %fd211;
	@%p171 bra 	$L__BB6_198;
	setp.lt.f64 	%p172, %fd91, %fd211;
	mov.u64 	%rd356, %rd99;
	mov.f64 	%fd242, %fd91;
	@%p172 bra 	$L__BB6_198;
	setp.lt.s64 	%p173, %rd321, %rd99;
	selp.f64 	%fd242, %fd211, %fd91, %p173;
	min.s64 	%rd356, %rd321, %rd99;
	bra.uni 	$L__BB6_198;
$L__BB6_112:
	mov.u32 	%r18, %tid.x;
	cvt.u64.u32 	%rd200, %r18;
	cvta.to.global.u64 	%rd201, %rd196;
	mul.wide.u32 	%rd202, %r18, 8;
	add.s64 	%rd203, %rd201, %rd202;
	ld.global.f64 	%fd172, [%rd203];
	add.s32 	%r31, %r18, 256;
	cvt.u64.u32 	%rd204, %r31;
	ld.global.f64 	%fd173, [%rd203+2048];
	add.s32 	%r32, %r18, 512;
	cvt.u64.u32 	%rd205, %r32;
	ld.global.f64 	%fd174, [%rd203+4096];
	ld.global.f64 	%fd93, [%rd203+6144];
	or.b32  	%r33, %r18, 1024;
	cvt.u64.u32 	%rd101, %r33;
	add.s64 	%rd103, %rd197, %rd101;
	ld.global.f64 	%fd94, [%rd203+8192];
	setp.lt.f64 	%p3, %fd173, %fd172;
	selp.f64 	%fd175, %fd173, %fd172, %p3;
	selp.b64 	%rd206, %rd204, %rd200, %p3;
	setp.lt.f64 	%p4, %fd174, %fd175;
	selp.f64 	%fd95, %fd174, %fd175, %p4;
	selp.b64 	%rd104, %rd205, %rd206, %p4;
	setp.lt.f64 	%p5, %fd95, %fd93;
	mov.f64 	%fd212, %fd95;
	mov.u64 	%rd322, %rd104;
	@%p5 bra 	$L__BB6_115;
	add.s32 	%r34, %r18, 768;
	cvt.u64.u32 	%rd322, %r34;
	setp.lt.f64 	%p6, %fd93, %fd95;
	mov.f64 	%fd212, %fd93;
	@%p6 bra 	$L__BB6_115;
	mov.f64 	%fd212, %fd95;
	mov.u64 	%rd322, %rd104;
$L__BB6_115:
	add.s64 	%rd107, %rd197, %rd322;
	setp.lt.f64 	%p7, %fd212, %fd94;
	mov.f64 	%fd229, %fd212;
	mov.u64 	%rd343, %rd107;
	@%p7 bra 	$L__BB6_118;
	setp.lt.f64 	%p8, %fd94, %fd212;
	mov.f64 	%fd229, %fd94;
	mov.u64 	%rd343, %rd103;
	@%p8 bra 	$L__BB6_118;
	setp.lt.s64 	%p9, %rd322, %rd101;
	selp.f64 	%fd229, %fd212, %fd94, %p9;
	selp.b64 	%rd343, %rd107, %rd103, %p9;
$L__BB6_118:
	setp.lt.u64 	%p10, %rd199, 2560;
	mov.b64 	%rd332, 1280;
	@%p10 bra 	$L__BB6_136;
	mov.b64 	%rd332, 1280;
$L__BB6_120:
	mov.u64 	%rd110, %rd332;
	add.s64 	%rd209, %rd110, %rd200;
	shl.b64 	%rd210, %rd110, 3;
	cvta.to.global.u64 	%rd211, %rd196;
	add.s64 	%rd213, %rd211, %rd202;
	add.s64 	%rd214, %rd213, %rd210;
	add.s64 	%rd113, %rd209, %rd197;
	ld.global.f64 	%fd100, [%rd214];
	ld.global.f64 	%fd101, [%rd214+2048];
	ld.global.f64 	%fd102, [%rd214+4096];
	ld.global.f64 	%fd103, [%rd214+6144];
	ld.global.f64 	%fd104, [%rd214+8192];
	setp.lt.f64 	%p11, %fd229, %fd100;
	mov.f64 	%fd215, %fd229;
	mov.u64 	%rd326, %rd343;
	@%p11 bra 	$L__BB6_123;
	setp.lt.f64 	%p12, %fd100, %fd229;
	mov.f64 	%fd215, %fd100;
	mov.u64 	%rd326, %rd113;
	@%p12 bra 	$L__BB6_123;
	setp.lt.s64 	%p13, %rd343, %rd113;
	selp.f64 	%fd215, %fd229, %fd100, %p13;
	min.s64 	%rd326, %rd343, %rd113;
$L__BB6_123:
	setp.lt.f64 	%p14, %fd215, %fd101;
	mov.f64 	%fd216, %fd215;
	mov.u64 	%rd327, %rd326;
	@%p14 bra 	$L__BB6_126;
	add.s64 	%rd215, %rd110, %rd200;
	add.s64 	%rd216, %rd215, %rd197;
	add.s64 	%rd327, %rd216, 256;
	setp.lt.f64 	%p15, %fd101, %fd215;
	mov.f64 	%fd216, %fd101;
	@%p15 bra 	$L__BB6_126;
	add.s64 	%rd219, %rd216, 256;
	setp.lt.s64 	%p16, %rd326, %rd219;
	selp.f64 	%fd216, %fd215, %fd101, %p16;
	min.s64 	%rd327, %rd326, %rd219;
$L__BB6_126:
	setp.lt.f64 	%p17, %fd216, %fd102;
	mov.f64 	%fd217, %fd216;
	mov.u64 	%rd328, %rd327;
	@%p17 bra 	$L__BB6_129;
	add.s64 	%rd220, %rd110, %rd200;
	add.s64 	%rd221, %rd220, %rd197;
	add.s64 	%rd328, %rd221, 512;
	setp.lt.f64 	%p18, %fd102, %fd216;
	mov.f64 	%fd217, %fd102;
	@%p18 bra 	$L__BB6_129;
	add.s64 	%rd224, %rd221, 512;
	setp.lt.s64 	%p19, %rd327, %rd224;
	selp.f64 	%fd217, %fd216, %fd102, %p19;
	min.s64 	%rd328, %rd327, %rd224;
$L__BB6_129:
	setp.lt.f64 	%p20, %fd217, %fd103;
	mov.f64 	%fd218, %fd217;
	mov.u64 	%rd329, %rd328;
	@%p20 bra 	$L__BB6_132;
	add.s64 	%rd225, %rd110, %rd200;
	add.s64 	%rd226, %rd225, %rd197;
	add.s64 	%rd329, %rd226, 768;
	setp.lt.f64 	%p21, %fd103, %fd217;
	mov.f64 	%fd218, %fd103;
	@%p21 bra 	$L__BB6_132;
	setp.lt.s64 	%p22, %rd328, %rd329;
	selp.f64 	%fd218, %fd217, %fd103, %p22;
	min.s64 	%rd329, %rd328, %rd329;
$L__BB6_132:
	setp.lt.f64 	%p23, %fd218, %fd104;
	mov.f64 	%fd229, %fd218;
	mov.u64 	%rd343, %rd329;
	@%p23 bra 	$L__BB6_135;
	add.s64 	%rd227, %rd110, %rd200;
	add.s64 	%rd228, %rd227, %rd197;
	add.s64 	%rd343, %rd228, 1024;
	setp.lt.f64 	%p24, %fd104, %fd218;
	mov.f64 	%fd229, %fd104;
	@%p24 bra 	$L__BB6_135;
	setp.lt.s64 	%p25, %rd329, %rd343;
	selp.f64 	%fd229, %fd218, %fd104, %p25;
	min.s64 	%rd343, %rd329, %rd343;
$L__BB6_135:
	add.s64 	%rd332, %rd110, 1280;
	add.s64 	%rd229, %rd110, 2560;
	setp.le.s64 	%p26, %rd229, %rd199;
	@%p26 bra 	$L__BB6_120;
$L__BB6_136:
	setp.le.s64 	%p27, %rd199, %rd332;
	@%p27 bra 	$L__BB6_159;
	cvt.u32.u64 	%r35, %rd332;
	cvt.u32.u64 	%r36, %rd199;
	sub.s32 	%r19, %r36, %r35;
	setp.ge.s32 	%p28, %r18, %r19;
	@%p28 bra 	$L__BB6_159;
	cvta.to.global.u64 	%rd133, %rd196;
	not.b32 	%r38, %r18;
	add.s32 	%r39, %r38, %r36;
	sub.s32 	%r20, %r39, %r35;
	and.b32  	%r41, %r20, 768;
	setp.eq.s32 	%p29, %r41, 768;
	mov.u32 	%r389, %r18;
	@%p29 bra 	$L__BB6_144;
	add.s64 	%rd232, %rd332, %rd200;
	add.s64 	%rd334, %rd232, %rd197;
	shl.b64 	%rd233, %rd232, 3;
	add.s64 	%rd333, %rd133, %rd233;
	shr.u32 	%r42, %r20, 8;
	add.s32 	%r43, %r42, 1;
	and.b32  	%r44, %r43, 3;
	neg.s32 	%r387, %r44;
	mov.u32 	%r389, %r18;
$L__BB6_140:
	.pragma "nounroll";
	mov.u64 	%rd138, %rd343;
	mov.f64 	%fd116, %fd229;
	ld.global.f64 	%fd117, [%rd333];
	setp.lt.f64 	%p30, %fd116, %fd117;
	@%p30 bra 	$L__BB6_143;
	setp.lt.f64 	%p31, %fd117, %fd116;
	mov.f64 	%fd229, %fd117;
	mov.u64 	%rd343, %rd334;
	@%p31 bra 	$L__BB6_143;
	setp.lt.s64 	%p32, %rd138, %rd334;
	selp.f64 	%fd229, %fd116, %fd117, %p32;
	min.s64 	%rd343, %rd138, %rd334;
$L__BB6_143:
	add.s32 	%r389, %r389, 256;
	add.s64 	%rd334, %rd334, 256;
	add.s64 	%rd333, %rd333, 2048;
	add.s32 	%r387, %r387, 1;
	setp.ne.s32 	%p33, %r387, 0;
	@%p33 bra 	$L__BB6_140;
$L__BB6_144:
	setp.lt.u32 	%p34, %r20, 768;
	@%p34 bra 	$L__BB6_159;
	add.s32 	%r390, %r389, 512;
$L__BB6_146:
	mov.u32 	%r28, %r390;
	add.s32 	%r45, %r28, -512;
	cvt.u64.u32 	%rd234, %r45;
	add.s64 	%rd235, %rd332, %rd234;
	shl.b64 	%rd236, %rd235, 3;
	add.s64 	%rd146, %rd133, %rd236;
	add.s64 	%rd147, %rd235, %rd197;
	ld.global.f64 	%fd123, [%rd146];
	setp.lt.f64 	%p35, %fd229, %fd123;
	mov.f64 	%fd226, %fd229;
	mov.u64 	%rd340, %rd343;
	@%p35 bra 	$L__BB6_149;
	setp.lt.f64 	%p36, %fd123, %fd229;
	mov.f64 	%fd226, %fd123;
	mov.u64 	%rd340, %rd147;
	@%p36 bra 	$L__BB6_149;
	setp.lt.s64 	%p37, %rd343, %rd147;
	selp.f64 	%fd226, %fd229, %fd123, %p37;
	min.s64 	%rd340, %rd343, %rd147;
$L__BB6_149:
	add.s32 	%r46, %r28, -256;
	cvt.u64.u32 	%rd237, %r46;
	add.s64 	%rd238, %rd332, %rd237;
	add.s64 	%rd150, %rd238, %rd197;
	ld.global.f64 	%fd126, [%rd146+2048];
	setp.lt.f64 	%p38, %fd226, %fd126;
	mov.f64 	%fd227, %fd226;
	mov.u64 	%rd341, %rd340;
	@%p38 bra 	$L__BB6_152;
	setp.lt.f64 	%p39, %fd126, %fd226;
	mov.f64 	%fd227, %fd126;
	mov.u64 	%rd341, %rd150;
	@%p39 bra 	$L__BB6_152;
	setp.lt.s64 	%p40, %rd340, %rd150;
	selp.f64 	%fd227, %fd226, %fd126, %p40;
	min.s64 	%rd341, %rd340, %rd150;
$L__BB6_152:
	cvt.u64.u32 	%rd239, %r28;
	add.s64 	%rd240, %rd332, %rd239;
	add.s64 	%rd153, %rd240, %rd197;
	ld.global.f64 	%fd129, [%rd146+4096];
	setp.lt.f64 	%p41, %fd227, %fd129;
	mov.f64 	%fd228, %fd227;
	mov.u64 	%rd342, %rd341;
	@%p41 bra 	$L__BB6_155;
	setp.lt.f64 	%p42, %fd129, %fd227;
	mov.f64 	%fd228, %fd129;
	mov.u64 	%rd342, %rd153;
	@%p42 bra 	$L__BB6_155;
	setp.lt.s64 	%p43, %rd341, %rd153;
	selp.f64 	%fd228, %fd227, %fd129, %p43;
	min.s64 	%rd342, %rd341, %rd153;
$L__BB6_155:
	add.s32 	%r47, %r28, 256;
	cvt.u64.u32 	%rd241, %r47;
	add.s64 	%rd242, %rd332, %rd241;
	add.s64 	%rd156, %rd242, %rd197;
	ld.global.f64 	%fd132, [%rd146+6144];
	setp.lt.f64 	%p44, %fd228, %fd132;
	mov.f64 	%fd229, %fd228;
	mov.u64 	%rd343, %rd342;
	@%p44 bra 	$L__BB6_158;
	setp.lt.f64 	%p45, %fd132, %fd228;
	mov.f64 	%fd229, %fd132;
	mov.u64 	%rd343, %rd156;
	@%p45 bra 	$L__BB6_158;
	setp.lt.s64 	%p46, %rd342, %rd156;
	selp.f64 	%fd229, %fd228, %fd132, %p46;
	min.s64 	%rd343, %rd342, %rd156;
$L__BB6_158:
	add.s32 	%r390, %r28, 1024;
	add.s32 	%r48, %r28, 512;
	setp.lt.s32 	%p47, %r48, %r19;
	@%p47 bra 	$L__BB6_146;
$L__BB6_159:
	// begin inline asm
	mov.u32 %r49, %laneid;
	// end inline asm
	mov.b64 	%rd243, %fd229;
	mov.b64 	{%r51, %r56}, %rd243;
	mov.b32 	%r67, 1;
	mov.b32 	%r68, 31;
	mov.b32 	%r69, -1;
	// begin inline asm
	shfl.sync.down.b32 %r50, %r51, %r67, %r68, %r69;
	// end inline asm
	// begin inline asm
	shfl.sync.down.b32 %r55, %r56, %r67, %r68, %r69;
	// end inline asm
	mov.b64 	%rd244, {%r50, %r55};
	mov.b64 	%fd136, %rd244;
	mov.b64 	{%r61, %r66}, %rd343;
	// begin inline asm
	shfl.sync.down.b32 %r60, %r61, %r67, %r68, %r69;
	// end inline asm
	// begin inline asm
	shfl.sync.down.b32 %r65, %r66, %r67, %r68, %r69;
	// end inline asm
	mov.b64 	%rd160, {%r60, %r65};
	setp.gt.s32 	%p48, %r49, 30;
	setp.lt.f64 	%p49, %fd229, %fd136;
	or.pred  	%p50, %p48, %p49;
	mov.f64 	%fd231, %fd229;
	mov.u64 	%rd345, %rd343;
	@%p50 bra 	$L__BB6_162;
	setp.gt.f64 	%p51, %fd229, %fd136;
	mov.f64 	%fd231, %fd136;
	mov.u64 	%rd345, %rd160;
	@%p51 bra 	$L__BB6_162;
	setp.lt.s64 	%p52, %rd343, %rd160;
	selp.f64 	%fd231, %fd229, %fd136, %p52;
	min.s64 	%rd345, %rd343, %rd160;
$L__BB6_162:
	mov.b64 	%rd245, %fd231;
	mov.b64 	{%r71, %r76}, %rd245;
	mov.b32 	%r87, 2;
	mov.b32 	%r88, 31;
	mov.b32 	%r89, -1;
	// begin inline asm
	shfl.sync.down.b32 %r70, %r71, %r87, %r88, %r89;
	// end inline asm
	// begin inline asm
	shfl.sync.down.b32 %r75, %r76, %r87, %r88, %r89;
	// end inline asm
	mov.b64 	%rd246, {%r70, %r75};
	mov.b64 	%fd139, %rd246;
	mov.b64 	{%r81, %r86}, %rd345;
	// begin inline asm
	shfl.sync.down.b32 %r80, %r81, %r87, %r88, %r89;
	// end inline asm
	// begin inline asm
	shfl.sync.down.b32 %r85, %r86, %r87, %r88, %r89;
	// end inline asm
	mov.b64 	%rd163, {%r80, %r85};
	setp.gt.s32 	%p53, %r49, 29;
	setp.lt.f64 	%p54, %fd231, %fd139;
	or.pred  	%p55, %p53, %p54;
	mov.f64 	%fd232, %fd231;
	mov.u64 	%rd346, %rd345;
	@%p55 bra 	$L__BB6_165;
	setp.gt.f64 	%p56, %fd231, %fd139;
	mov.f64 	%fd232, %fd139;
	mov.u64 	%rd346, %rd163;
	@%p56 bra 	$L__BB6_165;
	setp.lt.s64 	%p57, %rd345, %rd163;
	selp.f64 	%fd232, %fd231, %fd139, %p57;
	min.s64 	%rd346, %rd345, %rd163;
$L__BB6_165:
	mov.b64 	%rd247, %fd232;
	mov.b64 	{%r91, %r96}, %rd247;
	mov.b32 	%r107, 4;
	mov.b32 	%r108, 31;
	mov.b32 	%r109, -1;
	// begin inline asm
	shfl.sync.down.b32 %r90, %r91, %r107, %r108, %r109;
	// end inline asm
	// begin inline asm
	shfl.sync.down.b32 %r95, %r96, %r107, %r108, %r109;
	// end inline asm
	mov.b64 	%rd248, {%r90, %r95};
	mov.b64 	%fd142, %rd248;
	mov.b64 	{%r101, %r106}, %rd346;
	// begin inline asm
	shfl.sync.down.b32 %r100, %r101, %r107, %r108, %r109;
	// end inline asm
	// begin inline asm
	shfl.sync.down.b32 %r105, %r106, %r107, %r108, %r109;
	// end inline asm
	mov.b64 	%rd166, {%r100, %r105};
	setp.gt.s32 	%p58, %r49, 27;
	setp.lt.f64 	%p59, %fd232, %fd142;
	or.pred  	%p60, %p58, %p59;
	mov.f64 	%fd233, %fd232;
	mov.u64 	%rd347, %rd346;
	@%p60 bra 	$L__BB6_168;
	setp.gt.f64 	%p61, %fd232, %fd142;
	mov.f64 	%fd233, %fd142;
	mov.u64 	%rd347, %rd166;
	@%p61 bra 	$L__BB6_168;
	setp.lt.s64 	%p62, %rd346, %rd166;
	selp.f64 	%fd233, %fd232, %fd142, %p62;
	min.s64 	%rd347, %rd346, %rd166;
$L__BB6_168:
	mov.b64 	%rd249, %fd233;
	mov.b64 	{%r111, %r116}, %rd249;
	mov.b32 	%r127, 8;
	mov.b32 	%r128, 31;
	mov.b32 	%r129, -1;
	// begin inline asm
	shfl.sync.down.b32 %r110, %r111, %r127, %r128, %r129;
	// end inline asm
	// begin inline asm
	shfl.sync.down.b32 %r115, %r116, %r127, %r128, %r129;
	// end inline asm
	mov.b64 	%rd250, {%r110, %r115};
	mov.b64 	%fd145, %rd250;
	mov.b64 	{%r121, %r126}, %rd347;
	// begin inline asm
	shfl.sync.down.b32 %r120, %r121, %r127, %r128, %r129;
	// end inline asm
	// begin inline asm
	shfl.sync.down.b32 %r125, %r126, %r127, %r128, %r129;
	// end inline asm
	mov.b64 	%rd169, {%r120, %r125};
	setp.gt.s32 	%p63, %r49, 23;
	setp.lt.f64 	%p64, %fd233, %fd145;
	or.pred  	%p65, %p63, %p64;
	mov.f64 	%fd234, %fd233;
	mov.u64 	%rd348, %rd347;
	@%p65 bra 	$L__BB6_171;
	setp.gt.f64 	%p66, %fd233, %fd145;
	mov.f64 	%fd234, %fd145;
	mov.u64 	%rd348, %rd169;
	@%p66 bra 	$L__BB6_171;
	setp.lt.s64 	%p67, %rd347, %rd169;
	selp.f64 	%fd234, %fd233, %fd145, %p67;
	min.s64 	%rd348, %rd347, %rd169;
$L__BB6_171:
	mov.b64 	%rd251, %fd234;
	mov.b64 	{%r131, %r136}, %rd251;
	mov.b32 	%r147, 16;
	mov.b32 	%r148, 31;
	mov.b32 	%r149, -1;
	// begin inline asm
	shfl.sync.down.b32 %r130, %r131, %r147, %r148, %r149;
	// end inline asm
	// begin inline asm
	shfl.sync.down.b32 %r135, %r136, %r147, %r148, %r149;
	// end inline asm
	mov.b64 	%rd252, {%r130, %r135};
	mov.b64 	%fd148, %rd252;
	mov.b64 	{%r141, %r146}, %rd348;
	// begin inline asm
	shfl.sync.down.b32 %r140, %r141, %r147, %r148, %r149;
	// end inline asm
	// begin inline asm
	shfl.sync.down.b32 %r145, %r146, %r147, %r148, %r149;
	// end inline asm
	mov.b64 	%rd172, {%r140, %r145};
	setp.gt.s32 	%p68, %r49, 15;
	setp.lt.f64 	%p69, %fd234, %fd148;
	or.pred  	%p70, %p68, %p69;
	mov.f64 	%fd242, %fd234;
	mov.u64 	%rd356, %rd348;
	@%p70 bra 	$L__BB6_174;
	setp.gt.f64 	%p71, %fd234, %fd148;
	mov.f64 	%fd242, %fd148;
	mov.u64 	%rd356, %rd172;
	@%p71 bra 	$L__BB6_174;
	setp.lt.s64 	%p72, %rd348, %rd172;
	selp.f64 	%fd242, %fd234, %fd148, %p72;
	min.s64 	%rd356, %rd348, %rd172;
$L__BB6_174:
	setp.ne.s32 	%p73, %r49, 0;
	@%p73 bra 	$L__BB6_176;
	shr.u32 	%r150, %r18, 1;
	and.b32  	%r151, %r150, 496;
	mov.u32 	%r152, _ZN6thrust24THRUST_300001_SM_1000_NS8cuda_cub4core6detail5shmemE;
	add.s32 	%r153, %r152, %r151;
	st.shared.f64 	[%r153+8], %fd242;
	st.shared.u64 	[%r153+16], %rd356;
$L__BB6_176:
	bar.sync 	0;
	setp.ne.s32 	%p74, %r18, 0;
	@%p74 bra 	$L__BB6_198;
	ld.shared.f64 	%fd151, [_ZN6thrust24THRUST_300001_SM_1000_NS8cuda_cub4core6detail5shmemE+24];
	ld.shared.u64 	%rd175, [_ZN6thrust24THRUST_300001_SM_1000_NS8cuda_cub4core6detail5shmemE+32];
	setp.lt.f64 	%p75, %fd242, %fd151;
	mov.f64 	%fd236, %fd242;
	mov.u64 	%rd350, %rd356;
	@%p75 bra 	$L__BB6_180;
	setp.lt.f64 	%p76, %fd151, %fd242;
	mov.f64 	%fd236, %fd151;
	mov.u64 	%rd350, %rd175;
	@%p76 bra 	$L__BB6_180;
	setp.lt.s64 	%p77, %rd356, %rd175;
	selp.f64 	%fd236, %fd242, %fd151, %p77;
	min.s64 	%rd350, %rd356, %rd175;
$L__BB6_180:
	ld.shared.f64 	%fd154, [_ZN6thrust24THRUST_300001_SM_1000_NS8cuda_cub4core6detail5shmemE+40];
	ld.shared.u64 	%rd178, [_ZN6thrust24THRUST_300001_SM_1000_NS8cuda_cub4core6detail5shmemE+48];
	setp.lt.f64 	%p78, %fd236, %fd154;
	mov.f64 	%fd237, %fd236;
	mov.u64 	%rd351, %rd350;
	@%p78 bra 	$L__BB6_183;
	setp.lt.f64 	%p79, %fd154, %fd236;
	mov.f64 	%fd237, %fd154;
	mov.u64 	%rd351, %rd178;
	@%p79 bra 	$L__BB6_183;
	setp.lt.s64 	%p80, %rd350, %rd178;
	selp.f64 	%fd237, %fd236, %fd154, %p80;
	min.s64 	%rd351, %rd350, %rd178;
$L__BB6_183:
	ld.shared.f64 	%fd157, [_ZN6thrust24THRUST_300001_SM_1000_NS8cuda_cub4core6detail5shmemE+56];
	ld.shared.u64 	%rd181, [_ZN6thrust24THRUST_300001_SM_1000_NS8cuda_cub4core6detail5shmemE+64];
	setp.lt.f64 	%p81, %fd237, %fd157;
	mov.f64 	%fd238, %fd237;
	mov.u64 	%rd352, %rd351;
	@%p81 bra 	$L__BB6_186;
	setp.lt.f64 	%p82, %fd157, %fd237;
	mov.f64 	%fd238, %fd157;
	mov.u64 	%rd352, %rd181;
	@%p82 bra 	$L__BB6_186;
	setp.lt.s64 	%p83, %rd351, %rd181;
	selp.f64 	%fd238, %fd237, %fd157, %p83;
	min.s64 	%rd352, %rd351, %rd181;
$L__BB6_186:
	ld.shared.f64 	%fd160, [_ZN6thrust24THRUST_300001_SM_1000_NS8cuda_cub4core6detail5shmemE+72];
	ld.shared.u64 	%rd184, [_ZN6thrust24THRUST_300001_SM_1000_NS8cuda_cub4core6detail5shmemE+80];
	setp.lt.f64 	%p84, %fd238, %fd160;
	mov.f64 	%fd239, %fd238;
	mov.u64 	%rd353, %rd352;
	@%p84 bra 	$L__BB6_189;
	setp.lt.f64 	%p85, %fd160, %fd238;
	mov.f64 	%fd239, %fd160;
	mov.u64 	%rd353, %rd184;
	@%p85 bra 	$L__BB6_189;
	setp.lt.s64 	%p86, %rd352, %rd184;
	selp.f64 	%fd239, %fd238, %fd160, %p86;
	min.s64 	%rd353, %rd352, %rd184;
$L__BB6_189:
	ld.shared.f64 	%fd163, [_ZN6thrust24THRUST_300001_SM_1000_NS8cuda_cub4core6detail5shmemE+88];
	ld.shared.u64 	%rd187, [_ZN6thrust24THRUST_300001_SM_1000_NS8cuda_cub4core6detail5shmemE+96];
	setp.lt.f64 	%p87, %fd239, %fd163;
	mov.f64 	%fd240, %fd239;
	mov.u64 	%rd354, %rd353;
	@%p87 bra 	$L__BB6_192;
	setp.lt.f64 	%p88, %fd163, %fd239;
	mov.f64 	%fd240, %fd163;
	mov.u64 	%rd354, %rd187;
	@%p88 bra 	$L__BB6_192;
	setp.lt.s64 	%p89, %rd353, %rd187;
	selp.f64 	%fd240, %fd239, %fd163, %p89;
	min.s64 	%rd354, %rd353, %rd187;
$L__BB6_192:
	ld.shared.f64 	%fd166, [_ZN6thrust24THRUST_300001_SM_1000_NS8cuda_cub4core6detail5shmemE+104];
	ld.shared.u64 	%rd190, [_ZN6thrust24THRUST_300001_SM_1000_NS8cuda_cub4core6detail5shmemE+112];
	setp.lt.f64 	%p90, %fd240, %fd166;
	mov.f64 	%fd241, %fd240;
	mov.u64 	%rd355, %rd354;
	@%p90 bra 	$L__BB6_195;
	setp.lt.f64 	%p91, %fd166, %fd240;
	mov.f64 	%fd241, %fd166;
	mov.u64 	%rd355, %rd190;
	@%p91 bra 	$L__BB6_195;
	setp.lt.s64 	%p92, %rd354, %rd190;
	selp.f64 	%fd241, %fd240, %fd166, %p92;
	min.s64 	%rd355, %rd354, %rd190;
$L__BB6_195:
	ld.shared.f64 	%fd169, [_ZN6thrust24THRUST_300001_SM_1000_NS8cuda_cub4core6detail5shmemE+120];
	ld.shared.u64 	%rd193, [_ZN6thrust24THRUST_300001_SM_1000_NS8cuda_cub4core6detail5shmemE+128];
	setp.lt.f64 	%p93, %fd241, %fd169;
	mov.u64 	%rd356, %rd355;
	mov.f64 	%fd242, %fd241;
	@%p93 bra 	$L__BB6_198;
	setp.lt.f64 	%p94, %fd169, %fd241;
	mov.u64 	%rd356, %rd193;
	mov.f64 	%fd242, %fd169;
	@%p94 bra 	$L__BB6_198;
	setp.lt.s64 	%p95, %rd355, %rd193;
	selp.f64 	%fd242, %fd241, %fd169, %p95;
	min.s64 	%rd356, %rd355, %rd193;
$L__BB6_198:
	mov.u32 	%r381, %tid.x;
	setp.ne.s32 	%p222, %r381, 0;
	@%p222 bra 	$L__BB6_200;
	ld.param.u64 	%rd286, [_ZN6thrust24THRUST_300001_SM_1000_NS8cuda_cub4core6detail13_kernel_agentINS1_8__reduce11ReduceAgentINS0_12zip_iteratorIN4cuda3std3__45tupleIJNS0_10device_ptrIdEENS0_17counting_iteratorIlNS0_11use_defaultESF_SF_EEEEEEEPNSB_IJdlEEESJ_lNS1_9__extrema9arg_min_fIdlNSA_4lessIdEEEEEEJSI_SK_lSP_EEEvDpT0__param_1];
	cvta.to.global.u64 	%rd285, %rd286;
	st.global.f64 	[%rd285], %fd242;
	st.global.u64 	[%rd285+8], %rd356;
$L__BB6_200:
	ret;

}
	// .globl	_ZN6thrust24THRUST_300001_SM_1000_NS8cuda_cub4core6detail13_kernel_agentINS1_8__reduce11ReduceAgentINS0_12zip_iteratorIN4cuda3std3__45tupleIJNS0_10device_ptrIdEENS0_17counting_iteratorIlNS0_11use_defaultESF_SF_EEEEEEEPNSB_IJdlEEESJ_lNS1_9__extrema9arg_min_fIdlNSA_4lessIdEEEEEEJSI_SK_lN3cub18CUB_300001_SM_100013GridEvenShareIlEENSS_9GridQueueIyEESP_EEEvDpT0_
.visible .entry _ZN6thrust24THRUST_300001_SM_1000_NS8cuda_cub4core6detail13_kernel_agentINS1_8__reduce11ReduceAgentINS0_12zip_iteratorIN4cuda3std3__45tupleIJNS0_10device_ptrIdEENS0_17counting_iteratorIlNS0_11use_defaultESF_SF_EEEEEEEPNSB_IJdlEEESJ_lNS1_9__extrema9arg_min_fIdlNSA_4lessIdEEEEEEJSI_SK_lN3cub18CUB_300001_SM_100013GridEvenShareIlEENSS_9GridQueueIyEESP_EEEvDpT0_(
	.param .align 8 .b8 _ZN6thrust24THRUST_300001_SM_1000_NS8cuda_cub4core6detail13_kernel_agentINS1_8__reduce11ReduceAgentINS0_12zip_iteratorIN4cuda3std3__45tupleIJNS0_10device_ptrIdEENS0_17counting_iteratorIlNS0_11use_defaultESF_SF_EEEEEEEPNSB_IJdlEEESJ_lNS1_9__extrema9arg_min_fIdlNSA_4lessIdEEEEEEJSI_SK_lN3cub18CUB_300001_SM_100013GridEvenShareIlEENSS_9GridQueueIyEESP_EEEvDpT0__param_0[16],
	.param .u64 .ptr .align 1 _ZN6thrust24THRUST_300001_SM_1000_NS8cuda_cub4core6detail13_kernel_agentINS1_8__reduce11ReduceAgentINS0_12zip_iteratorIN4cuda3std3__45tupleIJNS0_10device_ptrIdEENS0_17counting_iteratorIlNS0_11use_defaultESF_SF_EEEEEEEPNSB_IJdlEEESJ_lNS1_9__extrema9arg_min_fIdlNSA_4lessIdEEEEEEJSI_SK_lN3cub18CUB_300001_SM_100013GridEvenShareIlEENSS_9GridQueueIyEESP_EEEvDpT0__param_1,
	.param .u64 _ZN6thrust24THRUST_300001_SM_1000_NS8cuda_cub4core6detail13_kernel_agentINS1_8__reduce11ReduceAgentINS0_12zip_iteratorIN4cuda3std3__45tupleIJNS0_10device_ptrIdEENS0_17counting_iteratorIlNS0_11use_defaultESF_SF_EEEEEEEPNSB_IJdlEEESJ_lNS1_9__extrema9arg_min_fIdlNSA_4lessIdEEEEEEJSI_SK_lN3cub18CUB_300001_SM_100013GridEvenShareIlEENSS_9GridQueueIyEESP_EEEvDpT0__param_2,
	.param .align 8 .b8 _ZN6thrust24THRUST_300001_SM_1000_NS8cuda_cub4core6detail13_kernel_agentINS1_8__reduce11ReduceAgentINS0_12zip_iteratorIN4cuda3std3__45tupleIJNS0_10device_ptrIdEENS0_17counting_iteratorIlNS0_11use_defaultESF_SF_EEEEEEEPNSB_IJdlEEESJ_lNS1_9__extrema9arg_min_fIdlNSA_4lessIdEEEEEEJSI_SK_lN3cub18CUB_300001_SM_100013GridEvenShareIlEENSS_9GridQueueIyEESP_EEEvDpT0__param_3[72],
	.param .align 8 .b8 _ZN6thrust24THRUST_300001_SM_1000_NS8cuda_cub4core6detail13_kernel_agentINS1_8__reduce11ReduceAgentINS0_12zip_iteratorIN4cuda3std3__45tupleIJNS0_10device_ptrIdEENS0_17counting_iteratorIlNS0_11use_defaultESF_SF_EEEEEEEPNSB_IJdlEEESJ_lNS1_9__extrema9arg_min_fIdlNSA_4lessIdEEEEEEJSI_SK_lN3cub18CUB_300001_SM_100013GridEvenShareIlEENSS_9GridQueueIyEESP_EEEvDpT0__param_4[8],
	.param .align 1 .b8 _ZN6thrust24THRUST_300001_SM_1000_NS8cuda_cub4core6detail13_kernel_agentINS1_8__reduce11ReduceAgentINS0_12zip_iteratorIN4cuda3std3__45tupleIJNS0_10device_ptrIdEENS0_17counting_iteratorIlNS0_11use_defaultESF_SF_EEEEEEEPNSB_IJdlEEESJ_lNS1_9__extrema9arg_min_fIdlNSA_4lessIdEEEEEEJSI_SK_lN3cub18CUB_300001_SM_100013GridEvenShareIlEENSS_9GridQueueIyEESP_EEEvDpT0__param_5[1]
)
.maxntid 256
{
	.reg .pred 	%p<225>;
	.reg .b32 	%r<399>;
	.reg .b64 	%rd<351>;
	.reg .b64 	%fd<243>;

	ld.param.u64 	%rd3, [_ZN6thrust24THRUST_300001_SM_1000_NS8cuda_cub4core6detail13_kernel_agentINS1_8__reduce11ReduceAgentINS0_12zip_iteratorIN4cuda3std3__45tupleIJNS0_10device_ptrIdEENS0_17counting_iteratorIlNS0_11use_defaultESF_SF_EEEEEEEPNSB_IJdlEEESJ_lNS1_9__extrema9arg_min_fIdlNSA_4lessIdEEEEEEJSI_SK_lN3cub18CUB_300001_SM_100013GridEvenShareIlEENSS_9GridQueueIyEESP_EEEvDpT0__param_0+8];
	ld.param.u64 	%rd199, [_ZN6thrust24THRUST_300001_SM_1000_NS8cuda_cub4core6detail13_kernel_agentINS1_8__reduce11ReduceAgentINS0_12zip_iteratorIN4cuda3std3__45tupleIJNS0_10device_ptrIdEENS0_17counting_iteratorIlNS0_11use_defaultESF_SF_EEEEEEEPNSB_IJdlEEESJ_lNS1_9__extrema9arg_min_fIdlNSA_4lessIdEEEEEEJSI_SK_lN3cub18CUB_300001_SM_100013GridEvenShareIlEENSS_9GridQueueIyEESP_EEEvDpT0__param_0];
	ld.param.u64 	%rd200, [_ZN6thrust24THRUST_300001_SM_1000_NS8cuda_cub4core6detail13_kernel_agentINS1_8__reduce11ReduceAgentINS0_12zip_iteratorIN4cuda3std3__45tupleIJNS0_10device_ptrIdEENS0_17counting_iteratorIlNS0_11use_defaultESF_SF_EEEEEEEPNSB_IJdlEEESJ_lNS1_9__extrema9arg_min_fIdlNSA_4lessIdEEEEEEJSI_SK_lN3cub18CUB_300001_SM_100013GridEvenShareIlEENSS_9GridQueueIyEESP_EEEvDpT0__param_4];
	ld.param.u64 	%rd198, [_ZN6thrust24THRUST_300001_SM_1000_NS8cuda_cub4core6detail13_kernel_agentINS1_8__reduce11ReduceAgentINS0_12zip_iteratorIN4cuda3std3__45tupleIJNS0_10device_ptrIdEENS0_17counting_iteratorIlNS0_11use_defaultESF_SF_EEEEEEEPNSB_IJdlEEESJ_lNS1_9__extrema9arg_min_fIdlNSA_4lessIdEEEEEEJSI_SK_lN3cub18CUB_300001_SM_100013GridEvenShareIlEENSS_9GridQueueIyEESP_EEEvDpT0__param_2];
	cvta.to.global.u64 	%rd1, %rd200;
	cvta.to.global.u64 	%rd2, %rd199;
	mov.u32 	%r1, %ctaid.x;
	mul.lo.s32 	%r33, %r1, 1280;
	cvt.u64.u32 	%rd4, %r33;
	mov.u32 	%r34, %nctaid.x;
	mul.lo.s32 	%r35, %r34, 1280;
	cvt.u64.u32 	%rd5, %r35;
	add.s64 	%rd201, %rd4, 1280;
	setp.le.s64 	%p1, %rd201, %rd198;
	@%p1 bra 	$L__BB7_111;
	cvt.u32.u64 	%r159, %rd4;
	cvt.u32.u64 	%r2, %rd198;
	sub.s32 	%r3, %r2, %r159;
	mov.u32 	%r4, %tid.x;
	setp.ge.s32 	%p98, %r4, %r3;
	mov.f64 	%fd188, 0d0000000000000000;
	mov.b64 	%rd292, 0;
	mov.u32 	%r393, %r4;
	@%p98 bra 	$L__BB7_3;
	cvt.u64.u32 	%rd240, %r4;
	add.s64 	%rd241, %rd4, %rd240;
	shl.b64 	%rd242, %rd241, 3;
	add.s64 	%rd243, %rd2, %rd242;
	add.s64 	%rd292, %rd3, %rd241;
	ld.global.f64 	%fd188, [%rd243];
	add.s32 	%r393, %r4, 256;
$L__BB7_3:
	setp.ge.s32 	%p99, %r393, %r3;
	@%p99 bra 	$L__BB7_25;
	not.b32 	%r161, %r393;
	add.s32 	%r162, %r161, %r2;
	sub.s32 	%r7, %r162, %r159;
	and.b32  	%r163, %r7, 768;
	setp.eq.s32 	%p100, %r163, 768;
	@%p100 bra 	$L__BB7_10;
	cvt.u64.u32 	%rd245, %r393;
	add.s64 	%rd246, %rd245, %rd4;
	add.s64 	%rd283, %rd246, %rd3;
	shl.b64 	%rd247, %rd246, 3;
	add.s64 	%rd282, %rd2, %rd247;
	shr.u32 	%r164, %r7, 8;
	add.s32 	%r165, %r164, 1;
	and.b32  	%r166, %r165, 3;
	neg.s32 	%r391, %r166;
$L__BB7_6:
	.pragma "nounroll";
	mov.u64 	%rd12, %rd292;
	mov.f64 	%fd3, %fd188;
	ld.global.f64 	%fd4, [%rd282];
	setp.lt.f64 	%p101, %fd3, %fd4;
	@%p101 bra 	$L__BB7_9;
	setp.lt.f64 	%p102, %fd4, %fd3;
	mov.u64 	%rd292, %rd283;
	mov.f64 	%fd188, %fd4;
	@%p102 bra 	$L__BB7_9;
	setp.lt.s64 	%p103, %rd12, %rd283;
	min.s64 	%rd292, %rd12, %rd283;
	selp.f64 	%fd188, %fd3, %fd4, %p103;
$L__BB7_9:
	add.s32 	%r393, %r393, 256;
	add.s64 	%rd283, %rd283, 256;
	add.s64 	%rd282, %rd282, 2048;
	add.s32 	%r391, %r391, 1;
	setp.ne.s32 	%p104, %r391, 0;
	@%p104 bra 	$L__BB7_6;
$L__BB7_10:
	setp.lt.u32 	%p105, %r7, 768;
	@%p105 bra 	$L__BB7_25;
	add.s32 	%r394, %r393, 512;
$L__BB7_12:
	mov.u32 	%r15, %r394;
	add.s32 	%r167, %r15, -512;
	cvt.s64.s32 	%rd248, %r167;
	add.s64 	%rd249, %rd248, %rd4;
	shl.b64 	%rd250, %rd249, 3;
	add.s64 	%rd20, %rd2, %rd250;
	add.s64 	%rd21, %rd249, %rd3;
	ld.global.f64 	%fd10, [%rd20];
	setp.lt.f64 	%p106, %fd188, %fd10;
	mov.u64 	%rd289, %rd292;
	mov.f64 	%fd185, %fd188;
	@%p106 bra 	$L__BB7_15;
	setp.lt.f64 	%p107, %fd10, %fd188;
	mov.u64 	%rd289, %rd21;
	mov.f64 	%fd185, %fd10;
	@%p107 bra 	$L__BB7_15;
	setp.lt.s64 	%p108, %rd292, %rd21;
	min.s64 	%rd289, %rd292, %rd21;
	selp.f64 	%fd185, %fd188, %fd10, %p108;
$L__BB7_15:
	add.s32 	%r168, %r15, -256;
	cvt.s64.s32 	%rd251, %r168;
	add.s64 	%rd252, %rd251, %rd4;
	add.s64 	%rd24, %rd252, %rd3;
	ld.global.f64 	%fd13, [%rd20+2048];
	setp.lt.f64 	%p109, %fd185, %fd13;
	mov.u64 	%rd290, %rd289;
	mov.f64 	%fd186, %fd185;
	@%p109 bra 	$L__BB7_18;
	setp.lt.f64 	%p110, %fd13, %fd185;
	mov.u64 	%rd290, %rd24;
	mov.f64 	%fd186, %fd13;
	@%p110 bra 	$L__BB7_18;
	setp.lt.s64 	%p111, %rd289, %rd24;
	min.s64 	%rd290, %rd289, %rd24;
	selp.f64 	%fd186, %fd185, %fd13, %p111;
$L__BB7_18:
	cvt.s64.s32 	%rd253, %r15;
	add.s64 	%rd254, %rd253, %rd4;
	add.s64 	%rd27, %rd254, %rd3;
	ld.global.f64 	%fd16, [%rd20+4096];
	setp.lt.f64 	%p112, %fd186, %fd16;
	mov.u64 	%rd291, %rd290;
	mov.f64 	%fd187, %fd186;
	@%p112 bra 	$L__BB7_21;
	setp.lt.f64 	%p113, %fd16, %fd186;
	mov.u64 	%rd291, %rd27;
	mov.f64 	%fd187, %fd16;
	@%p113 bra 	$L__BB7_21;
	setp.lt.s64 	%p114, %rd290, %rd27;
	min.s64 	%rd291, %rd290, %rd27;
	selp.f64 	%fd187, %fd186, %fd16, %p114;
$L__BB7_21:
	add.s32 	%r169, %r15, 256;
	cvt.s64.s32 	%rd255, %r169;
	add.s64 	%rd256, %rd255, %rd4;
	add.s64 	%rd30, %rd256, %rd3;
	ld.global.f64 	%fd19, [%rd20+6144];
	setp.lt.f64 	%p115, %fd187, %fd19;
	mov.u64 	%rd292, %rd291;
	mov.f64 	%fd188, %fd187;
	@%p115 bra 	$L__BB7_24;
	setp.lt.f64 	%p116, %fd19, %fd187;
	mov.u64 	%rd292, %rd30;
	mov.f64 	%fd188, %fd19;
	@%p116 bra 	$L__BB7_24;
	setp.lt.s64 	%p117, %rd291, %rd30;
	min.s64 	%rd292, %rd291, %rd30;
	selp.f64 	%fd188, %fd187, %fd19, %p117;
$L__BB7_24:
	add.s32 	%r394, %r15, 1024;
	add.s32 	%r170, %r15, 512;
	setp.lt.s32 	%p118, %r170, %r3;
	@%p118 bra 	$L__BB7_12;
$L__BB7_25:
	setp.lt.s32 	%p119, %r3, 256;
	@%p119 bra 	$L__BB7_65;
	// begin inline asm
	mov.u32 %r284, %laneid;
	// end inline asm
	mov.b64 	%rd267, %fd188;
	mov.b64 	{%r286, %r291}, %rd267;
	mov.b32 	%r302, 1;
	mov.b32 	%r303, 31;
	mov.b32 	%r304, -1;
	// begin inline asm
	shfl.sync.down.b32 %r285, %r286, %r302, %r303, %r304;
	// end inline asm
	// begin inline asm
	shfl.sync.down.b32 %r290, %r291, %r302, %r303, %r304;
	// end inline asm
	mov.b64 	%rd268, {%r285, %r290};
	mov.b64 	%fd23, %rd268;
	mov.b64 	{%r296, %r301}, %rd292;
	// begin inline asm
	shfl.sync.down.b32 %r295, %r296, %r302, %r303, %r304;
	// end inline asm
	// begin inline asm
	shfl.sync.down.b32 %r300, %r301, %r302, %r303, %r304;
	// end inline asm
	mov.b64 	%rd34, {%r295, %r300};
	setp.gt.s32 	%p176, %r284, 30;
	setp.lt.f64 	%p177, %fd188, %fd23;
	or.pred  	%p178, %p176, %p177;
	mov.u64 	%rd294, %rd292;
	mov.f64 	%fd190, %fd188;
	@%p178 bra 	$L__BB7_29;
	setp.gt.f64 	%p179, %fd188, %fd23;
	mov.u64 	%rd294, %rd34;
	mov.f64 	%fd190, %fd23;
	@%p179 bra 	$L__BB7_29;
	setp.lt.s64 	%p180, %rd292, %rd34;
	min.s64 	%rd294, %rd292, %rd34;
	selp.f64 	%fd190, %fd188, %fd23, %p180;
$L__BB7_29:
	mov.b64 	%rd269, %fd190;
	mov.b64 	{%r306, %r311}, %rd269;
	mov.b32 	%r322, 2;
	mov.b32 	%r323, 31;
	mov.b32 	%r324, -1;
	// begin inline asm
	shfl.sync.down.b32 %r305, %r306, %r322, %r323, %r324;
	// end inline asm
	// begin inline asm
	shfl.sync.down.b32 %r310, %r311, %r322, %r323, %r324;
	// end inline asm
	mov.b64 	%rd270, {%r305, %r310};
	mov.b64 	%fd26, %rd270;
	mov.b64 	{%r316, %r321}, %rd294;
	// begin inline asm
	shfl.sync.down.b32 %r315, %r316, %r322, %r323, %r324;
	// end inline asm
	// begin inline asm
	shfl.sync.down.b32 %r320, %r321, %r322, %r323, %r324;
	// end inline asm
	mov.b64 	%rd37, {%r315, %r320};
	setp.gt.s32 	%p181, %r284, 29;
	setp.lt.f64 	%p182, %fd190, %fd26;
	or.pred  	%p183, %p181, %p182;
	mov.u64 	%rd295, %rd294;
	mov.f64 	%fd191, %fd190;
	@%p183 bra 	$L__BB7_32;
	setp.gt.f64 	%p184, %fd190, %fd26;
	mov.u64 	%rd295, %rd37;
	mov.f64 	%fd191, %fd26;
	@%p184 bra 	$L__BB7_32;
	setp.lt.s64 	%p185, %rd294, %rd37;
	min.s64 	%rd295, %rd294, %rd37;
	selp.f64 	%fd191, %fd190, %fd26, %p185;
$L__BB7_32:
	mov.b64 	%rd271, %fd191;
	mov.b64 	{%r326, %r331}, %rd271;
	mov.b32 	%r342, 4;
	mov.b32 	%r343, 31;
	mov.b32 	%r344, -1;
	// begin inline asm
	shfl.sync.down.b32 %r325, %r326, %r342, %r343, %r344;
	// end inline asm
	// begin inline asm
	shfl.sync.down.b32 %r330, %r331, %r342, %r343, %r344;
	// end inline asm
	mov.b64 	%rd272, {%r325, %r330};
	mov.b64 	%fd29, %rd272;
	mov.b64 	{%r336, %r341}, %rd295;
	// begin inline asm
	shfl.sync.down.b32 %r335, %r336, %r342, %r343, %r344;
	// end inline asm
	// begin inline asm
	shfl.sync.down.b32 %r340, %r341, %r342, %r343, %r344;
	// end inline asm
	mov.b64 	%rd40, {%r335, %r340};
	setp.gt.s32 	%p186, %r284, 27;
	setp.lt.f64 	%p187, %fd191, %fd29;
	or.pred  	%p188, %p186, %p187;
	mov.u64 	%rd296, %rd295;
	mov.f64 	%fd192, %fd191;
	@%p188 bra 	$L__BB7_35;
	setp.gt.f64 	%p189, %fd191, %fd29;
	mov.u64 	%rd296, %rd40;
	mov.f64 	%fd192, %fd29;
	@%p189 bra 	$L__BB7_35;
	setp.lt.s64 	%p190, %rd295, %rd40;
	min.s64 	%rd296, %rd295, %rd40;
	selp.f64 	%fd192, %fd191, %fd29, %p190;
$L__BB7_35:
	mov.b64 	%rd273, %fd192;
	mov.b64 	{%r346, %r351}, %rd273;
	mov.b32 	%r362, 8;
	mov.b32 	%r363, 31;
	mov.b32 	%r364, -1;
	// begin inline asm
	shfl.sync.down.b32 %r345, %r346, %r362, %r363, %r364;
	// end inline asm
	// begin inline asm
	shfl.sync.down.b32 %r350, %r351, %r362, %r363, %r364;
	// end inline asm
	mov.b64 	%rd274, {%r345, %r350};
	mov.b64 	%fd32, %rd274;
	mov.b64 	{%r356, %r361}, %rd296;
	// begin inline asm
	shfl.sync.down.b32 %r355, %r356, %r362, %r363, %r364;
	// end inline asm
	// begin inline asm
	shfl.sync.down.b32 %r360, %r361, %r362, %r363, %r364;
	// end inline asm
	mov.b64 	%rd43, {%r355, %r360};
	setp.gt.s32 	%p191, %r284, 23;
	setp.lt.f64 	%p192, %fd192, %fd32;
	or.pred  	%p193, %p191, %p192;
	mov.u64 	%rd297, %rd296;
	mov.f64 	%fd193, %fd192;
	@%p193 bra 	$L__BB7_38;
	setp.gt.f64 	%p194, %fd192, %fd32;
	mov.u64 	%rd297, %rd43;
	mov.f64 	%fd193, %fd32;
	@%p194 bra 	$L__BB7_38;
	setp.lt.s64 	%p195, %rd296, %rd43;
	min.s64 	%rd297, %rd296, %rd43;
	selp.f64 	%fd193, %fd192, %fd32, %p195;
$L__BB7_38:
	mov.b64 	%rd275, %fd193;
	mov.b64 	{%r366, %r371}, %rd275;
	mov.b32 	%r382, 16;
	mov.b32 	%r383, 31;
	mov.b32 	%r384, -1;
	// begin inline asm
	shfl.sync.down.b32 %r365, %r366, %r382, %r383, %r384;
	// end inline asm
	// begin inline asm
	shfl.sync.down.b32 %r370, %r371, %r382, %r383, %r384;
	// end inline asm
	mov.b64 	%rd276, {%r365, %r370};
	mov.b64 	%fd35, %rd276;
	mov.b64 	{%r376, %r381}, %rd297;
	// begin inline asm
	shfl.sync.down.b32 %r375, %r376, %r382, %r383, %r384;
	// end inline asm
	// begin inline asm
	shfl.sync.down.b32 %r380, %r381, %r382, %r383, %r384;
	// end inline asm
	mov.b64 	%rd46, {%r375, %r380};
	setp.gt.s32 	%p196, %r284, 15;
	setp.lt.f64 	%p197, %fd193, %fd35;
	or.pred  	%p198, %p196, %p197;
	mov.u64 	%rd350, %rd297;
	mov.f64 	%fd242, %fd193;
	@%p198 bra 	$L__BB7_41;
	setp.gt.f64 	%p199, %fd193, %fd35;
	mov.u64 	%rd350, %rd46;
	mov.f64 	%fd242, %fd35;
	@%p199 bra 	$L__BB7_41;
	setp.lt.s64 	%p200, %rd297, %rd46;
	min.s64 	%rd350, %rd297, %rd46;
	selp.f64 	%fd242, %fd193, %fd35, %p200;
$L__BB7_41:
	setp.ne.s32 	%p201, %r284, 0;
	@%p201 bra 	$L__BB7_43;
	shr.u32 	%r385, %r4, 1;
	and.b32  	%r386, %r385, 496;
	mov.u32 	%r387, _ZN6thrust24THRUST_300001_SM_1000_NS8cuda_cub4core6detail5shmemE;
	add.s32 	%r388, %r387, %r386;
	st.shared.f64 	[%r388+8], %fd242;
	st.shared.u64 	[%r388+16], %rd350;
$L__BB7_43:
	bar.sync 	0;
	setp.ne.s32 	%p202, %r4, 0;
	@%p202 bra 	$L__BB7_201;
	ld.shared.f64 	%fd38, [_ZN6thrust24THRUST_300001_SM_1000_NS8cuda_cub4core6detail5shmemE+24];
	ld.shared.u64 	%rd49, [_ZN6thrust24THRUST_300001_SM_1000_NS8cuda_cub4core6detail5shmemE+32];
	setp.lt.f64 	%p203, %fd242, %fd38;
	mov.u64 	%rd299, %rd350;
	mov.f64 	%fd195, %fd242;
	@%p203 bra 	$L__BB7_47;
	setp.lt.f64 	%p204, %fd38, %fd242;
	mov.u64 	%rd299, %rd49;
	mov.f64 	%fd195, %fd38;
	@%p204 bra 	$L__BB7_47;
	setp.lt.s64 	%p205, %rd350, %rd49;
	min.s64 	%rd299, %rd350, %rd49;
	selp.f64 	%fd195, %fd242, %fd38, %p205;
$L__BB7_47:
	ld.shared.f64 	%fd41, [_ZN6thrust24THRUST_300001_SM_1000_NS8cuda_cub4core6detail5shmemE+40];
	ld.shared.u64 	%rd52, [_ZN6thrust24THRUST_300001_SM_1000_NS8cuda_cub4core6detail5shmemE+48];
	setp.lt.f64 	%p206, %fd195, %fd41;
	mov.u64 	%rd300, %rd299;
	mov.f64 	%fd196, %fd195;
	@%p206 bra 	$L__BB7_50;
	setp.lt.f64 	%p207, %fd41, %fd195;
	mov.u64 	%rd300, %rd52;
	mov.f64 	%fd196, %fd41;
	@%p207 bra 	$L__BB7_50;
	setp.lt.s64 	%p208, %rd299, %rd52;
	min.s64 	%rd300, %rd299, %rd52;
	selp.f64 	%fd196, %fd195, %fd41, %p208;
$L__BB7_50:
	ld.shared.f64 	%fd44, [_ZN6thrust24THRUST_300001_SM_1000_NS8cuda_cub4core6detail5shmemE+56];
	ld.shared.u64 	%rd55, [_ZN6thrust24THRUST_300001_SM_1000_NS8cuda_cub4core6detail5shmemE+64];
	setp.lt.f64 	%p209, %fd196, %fd44;
	mov.u64 	%rd301, %rd300;
	mov.f64 	%fd197, %fd196;
	@%p209 bra 	$L__BB7_53;
	setp.lt.f64 	%p210, %fd44, %fd196;
	mov.u64 	%rd301, %rd55;
	mov.f64 	%fd197, %fd44;
	@%p210 bra 	$L__BB7_53;
	setp.lt.s64 	%p211, %rd300, %rd55;
	min.s64 	%rd301, %rd300, %rd55;
	selp.f64 	%fd197, %fd196, %fd44, %p211;
$L__BB7_53:
	ld.shared.f64 	%fd47, [_ZN6thrust24THRUST_300001_SM_1000_NS8cuda_cub4core6detail5shmemE+72];
	ld.shared.u64 	%rd58, [_ZN6thrust24THRUST_300001_SM_1000_NS8cuda_cub4core6detail5shmemE+80];
	setp.lt.f64 	%p212, %fd197, %fd47;
	mov.u64 	%rd302, %rd301;
	mov.f64 	%fd198, %fd197;
	@%p212 bra 	$L__BB7_56;
	setp.lt.f64 	%p213, %fd47, %fd197;
	mov.u64 	%rd302, %rd58;
	mov.f64 	%fd198, %fd47;
	@%p213 bra 	$L__BB7_56;
	setp.lt.s64 	%p214, %rd301, %rd58;
	min.s64 	%rd302, %rd301, %rd58;
	selp.f64 	%fd198, %fd197, %fd47, %p214;
$L__BB7_56:
	ld.shared.f64 	%fd50, [_ZN6thrust24THRUST_300001_SM_1000_NS8cuda_cub4core6detail5shmemE+88];
	ld.shared.u64 	%rd61, [_ZN6thrust24THRUST_300001_SM_1000_NS8cuda_cub4core6detail5shmemE+96];
	setp.lt.f64 	%p215, %fd198, %fd50;
	mov.u64 	%rd303, %rd302;
	mov.f64 	%fd199, %fd198;
	@%p215 bra 	$L__BB7_59;
	setp.lt.f64 	%p216, %fd50, %fd198;
	mov.u64 	%rd303, %rd61;
	mov.f64 	%fd199, %fd50;
	@%p216 bra 	$L__BB7_59;
	setp.lt.s64 	%p217, %rd302, %rd61;
	min.s64 	%rd303, %rd302, %rd61;
	selp.f64 	%fd199, %fd198, %fd50, %p217;
$L__BB7_59:
	ld.shared.f64 	%fd53, [_ZN6thrust24THRUST_300001_SM_1000_NS8cuda_cub4core6detail5shmemE+104];
	ld.shared.u64 	%rd64, [_ZN6thrust24THRUST_300001_SM_1000_NS8cuda_cub4core6detail5shmemE+112];
	setp.lt.f64 	%p218, %fd199, %fd53;
	mov.u64 	%rd304, %rd303;
	mov.f64 	%fd200, %fd199;
	@%p218 bra 	$L__BB7_62;
	setp.lt.f64 	%p219, %fd53, %fd199;
	mov.u64 	%rd304, %rd64;
	mov.f64 	%fd200, %fd53;
	@%p219 bra 	$L__BB7_62;
	setp.lt.s64 	%p220, %rd303, %rd64;
	min.s64 	%rd304, %rd303, %rd64;
	selp.f64 	%fd200, %fd199, %fd53, %p220;
$L__BB7_62:
	ld.shared.f64 	%fd56, [_ZN6thrust24THRUST_300001_SM_1000_NS8cuda_cub4core6detail5shmemE+120];
	ld.shared.u64 	%rd67, [_ZN6thrust24THRUST_300001_SM_1000_NS8cuda_cub4core6detail5shmemE+128];
	setp.lt.f64 	%p221, %fd200, %fd56;
	mov.u64 	%rd350, %rd304;
	mov.f64 	%fd242, %fd200;
	@%p221 bra 	$L__BB7_201;
	setp.lt.f64 	%p222, %fd56, %fd200;
	mov.u64 	%rd350, %rd67;
	mov.f64 	%fd242, %fd56;
	@%p222 bra 	$L__BB7_201;
	setp.lt.s64 	%p223, %rd304, %rd67;
	min.s64 	%rd350, %rd304, %rd67;
	selp.f64 	%fd242, %fd200, %fd56, %p223;
	bra.uni 	$L__BB7_201;
$L__BB7_65:
	// begin inline asm
	mov.u32 %r171, %laneid;
	// end inline asm
	and.b32  	%r192, %r4, 992;
	add.s32 	%r193, %r192, 32;
	setp.gt.s32 	%p120, %r193, %r3;
	not.b32 	%r194, %r192;
	add.s32 	%r195, %r3, %r194;
	selp.b32 	%r190, %r195, 31, %p120;
	mov.b64 	%rd257, %fd188;
	mov.b64 	{%r173, %r178}, %rd257;
	mov.b32 	%r189, 1;
	mov.b32 	%r191, -1;
	// begin inline asm
	shfl.sync.down.b32 %r172, %r173, %r189, %r190, %r191;
	// end inline asm
	// begin inline asm
	shfl.sync.down.b32 %r177, %r178, %r189, %r190, %r191;
	// end inline asm
	mov.b64 	%rd258, {%r172, %r177};
	mov.b64 	%fd58, %rd258;
	mov.b64 	{%r183, %r188}, %rd292;
	// begin inline asm
	shfl.sync.down.b32 %r182, %r183, %r189, %r190, %r191;
	// end inline asm
	// begin inline asm
	shfl.sync.down.b32 %r187, %r188, %r189, %r190, %r191;
	// end inline asm
	mov.b64 	%rd69, {%r182, %r187};
	setp.ge.s32 	%p121, %r171, %r190;
	setp.lt.f64 	%p122, %fd188, %fd58;
	or.pred  	%p123, %p121, %p122;
	mov.u64 	%rd305, %rd292;
	mov.f64 	%fd201, %fd188;
	@%p123 bra 	$L__BB7_68;
	setp.gt.f64 	%p124, %fd188, %fd58;
	mov.u64 	%rd305, %rd69;
	mov.f64 	%fd201, %fd58;
	@%p124 bra 	$L__BB7_68;
	setp.lt.s64 	%p125, %rd292, %rd69;
	min.s64 	%rd305, %rd292, %rd69;
	selp.f64 	%fd201, %fd188, %fd58, %p125;
$L__BB7_68:
	mov.b64 	%rd259, %fd201;
	mov.b64 	{%r197, %r202}, %rd259;
	mov.b32 	%r213, 2;
	mov.b32 	%r215, -1;
	// begin inline asm
	shfl.sync.down.b32 %r196, %r197, %r213, %r190, %r215;
	// end inline asm
	// begin inline asm
	shfl.sync.down.b32 %r201, %r202, %r213, %r190, %r215;
	// end inline asm
	mov.b64 	%rd260, {%r196, %r201};
	mov.b64 	%fd61, %rd260;
	mov.b64 	{%r207, %r212}, %rd305;
	// begin inline asm
	shfl.sync.down.b32 %r206, %r207, %r213, %r190, %r215;
	// end inline asm
	// begin inline asm
	shfl.sync.down.b32 %r211, %r212, %r213, %r190, %r215;
	// end inline asm
	mov.b64 	%rd72, {%r206, %r211};
	add.s32 	%r216, %r171, 2;
	setp.gt.s32 	%p126, %r216, %r190;
	setp.lt.f64 	%p127, %fd201, %fd61;
	or.pred  	%p128, %p126, %p127;
	mov.f64 	%fd202, %fd201;
	mov.u64 	%rd306, %rd305;
	@%p128 bra 	$L__BB7_71;
	setp.gt.f64 	%p129, %fd201, %fd61;
	mov.f64 	%fd202, %fd61;
	mov.u64 	%rd306, %rd72;
	@%p129 bra 	$L__BB7_71;
	setp.lt.s64 	%p130, %rd305, %rd72;
	selp.f64 	%fd202, %fd201, %fd61, %p130;
	min.s64 	%rd306, %rd305, %rd72;
$L__BB7_71:
	mov.b64 	%rd261, %fd202;
	mov.b64 	{%r218, %r223}, %rd261;
	mov.b32 	%r234, 4;
	mov.b32 	%r236, -1;
	// begin inline asm
	shfl.sync.down.b32 %r217, %r218, %r234, %r190, %r236;
	// end inline asm
	// begin inline asm
	shfl.sync.down.b32 %r222, %r223, %r234, %r190, %r236;
	// end inline asm
	mov.b64 	%rd262, {%r217, %r222};
	mov.b64 	%fd64, %rd262;
	mov.b64 	{%r228, %r233}, %rd306;
	// begin inline asm
	shfl.sync.down.b32 %r227, %r228, %r234, %r190, %r236;
	// end inline asm
	// begin inline asm
	shfl.sync.down.b32 %r232, %r233, %r234, %r190, %r236;
	// end inline asm
	mov.b64 	%rd75, {%r227, %r232};
	add.s32 	%r237, %r171, 4;
	setp.gt.s32 	%p131, %r237, %r190;
	setp.lt.f64 	%p132, %fd202, %fd64;
	or.pred  	%p133, %p131, %p132;
	mov.f64 	%fd203, %fd202;
	mov.u64 	%rd307, %rd306;
	@%p133 bra 	$L__BB7_74;
	setp.gt.f64 	%p134, %fd202, %fd64;
	mov.f64 	%fd203, %fd64;
	mov.u64 	%rd307, %rd75;
	@%p134 bra 	$L__BB7_74;
	setp.lt.s64 	%p135, %rd306, %rd75;
	selp.f64 	%fd203, %fd202, %fd64, %p135;
	min.s64 	%rd307, %rd306, %rd75;
$L__BB7_74:
	mov.b64 	%rd263, %fd203;
	mov.b64 	{%r239, %r244}, %rd263;
	mov.b32 	%r255, 8;
	mov.b32 	%r257, -1;
	// begin inline asm
	shfl.sync.down.b32 %r238, %r239, %r255, %r190, %r257;
	// end inline asm
	// begin inline asm
	shfl.sync.down.b32 %r243, %r244, %r255, %r190, %r257;
	// end inline asm
	mov.b64 	%rd264, {%r238, %r243};
	mov.b64 	%fd67, %rd264;
	mov.b64 	{%r249, %r254}, %rd307;
	// begin inline asm
	shfl.sync.down.b32 %r248, %r249, %r255, %r190, %r257;
	// end inline asm
	// begin inline asm
	shfl.sync.down.b32 %r253, %r254, %r255, %r190, %r257;
	// end inline asm
	mov.b64 	%rd78, {%r248, %r253};
	add.s32 	%r258, %r171, 8;
	setp.gt.s32 	%p136, %r258, %r190;
	setp.lt.f64 	%p137, %fd203, %fd67;
	or.pred  	%p138, %p136, %p137;
	mov.f64 	%fd204, %fd203;
	mov.u64 	%rd308, %rd307;
	@%p138 bra 	$L__BB7_77;
	setp.gt.f64 	%p139, %fd203, %fd67;
	mov.f64 	%fd204, %fd67;
	mov.u64 	%rd308, %rd78;
	@%p139 bra 	$L__BB7_77;
	setp.lt.s64 	%p140, %rd307, %rd78;
	selp.f64 	%fd204, %fd203, %fd67, %p140;
	min.s64 	%rd308, %rd307, %rd78;
$L__BB7_77:
	mov.b64 	%rd265, %fd204;
	mov.b64 	{%r260, %r265}, %rd265;
	mov.b32 	%r276, 16;
	mov.b32 	%r278, -1;
	// begin inline asm
	shfl.sync.down.b32 %r259, %r260, %r276, %r190, %r278;
	// end inline asm
	// begin inline asm
	shfl.sync.down.b32 %r264, %r265, %r276, %r190, %r278;
	// end inline asm
	mov.b64 	%rd266, {%r259, %r264};
	mov.b64 	%fd70, %rd266;
	mov.b64 	{%r270, %r275}, %rd308;
	// begin inline asm
	shfl.sync.down.b32 %r269, %r270, %r276, %r190, %r278;
	// end inline asm
	// begin inline asm
	shfl.sync.down.b32 %r274, %r275, %r276, %r190, %r278;
	// end inline asm
	mov.b64 	%rd81, {%r269, %r274};
	add.s32 	%r279, %r171, 16;
	setp.gt.s32 	%p141, %r279, %r190;
	setp.lt.f64 	%p142, %fd204, %fd70;
	or.pred  	%p143, %p141, %p142;
	mov.f64 	%fd242, %fd204;
	mov.u64 	%rd350, %rd308;
	@%p143 bra 	$L__BB7_80;
	setp.gt.f64 	%p144, %fd204, %fd70;
	mov.f64 	%fd242, %fd70;
	mov.u64 	%rd350, %rd81;
	@%p144 bra 	$L__BB7_80;
	setp.lt.s64 	%p145, %rd308, %rd81;
	selp.f64 	%fd242, %fd204, %fd70, %p145;
	min.s64 	%rd350, %rd308, %rd81;
$L__BB7_80:
	setp.ne.s32 	%p146, %r171, 0;
	@%p146 bra 	$L__BB7_82;
	shr.u32 	%r280, %r4, 1;
	and.b32  	%r281, %r280, 496;
	mov.u32 	%r282, _ZN6thrust24THRUST_300001_SM_1000_NS8cuda_cub4core6detail5shmemE;
	add.s32 	%r283, %r282, %r281;
	st.shared.f64 	[%r283+8], %fd242;
	st.shared.u64 	[%r283+16], %rd350;
$L__BB7_82:
	bar.sync 	0;
	setp.ne.s32 	%p147, %r4, 0;
	@%p147 bra 	$L__BB7_201;
	setp.lt.s32 	%p148, %r3, 33;
	mov.f64 	%fd206, %fd242;
	mov.u64 	%rd310, %rd350;
	@%p148 bra 	$L__BB7_87;
	ld.shared.f64 	%fd73, [_ZN6thrust24THRUST_300001_SM_1000_NS8cuda_cub4core6detail5shmemE+24];
	ld.shared.u64 	%rd84, [_ZN6thrust24THRUST_300001_SM_1000_NS8cuda_cub4core6detail5shmemE+32];
	setp.lt.f64 	%p149, %fd242, %fd73;
	mov.f64 	%fd206, %fd242;
	mov.u64 	%rd310, %rd350;
	@%p149 bra 	$L__BB7_87;
	setp.lt.f64 	%p150, %fd73, %fd242;
	mov.f64 	%fd206, %fd73;
	mov.u64 	%rd310, %rd84;
	@%p150 bra 	$L__BB7_87;
	setp.lt.s64 	%p151, %rd350, %rd84;
	selp.f64 	%fd206, %fd242, %fd73, %p151;
	min.s64 	%rd310, %rd350, %rd84;
$L__BB7_87:
	setp.lt.s32 	%p152, %r3, 65;
	mov.f64 	%fd207, %fd206;
	mov.u64 	%rd311, %rd310;
	@%p152 bra 	$L__BB7_91;
	ld.shared.f64 	%fd76, [_ZN6thrust24THRUST_300001_SM_1000_NS8cuda_cub4core6detail5shmemE+40];
	ld.shared.u64 	%rd87, [_ZN6thrust24THRUST_300001_SM_1000_NS8cuda_cub4core6detail5shmemE+48];
	setp.lt.f64 	%p153, %fd206, %fd76;
	mov.f64 	%fd207, %fd206;
	mov.u64 	%rd311, %rd310;
	@%p153 bra 	$L__BB7_91;
	setp.lt.f64 	%p154, %fd76, %fd206;
	mov.f64 	%fd207, %fd76;
	mov.u64 	%rd311, %rd87;
	@%p154 bra 	$L__BB7_91;
	setp.lt.s64 	%p155, %rd310, %rd87;
	selp.f64 	%fd207, %fd206, %fd76, %p155;
	min.s64 	%rd311, %rd310, %rd87;
$L__BB7_91:
	setp.lt.s32 	%p156, %r3, 97;
	mov.f64 	%fd208, %fd207;
	mov.u64 	%rd312, %rd311;
	@%p156 bra 	$L__BB7_95;
	ld.shared.f64 	%fd79, [_ZN6thrust24THRUST_300001_SM_1000_NS8cuda_cub4core6detail5shmemE+56];
	ld.shared.u64 	%rd90, [_ZN6thrust24THRUST_300001_SM_1000_NS8cuda_cub4core6detail5shmemE+64];
	setp.lt.f64 	%p157, %fd207, %fd79;
	mov.f64 	%fd208, %fd207;
	mov.u64 	%rd312, %rd311;
	@%p157 bra 	$L__BB7_95;
	setp.lt.f64 	%p158, %fd79, %fd207;
	mov.f64 	%fd208, %fd79;
	mov.u64 	%rd312, %rd90;
	@%p158 bra 	$L__BB7_95;
	setp.lt.s64 	%p159, %rd311, %rd90;
	selp.f64 	%fd208, %fd207, %fd79, %p159;
	min.s64 	%rd312, %rd311, %rd90;
$L__BB7_95:
	setp.lt.s32 	%p160, %r3, 129;
	mov.f64 	%fd209, %fd208;
	mov.u64 	%rd313, %rd312;
	@%p160 bra 	$L__BB7_99;
	ld.shared.f64 	%fd82, [_ZN6thrust24THRUST_300001_SM_1000_NS8cuda_cub4core6detail5shmemE+72];
	ld.shared.u64 	%rd93, [_ZN6thrust24THRUST_300001_SM_1000_NS8cuda_cub4core6detail5shmemE+80];
	setp.lt.f64 	%p161, %fd208, %fd82;
	mov.f64 	%fd209, %fd208;
	mov.u64 	%rd313, %rd312;
	@%p161 bra 	$L__BB7_99;
	setp.lt.f64 	%p162, %fd82, %fd208;
	mov.f64 	%fd209, %fd82;
	mov.u64 	%rd313, %rd93;
	@%p162 bra 	$L__BB7_99;
	setp.lt.s64 	%p163, %rd312, %rd93;
	selp.f64 	%fd209, %fd208, %fd82, %p163;
	min.s64 	%rd313, %rd312, %rd93;
$L__BB7_99:
	setp.lt.s32 	%p164, %r3, 161;
	mov.f64 	%fd210, %fd209;
	mov.u64 	%rd314, %rd313;
	@%p164 bra 	$L__BB7_103;
	ld.shared.f64 	%fd85, [_ZN6thrust24THRUST_300001_SM_1000_NS8cuda_cub4core6detail5shmemE+88];
	ld.shared.u64 	%rd96, [_ZN6thrust24THRUST_300001_SM_1000_NS8cuda_cub4core6detail5shmemE+96];
	setp.lt.f64 	%p165, %fd209, %fd85;
	mov.f64 	%fd210, %fd209;
	mov.u64 	%rd314, %rd313;
	@%p165 bra 	$L__BB7_103;
	setp.lt.f64 	%p166, %fd85, %fd209;
	mov.f64 	%fd210, %fd85;
	mov.u64 	%rd314, %rd96;
	@%p166 bra 	$L__BB7_103;
	setp.lt.s64 	%p167, %rd313, %rd96;
	selp.f64 	%fd210, %fd209, %fd85, %p167;
	min.s64 	%rd314, %rd313, %rd96;
$L__BB7_103:
	setp.lt.s32 	%p168, %r3, 193;
	mov.f64 	%fd211, %fd210;
	mov.u64 	%rd315, %rd314;
	@%p168 bra 	$L__BB7_107;
	ld.shared.f64 	%fd88, [_ZN6thrust24THRUST_300001_SM_1000_NS8cuda_cub4core6detail5shmemE+104];
	ld.shared.u64 	%rd99, [_ZN6thrust24THRUST_300001_SM_1000_NS8cuda_cub4core6detail5shmemE+112];
	setp.lt.f64 	%p169, %fd210, %fd88;
	mov.f64 	%fd211, %fd210;
	mov.u64 	%rd315, %rd314;
	@%p169 bra 	$L__BB7_107;
	setp.lt.f64 	%p170, %fd88, %fd210;
	mov.f64 	%fd211, %fd88;
	mov.u64 	%rd315, %rd99;
	@%p170 bra 	$L__BB7_107;
	setp.lt.s64 	%p171, %rd314, %rd99;
	selp.f64 	%fd211, %fd210, %fd88, %p171;
	min.s64 	%rd315, %rd314, %rd99;
$L__BB7_107:
	setp.lt.s32 	%p172, %r3, 225;
	mov.u64 	%rd350, %rd315;
	mov.f64 	%fd242, %fd211;
	@%p172 bra 	$L__BB7_201;
	ld.shared.f64 	%fd91, [_ZN6thrust24THRUST_300001_SM_1000_NS8cuda_cub4core6detail5shmemE+120];
	ld.shared.u64 	%rd102, [_ZN6thrust24THRUST_300001_SM_1000_NS8cuda_cub4core6detail5shmemE+128];
	setp.lt.f64 	%p173, %fd211, %fd91;
	mov.u64 	%rd350, %rd315;
	mov.f64 	%fd242, %fd211;
	@%p173 bra 	$L__BB7_201;
	setp.lt.f64 	%p174, %fd91, %fd211;
	mov.u64 	%rd350, %rd102;
	mov.f64 	%fd242, %fd91;
	@%p174 bra 	$L__BB7_201;
	setp.lt.s64 	%p175, %rd315, %rd102;
	selp.f64 	%fd242, %fd211, %fd91, %p175;
	min.s64 	%rd350, %rd315, %rd102;
	bra.uni 	$L__BB7_201;
$L__BB7_111:
	mov.u32 	%r20, %tid.x;
	add.s64 	%rd104, %rd3, %rd4;
	cvt.u64.u32 	%rd105, %r20;
	add.s64 	%rd202, %rd105, %rd4;
	shl.b64 	%rd203, %rd202, 3;
	add.s64 	%rd204, %rd2, %rd203;
	ld.global.f64 	%fd172, [%rd204];
	add.s32 	%r36, %r20, 256;
	cvt.u64.u32 	%rd205, %r36;
	ld.global.f64 	%fd173, [%rd204+2048];
	add.s32 	%r37, %r20, 512;
	cvt.u64.u32 	%rd206, %r37;
	ld.global.f64 	%fd174, [%rd204+4096];
	ld.global.f64 	%fd93, [%rd204+6144];
	or.b32  	%r38, %r20, 1024;
	cvt.u64.u32 	%rd106, %r38;
	add.s64 	%rd107, %rd104, %rd106;
	ld.global.f64 	%fd94, [%rd204+8192];
	setp.lt.f64 	%p2, %fd173, %fd172;
	selp.f64 	%fd175, %fd173, %fd172, %p2;
	selp.b64 	%rd207, %rd205, %rd105, %p2;
	setp.lt.f64 	%p3, %fd174, %fd175;
	selp.f64 	%fd95, %fd174, %fd175, %p3;
	selp.b64 	%rd108, %rd206, %rd207, %p3;
	setp.lt.f64 	%p4, %fd95, %fd93;
	mov.f64 	%fd212, %fd95;
	mov.u64 	%rd316, %rd108;
	@%p4 bra 	$L__BB7_114;
	add.s32 	%r39, %r20, 768;
	cvt.u64.u32 	%rd316, %r39;
	setp.lt.f64 	%p5, %fd93, %fd95;
	mov.f64 	%fd212, %fd93;
	@%p5 bra 	$L__BB7_114;
	mov.f64 	%fd212, %fd95;
	mov.u64 	%rd316, %rd108;
$L__BB7_114:
	add.s64 	%rd111, %rd104, %rd316;
	setp.lt.f64 	%p6, %fd212, %fd94;
	mov.f64 	%fd230, %fd212;
	mov.u64 	%rd338, %rd111;
	@%p6 bra 	$L__BB7_117;
	setp.lt.f64 	%p7, %fd94, %fd212;
	mov.f64 	%fd230, %fd94;
	mov.u64 	%rd338, %rd107;
	@%p7 bra 	$L__BB7_117;
	setp.lt.s64 	%p8, %rd316, %rd106;
	selp.f64 	%fd230, %fd212, %fd94, %p8;
	selp.b64 	%rd338, %rd111, %rd107, %p8;
$L__BB7_117:
	setp.le.u64 	%p9, %rd198, %rd5;
	@%p9 bra 	$L__BB7_162;
	setp.ne.s32 	%p10, %r20, 0;
	@%p10 bra 	$L__BB7_120;
	atom.global.add.u64 	%rd208, [%rd1+8], 1280;
	add.s64 	%rd209, %rd208, %rd5;
	st.shared.u64 	[_ZN6thrust24THRUST_300001_SM_1000_NS8cuda_cub4core6detail5shmemE+152], %rd209;
$L__BB7_120:
	bar.sync 	0;
	ld.shared.u64 	%rd326, [_ZN6thrust24THRUST_300001_SM_1000_NS8cuda_cub4core6detail5shmemE+152];
	add.s64 	%rd210, %rd326, 1280;
	setp.gt.s64 	%p11, %rd210, %rd198;
	@%p11 bra 	$L__BB7_139;
$L__BB7_121:
	add.s64 	%rd211, %rd326, %rd105;
	shl.b64 	%rd212, %rd211, 3;
	add.s64 	%rd213, %rd2, %rd212;
	add.s64 	%rd117, %rd211, %rd3;
	ld.global.f64 	%fd100, [%rd213];
	add.s64 	%rd118, %rd117, 256;
	ld.global.f64 	%fd101, [%rd213+2048];
	add.s64 	%rd119, %rd117, 512;
	ld.global.f64 	%fd102, [%rd213+4096];
	add.s64 	%rd120, %rd117, 768;
	ld.global.f64 	%fd103, [%rd213+6144];
	add.s64 	%rd121, %rd117, 1024;
	ld.global.f64 	%fd104, [%rd213+8192];
	setp.lt.f64 	%p12, %fd230, %fd100;
	mov.f64 	%fd215, %fd230;
	mov.u64 	%rd320, %rd338;
	@%p12 bra 	$L__BB7_124;
	setp.lt.f64 	%p13, %fd100, %fd230;
	mov.f64 	%fd215, %fd100;
	mov.u64 	%rd320, %rd117;
	@%p13 bra 	$L__BB7_124;
	setp.lt.s64 	%p14, %rd338, %rd117;
	selp.f64 	%fd215, %fd230, %fd100, %p14;
	min.s64 	%rd320, %rd338, %rd117;
$L__BB7_124:
	setp.lt.f64 	%p15, %fd215, %fd101;
	mov.f64 	%fd216, %fd215;
	mov.u64 	%rd321, %rd320;
	@%p15 bra 	$L__BB7_127;
	setp.lt.f64 	%p16, %fd101, %fd215;
	mov.f64 	%fd216, %fd101;
	mov.u64 	%rd321, %rd118;
	@%p16 bra 	$L__BB7_127;
	setp.lt.s64 	%p17, %rd320, %rd118;
	selp.f64 	%fd216, %fd215, %fd101, %p17;
	min.s64 	%rd321, %rd320, %rd118;
$L__BB7_127:
	setp.lt.f64 	%p18, %fd216, %fd102;
	mov.f64 	%fd217, %fd216;
	mov.u64 	%rd322, %rd321;
	@%p18 bra 	$L__BB7_130;
	setp.lt.f64 	%p19, %fd102, %fd216;
	mov.f64 	%fd217, %fd102;
	mov.u64 	%rd322, %rd119;
	@%p19 bra 	$L__BB7_130;
	setp.lt.s64 	%p20, %rd321, %rd119;
	selp.f64 	%fd217, %fd216, %fd102, %p20;
	min.s64 	%rd322, %rd321, %rd119;
$L__BB7_130:
	setp.lt.f64 	%p21, %fd217, %fd103;
	mov.f64 	%fd218, %fd217;
	mov.u64 	%rd323, %rd322;
	@%p21 bra 	$L__BB7_133;
	setp.lt.f64 	%p22, %fd103, %fd217;
	mov.f64 	%fd218, %fd103;
	mov.u64 	%rd323, %rd120;
	@%p22 bra 	$L__BB7_133;
	setp.lt.s64 	%p23, %rd322, %rd120;
	selp.f64 	%fd218, %fd217, %fd103, %p23;
	min.s64 	%rd323, %rd322, %rd120;
$L__BB7_133:
	setp.lt.f64 	%p24, %fd218, %fd104;
	mov.f64 	%fd230, %fd218;
	mov.u64 	%rd338, %rd323;
	@%p24 bra 	$L__BB7_136;
	setp.lt.f64 	%p25, %fd104, %fd218;
	mov.f64 	%fd230, %fd104;
	mov.u64 	%rd338, %rd121;
	@%p25 bra 	$L__BB7_136;
	setp.lt.s64 	%p26, %rd323, %rd121;
	selp.f64 	%fd230, %fd218, %fd104, %p26;
	min.s64 	%rd338, %rd323, %rd121;
$L__BB7_136:
	setp.ne.s32 	%p27, %r20, 0;
	bar.sync 	0;
	@%p27 bra 	$L__BB7_138;
	atom.global.add.u64 	%rd214, [%rd1+8], 1280;
	add.s64 	%rd215, %rd214, %rd5;
	st.shared.u64 	[_ZN6thrust24THRUST_300001_SM_1000_NS8cuda_cub4core6detail5shmemE+152], %rd215;
$L__BB7_138:
	bar.sync 	0;
	ld.shared.u64 	%rd326, [_ZN6thrust24THRUST_300001_SM_1000_NS8cuda_cub4core6detail5shmemE+152];
	add.s64 	%rd216, %rd326, 1280;
	setp.le.s64 	%p28, %rd216, %rd198;
	@%p28 bra 	$L__BB7_121;
$L__BB7_139:
	setp.le.s64 	%p29, %rd198, %rd326;
	@%p29 bra 	$L__BB7_162;
	cvt.u32.u64 	%r40, %rd326;
	cvt.u32.u64 	%r41, %rd198;
	sub.s32 	%r21, %r41, %r40;
	setp.ge.s32 	%p30, %r20, %r21;
	@%p30 bra 	$L__BB7_162;
	not.b32 	%r43, %r20;
	add.s32 	%r44, %r43, %r41;
	sub.s32 	%r22, %r44, %r40;
	and.b32  	%r46, %r22, 768;
	setp.eq.s32 	%p31, %r46, 768;
	mov.u32 	%r397, %r20;
	@%p31 bra 	$L__BB7_147;
	add.s64 	%rd218, %rd326, %rd105;
	add.s64 	%rd328, %rd218, %rd3;
	shl.b64 	%rd219, %rd218, 3;
	add.s64 	%rd327, %rd2, %rd219;
	shr.u32 	%r47, %r22, 8;
	add.s32 	%r48, %r47, 1;
	and.b32  	%r49, %r48, 3;
	neg.s32 	%r395, %r49;
	mov.u32 	%r397, %r20;
$L__BB7_143:
	.pragma "nounroll";
	mov.u64 	%rd139, %rd338;
	mov.f64 	%fd116, %fd230;
	ld.global.f64 	%fd117, [%rd327];
	setp.lt.f64 	%p32, %fd116, %fd117;
	@%p32 bra 	$L__BB7_146;
	setp.lt.f64 	%p33, %fd117, %fd116;
	mov.f64 	%fd230, %fd117;
	mov.u64 	%rd338, %rd328;
	@%p33 bra 	$L__BB7_146;
	setp.lt.s64 	%p34, %rd139, %rd328;
	selp.f64 	%fd230, %fd116, %fd117, %p34;
	min.s64 	%rd338, %rd139, %rd328;
$L__BB7_146:
	add.s32 	%r397, %r397, 256;
	add.s64 	%rd328, %rd328, 256;
	add.s64 	%rd327, %rd327, 2048;
	add.s32 	%r395, %r395, 1;
	setp.ne.s32 	%p35, %r395, 0;
	@%p35 bra 	$L__BB7_143;
$L__BB7_147:
	setp.lt.u32 	%p36, %r22, 768;
	@%p36 bra 	$L__BB7_162;
	add.s32 	%r398, %r397, 512;
$L__BB7_149:
	mov.u32 	%r30, %r398;
	add.s32 	%r50, %r30, -512;
	cvt.u64.u32 	%rd220, %r50;
	add.s64 	%rd221, %rd326, %rd220;
	shl.b64 	%rd222, %rd221, 3;
	add.s64 	%rd147, %rd2, %rd222;
	add.s64 	%rd148, %rd221, %rd3;
	ld.global.f64 	%fd123, [%rd147];
	setp.lt.f64 	%p37, %fd230, %fd123;
	mov.f64 	%fd226, %fd230;
	mov.u64 	%rd334, %rd338;
	@%p37 bra 	$L__BB7_152;
	setp.lt.f64 	%p38, %fd123, %fd230;
	mov.f64 	%fd226, %fd123;
	mov.u64 	%rd334, %rd148;
	@%p38 bra 	$L__BB7_152;
	setp.lt.s64 	%p39, %rd338, %rd148;
	selp.f64 	%fd226, %fd230, %fd123, %p39;
	min.s64 	%rd334, %rd338, %rd148;
$L__BB7_152:
	add.s32 	%r51, %r30, -256;
	cvt.u64.u32 	%rd223, %r51;
	add.s64 	%rd224, %rd326, %rd223;
	add.s64 	%rd151, %rd224, %rd3;
	ld.global.f64 	%fd126, [%rd147+2048];
	setp.lt.f64 	%p40, %fd226, %fd126;
	mov.f64 	%fd227, %fd226;
	mov.u64 	%rd335, %rd334;
	@%p40 bra 	$L__BB7_155;
	setp.lt.f64 	%p41, %fd126, %fd226;
	mov.f64 	%fd227, %fd126;
	mov.u64 	%rd335, %rd151;
	@%p41 bra 	$L__BB7_155;
	setp.lt.s64 	%p42, %rd334, %rd151;
	selp.f64 	%fd227, %fd226, %fd126, %p42;
	min.s64 	%rd335, %rd334, %rd151;
$L__BB7_155:
	cvt.u64.u32 	%rd225, %r30;
	add.s64 	%rd226, %rd326, %rd225;
	add.s64 	%rd154, %rd226, %rd3;
	ld.global.f64 	%fd129, [%rd147+4096];
	setp.lt.f64 	%p43, %fd227, %fd129;
	mov.f64 	%fd228, %fd227;
	mov.u64 	%rd336, %rd335;
	@%p43 bra 	$L__BB7_158;
	setp.lt.f64 	%p44, %fd129, %fd227;
	mov.f64 	%fd228, %fd129;
	mov.u64 	%rd336, %rd154;
	@%p44 bra 	$L__BB7_158;
	setp.lt.s64 	%p45, %rd335, %rd154;
	selp.f64 	%fd228, %fd227, %fd129, %p45;
	min.s64 	%rd336, %rd335, %rd154;
$L__BB7_158:
	add.s32 	%r52, %r30, 256;
	cvt.u64.u32 	%rd227, %r52;
	add.s64 	%rd228, %rd326, %rd227;
	add.s64 	%rd157, %rd228, %rd3;
	ld.global.f64 	%fd132, [%rd147+6144];
	setp.lt.f64 	%p46, %fd228, %fd132;
	mov.f64 	%fd230, %fd228;
	mov.u64 	%rd338, %rd336;
	@%p46 bra 	$L__BB7_161;
	setp.lt.f64 	%p47, %fd132, %fd228;
	mov.f64 	%fd230, %fd132;
	mov.u64 	%rd338, %rd157;
	@%p47 bra 	$L__BB7_161;
	setp.lt.s64 	%p48, %rd336, %rd157;
	selp.f64 	%fd230, %fd228, %fd132, %p48;
	min.s64 	%rd338, %rd336, %rd157;
$L__BB7_161:
	add.s32 	%r398, %r30, 1024;
	add.s32 	%r53, %r30, 512;
	setp.lt.s32 	%p49, %r53, %r21;
	@%p49 bra 	$L__BB7_149;
$L__BB7_162:
	// begin inline asm
	mov.u32 %r54, %laneid;
	// end inline asm
	mov.b64 	%rd229, %fd230;
	mov.b64 	{%r56, %r61}, %rd229;
	mov.b32 	%r72, 1;
	mov.b32 	%r73, 31;
	mov.b32 	%r74, -1;
	// begin inline asm
	shfl.sync.down.b32 %r55, %r56, %r72, %r73, %r74;
	// end inline asm
	// begin inline asm
	shfl.sync.down.b32 %r60, %r61, %r72, %r73, %r74;
	// end inline asm
	mov.b64 	%rd230, {%r55, %r60};
	mov.b64 	%fd136, %rd230;
	mov.b64 	{%r66, %r71}, %rd338;
	// begin inline asm
	shfl.sync.down.b32 %r65, %r66, %r72, %r73, %r74;
	// end inline asm
	// begin inline asm
	shfl.sync.down.b32 %r70, %r71, %r72, %r73, %r74;
	// end inline asm
	mov.b64 	%rd161, {%r65, %r70};
	setp.gt.s32 	%p50, %r54, 30;
	setp.lt.f64 	%p51, %fd230, %fd136;
	or.pred  	%p52, %p50, %p51;
	mov.f64 	%fd231, %fd230;
	mov.u64 	%rd339, %rd338;
	@%p52 bra 	$L__BB7_165;
	setp.gt.f64 	%p53, %fd230, %fd136;
	mov.f64 	%fd231, %fd136;
	mov.u64 	%rd339, %rd161;
	@%p53 bra 	$L__BB7_165;
	setp.lt.s64 	%p54, %rd338, %rd161;
	selp.f64 	%fd231, %fd230, %fd136, %p54;
	min.s64 	%rd339, %rd338, %rd161;
$L__BB7_165:
	mov.b64 	%rd231, %fd231;
	mov.b64 	{%r76, %r81}, %rd231;
	mov.b32 	%r92, 2;
	mov.b32 	%r93, 31;
	mov.b32 	%r94, -1;
	// begin inline asm
	shfl.sync.down.b32 %r75, %r76, %r92, %r93, %r94;
	// end inline asm
	// begin inline asm
	shfl.sync.down.b32 %r80, %r81, %r92, %r93, %r94;
	// end inline asm
	mov.b64 	%rd232, {%r75, %r80};
	mov.b64 	%fd139, %rd232;
	mov.b64 	{%r86, %r91}, %rd339;
	// begin inline asm
	shfl.sync.down.b32 %r85, %r86, %r92, %r93, %r94;
	// end inline asm
	// begin inline asm
	shfl.sync.down.b32 %r90, %r91, %r92, %r93, %r94;
	// end inline asm
	mov.b64 	%rd164, {%r85, %r90};
	setp.gt.s32 	%p55, %r54, 29;
	setp.lt.f64 	%p56, %fd231, %fd139;
	or.pred  	%p57, %p55, %p56;
	mov.f64 	%fd232, %fd231;
	mov.u64 	%rd340, %rd339;
	@%p57 bra 	$L__BB7_168;
	setp.gt.f64 	%p58, %fd231, %fd139;
	mov.f64 	%fd232, %fd139;
	mov.u64 	%rd340, %rd164;
	@%p58 bra 	$L__BB7_168;
	setp.lt.s64 	%p59, %rd339, %rd164;
	selp.f64 	%fd232, %fd231, %fd139, %p59;
	min.s64 	%rd340, %rd339, %rd164;
$L__BB7_168:
	mov.b64 	%rd233, %fd232;
	mov.b64 	{%r96, %r101}, %rd233;
	mov.b32 	%r112, 4;
	mov.b32 	%r113, 31;
	mov.b32 	%r114, -1;
	// begin inline asm
	shfl.sync.down.b32 %r95, %r96, %r112, %r113, %r114;
	// end inline asm
	// begin inline asm
	shfl.sync.down.b32 %r100, %r101, %r112, %r113, %r114;
	// end inline asm
	mov.b64 	%rd234, {%r95, %r100};
	mov.b64 	%fd142, %rd234;
	mov.b64 	{%r106, %r111}, %rd340;
	// begin inline asm
	shfl.sync.down.b32 %r105, %r106, %r112, %r113, %r114;
	// end inline asm
	// begin inline asm
	shfl.sync.down.b32 %r110, %r111, %r112, %r113, %r114;
	// end inline asm
	mov.b64 	%rd167, {%r105, %r110};
	setp.gt.s32 	%p60, %r54, 27;
	setp.lt.f64 	%p61, %fd232, %fd142;
	or.pred  	%p62, %p60, %p61;
	mov.f64 	%fd233, %fd232;
	mov.u64 	%rd341, %rd340;
	@%p62 bra 	$L__BB7_171;
	setp.gt.f64 	%p63, %fd232, %fd142;
	mov.f64 	%fd233, %fd142;
	mov.u64 	%rd341, %rd167;
	@%p63 bra 	$L__BB7_171;
	setp.lt.s64 	%p64, %rd340, %rd167;
	selp.f64 	%fd233, %fd232, %fd142, %p64;
	min.s64 	%rd341, %rd340, %rd167;
$L__BB7_171:
	mov.b64 	%rd235, %fd233;
	mov.b64 	{%r116, %r121}, %rd235;
	mov.b32 	%r132, 8;
	mov.b32 	%r133, 31;
	mov.b32 	%r134, -1;
	// begin inline asm
	shfl.sync.down.b32 %r115, %r116, %r132, %r133, %r134;
	// end inline asm
	// begin inline asm
	shfl.sync.down.b32 %r120, %r121, %r132, %r133, %r134;
	// end inline asm
	mov.b64 	%rd236, {%r115, %r120};
	mov.b64 	%fd145, %rd236;
	mov.b64 	{%r126, %r131}, %rd341;
	// begin inline asm
	shfl.sync.down.b32 %r125, %r126, %r132, %r133, %r134;
	// end inline asm
	// begin inline asm
	shfl.sync.down.b32 %r130, %r131, %r132, %r133, %r134;
	// end inline asm
	mov.b64 	%rd170, {%r125, %r130};
	setp.gt.s32 	%p65, %r54, 23;
	setp.lt.f64 	%p66, %fd233, %fd145;
	or.pred  	%p67, %p65, %p66;
	mov.f64 	%fd234, %fd233;
	mov.u64 	%rd342, %rd341;
	@%p67 bra 	$L__BB7_174;
	setp.gt.f64 	%p68, %fd233, %fd145;
	mov.f64 	%fd234, %fd145;
	mov.u64 	%rd342, %rd170;
	@%p68 bra 	$L__BB7_174;
	setp.lt.s64 	%p69, %rd341, %rd170;
	selp.f64 	%fd234, %fd233, %fd145, %p69;
	min.s64 	%rd342, %rd341, %rd170;
$L__BB7_174:
	mov.b64 	%rd237, %fd234;
	mov.b64 	{%r136, %r141}, %rd237;
	mov.b32 	%r152, 16;
	mov.b32 	%r153, 31;
	mov.b32 	%r154, -1;
	// begin inline asm
	shfl.sync.down.b32 %r135, %r136, %r152, %r153, %r154;
	// end inline asm
	// begin inline asm
	shfl.sync.down.b32 %r140, %r141, %r152, %r153, %r154;
	// end inline asm
	mov.b64 	%rd238, {%r135, %r140};
	mov.b64 	%fd148, %rd238;
	mov.b64 	{%r146, %r151}, %rd342;
	// begin inline asm
	shfl.sync.down.b32 %r145, %r146, %r152, %r153, %r154;
	// end inline asm
	// begin inline asm
	shfl.sync.down.b32 %r150, %r151, %r152, %r153, %r154;
	// end inline asm
	mov.b64 	%rd173, {%r145, %r150};
	setp.gt.s32 	%p70, %r54, 15;
	setp.lt.f64 	%p71, %fd234, %fd148;
	or.pred  	%p72, %p70, %p71;
	mov.f64 	%fd242, %fd234;
	mov.u64 	%rd350, %rd342;
	@%p72 bra 	$L__BB7_177;
	setp.gt.f64 	%p73, %fd234, %fd148;
	mov.f64 	%fd242, %fd148;
	mov.u64 	%rd350, %rd173;
	@%p73 bra 	$L__BB7_177;
	setp.lt.s64 	%p74, %rd342, %rd173;
	selp.f64 	%fd242, %fd234, %fd148, %p74;
	min.s64 	%rd350, %rd342, %rd173;
$L__BB7_177:
	setp.ne.s32 	%p75, %r54, 0;
	@%p75 bra 	$L__BB7_179;
	shr.u32 	%r155, %r20, 1;
	and.b32  	%r156, %r155, 496;
	mov.u32 	%r157, _ZN6thrust24THRUST_300001_SM_1000_NS8cuda_cub4core6detail5shmemE;
	add.s32 	%r158, %r157, %r156;
	st.shared.f64 	[%r158+8], %fd242;
	st.shared.u64 	[%r158+16], %rd350;
$L__BB7_179:
	bar.sync 	0;
	setp.ne.s32 	%p76, %r20, 0;
	@%p76 bra 	$L__BB7_201;
	ld.shared.f64 	%fd151, [_ZN6thrust24THRUST_300001_SM_1000_NS8cuda_cub4core6detail5shmemE+24];
	ld.shared.u64 	%rd176, [_ZN6thrust24THRUST_300001_SM_1000_NS8cuda_cub4core6detail5shmemE+32];
	setp.lt.f64 	%p77, %fd242, %fd151;
	mov.f64 	%fd236, %fd242;
	mov.u64 	%rd344, %rd350;
	@%p77 bra 	$L__BB7_183;
	setp.lt.f64 	%p78, %fd151, %fd242;
	mov.f64 	%fd236, %fd151;
	mov.u64 	%rd344, %rd176;
	@%p78 bra 	$L__BB7_183;
	setp.lt.s64 	%p79, %rd350, %rd176;
	selp.f64 	%fd236, %fd242, %fd151, %p79;
	min.s64 	%rd344, %rd350, %rd176;
$L__BB7_183:
	ld.shared.f64 	%fd154, [_ZN6thrust24THRUST_300001_SM_1000_NS8cuda_cub4core6detail5shmemE+40];
	ld.shared.u64 	%rd179, [_ZN6thrust24THRUST_300001_SM_1000_NS8cuda_cub4core6detail5shmemE+48];
	setp.lt.f64 	%p80, %fd236, %fd154;
	mov.f64 	%fd237, %fd236;
	mov.u64 	%rd345, %rd344;
	@%p80 bra 	$L__BB7_186;
	setp.lt.f64 	%p81, %fd154, %fd236;
	mov.f64 	%fd237, %fd154;
	mov.u64 	%rd345, %rd179;
	@%p81 bra 	$L__BB7_186;
	setp.lt.s64 	%p82, %rd344, %rd179;
	selp.f64 	%fd237, %fd236, %fd154, %p82;
	min.s64 	%rd345, %rd344, %rd179;
$L__BB7_186:
	ld.shared.f64 	%fd157, [_ZN6thrust24THRUST_300001_SM_1000_NS8cuda_cub4core6detail5shmemE+56];
	ld.shared.u64 	%rd182, [_ZN6thrust24THRUST_300001_SM_1000_NS8cuda_cub4core6detail5shmemE+64];
	setp.lt.f64 	%p83, %fd237, %fd157;
	mov.f64 	%fd238, %fd237;
	mov.u64 	%rd346, %rd345;
	@%p83 bra 	$L__BB7_189;
	setp.lt.f64 	%p84, %fd157, %fd237;
	mov.f64 	%fd238, %fd157;
	mov.u64 	%rd346, %rd182;
	@%p84 bra 	$L__BB7_189;
	setp.lt.s64 	%p85, %rd345, %rd182;
	selp.f64 	%fd238, %fd237, %fd157, %p85;
	min.s64 	%rd346, %rd345, %rd182;
$L__BB7_189:
	ld.shared.f64 	%fd160, [_ZN6thrust24THRUST_300001_SM_1000_NS8cuda_cub4core6detail5shmemE+72];
	ld.shared.u64 	%rd185, [_ZN6thrust24THRUST_300001_SM_1000_NS8cuda_cub4core6detail5shmemE+80];
	setp.lt.f64 	%p86, %fd238, %fd160;
	mov.f64 	%fd239, %fd238;
	mov.u64 	%rd347, %rd346;
	@%p86 bra 	$L__BB7_192;
	setp.lt.f64 	%p87, %fd160, %fd238;
	mov.f64 	%fd239, %fd160;
	mov.u64 	%rd347, %rd185;
	@%p87 bra 	$L__BB7_192;
	setp.lt.s64 	%p88, %rd346, %rd185;
	selp.f64 	%fd239, %fd238, %fd160, %p88;
	min.s64 	%rd347, %rd346, %rd185;
$L__BB7_192:
	ld.shared.f64 	%fd163, [_ZN6thrust24THRUST_300001_SM_1000_NS8cuda_cub4core6detail5shmemE+88];
	ld.shared.u64 	%rd188, [_ZN6thrust24THRUST_300001_SM_1000_NS8cuda_cub4core6detail5shmemE+96];
	setp.lt.f64 	%p89, %fd239, %fd163;
	mov.f64 	%fd240, %fd239;
	mov.u64 	%rd348, %rd347;
	@%p89 bra 	$L__BB7_195;
	setp.lt.f64 	%p90, %fd163, %fd239;
	mov.f64 	%fd240, %fd163;
	mov.u64 	%rd348, %rd188;
	@%p90 bra 	$L__BB7_195;
	setp.lt.s64 	%p91, %rd347, %rd188;
	selp.f64 	%fd240, %fd239, %fd163, %p91;
	min.s64 	%rd348, %rd347, %rd188;
$L__BB7_195:
	ld.shared.f64 	%fd166, [_ZN6thrust24THRUST_300001_SM_1000_NS8cuda_cub4core6detail5shmemE+104];
	ld.shared.u64 	%rd191, [_ZN6thrust24THRUST_300001_SM_1000_NS8cuda_cub4core6detail5shmemE+112];
	setp.lt.f64 	%p92, %fd240, %fd166;
	mov.f64 	%fd241, %fd240;
	mov.u64 	%rd349, %rd348;
	@%p92 bra 	$L__BB7_198;
	setp.lt.f64 	%p93, %fd166, %fd240;
	mov.f64 	%fd241, %fd166;
	mov.u64 	%rd349, %rd191;
	@%p93 bra 	$L__BB7_198;
	setp.lt.s64 	%p94, %rd348, %rd191;
	selp.f64 	%fd241, %fd240, %fd166, %p94;
	min.s64 	%rd349, %rd348, %rd191;
$L__BB7_198:
	ld.shared.f64 	%fd169, [_ZN6thrust24THRUST_300001_SM_1000_NS8cuda_cub4core6detail5shmemE+120];
	ld.shared.u64 	%rd194, [_ZN6thrust24THRUST_300001_SM_1000_NS8cuda_cub4core6detail5shmemE+128];
	setp.lt.f64 	%p95, %fd241, %fd169;
	mov.u64 	%rd350, %rd349;
	mov.f64 	%fd242, %fd241;
	@%p95 bra 	$L__BB7_201;
	setp.lt.f64 	%p96, %fd169, %fd241;
	mov.u64 	%rd350, %rd194;
	mov.f64 	%fd242, %fd169;
	@%p96 bra 	$L__BB7_201;
	setp.lt.s64 	%p97, %rd349, %rd194;
	selp.f64 	%fd242, %fd241, %fd169, %p97;
	min.s64 	%rd350, %rd349, %rd194;
$L__BB7_201:
	mov.u32 	%r389, %tid.x;
	setp.ne.s32 	%p224, %r389, 0;
	@%p224 bra 	$L__BB7_203;
	ld.param.u64 	%rd280, [_ZN6thrust24THRUST_300001_SM_1000_NS8cuda_cub4core6detail13_kernel_agentINS1_8__reduce11ReduceAgentINS0_12zip_iteratorIN4cuda3std3__45tupleIJNS0_10device_ptrIdEENS0_17counting_iteratorIlNS0_11use_defaultESF_SF_EEEEEEEPNSB_IJdlEEESJ_lNS1_9__extrema9arg_min_fIdlNSA_4lessIdEEEEEEJSI_SK_lN3cub18CUB_300001_SM_100013GridEvenShareIlEENSS_9GridQueueIyEESP_EEEvDpT0__param_1];
	cvta.to.global.u64 	%rd277, %rd280;
	mul.wide.u32 	%rd278, %r1, 16;
	add.s64 	%rd279, %rd277, %rd278;
	st.global.f64 	[%rd279], %fd242;
	st.global.u64 	[%rd279+8], %rd350;
$L__BB7_203:
	ret;

}
	// .globl	_ZN6thrust24THRUST_300001_SM_1000_NS8cuda_cub4core6detail13_kernel_agentINS1_8__reduce10DrainAgentIlEEJN3cub18CUB_300001_SM_10009GridQueueIyEElEEEvDpT0_
.visible .entry _ZN6thrust24THRUST_300001_SM_1000_NS8cuda_cub4core6detail13_kernel_agentINS1_8__reduce10DrainAgentIlEEJN3cub18CUB_300001_SM_10009GridQueueIyEElEEEvDpT0_(
	.param .align 8 .b8 _ZN6thrust24THRUST_300001_SM_1000_NS8cuda_cub4core6detail13_kernel_agentINS1_8__reduce10DrainAgentIlEEJN3cub18CUB_300001_SM_10009GridQueueIyEElEEEvDpT0__param_0[8],
	.param .u64 _ZN6thrust24THRUST_300001_SM_1000_NS8cuda_cub4core6detail13_kernel_agentINS1_8__reduce10DrainAgentIlEEJN3cub18CUB_300001_SM_10009GridQueueIyEElEEEvDpT0__param_1
)
.maxntid 1
{
	.reg .b64 	%rd<5>;

	ld.param.u64 	%rd1, [_ZN6thrust24THRUST_300001_SM_1000_NS8cuda_cub4core6detail13_kernel_agentINS1_8__reduce10DrainAgentIlEEJN3cub18CUB_300001_SM_10009GridQueueIyEElEEEvDpT0__param_0];
	ld.param.u64 	%rd2, [_ZN6thrust24THRUST_300001_SM_1000_NS8cuda_cub4core6detail13_kernel_agentINS1_8__reduce10DrainAgentIlEEJN3cub18CUB_300001_SM_10009GridQueueIyEElEEEvDpT0__param_1];
	cvta.to.global.u64 	%rd3, %rd1;
	st.global.u64 	[%rd3], %rd2;
	mov.b64 	%rd4, 0;
	st.global.u64 	[%rd3+8], %rd4;
	ret;

}
	// .globl	_ZN6thrust24THRUST_300001_SM_1000_NS8cuda_cub4core6detail13_kernel_agentINS1_8__reduce11ReduceAgentIPN4cuda3std3__45tupleIJdlEEESC_SB_lNS1_9__extrema9arg_min_fIdlNS9_4lessIdEEEEEEJSC_SC_iSH_EEEvDpT0_
.visible .entry _ZN6thrust24THRUST_300001_SM_1000_NS8cuda_cub4core6detail13_kernel_agentINS1_8__reduce11ReduceAgentIPN4cuda3std3__45tupleIJdlEEESC_SB_lNS1_9__extrema9arg_min_fIdlNS9_4lessIdEEEEEEJSC_SC_iSH_EEEvDpT0_(
	.param .u64 .ptr .align 1 _ZN6thrust24THRUST_300001_SM_1000_NS8cuda_cub4core6detail13_kernel_agentINS1_8__reduce11ReduceAgentIPN4cuda3std3__45tupleIJdlEEESC_SB_lNS1_9__extrema9arg_min_fIdlNS9_4lessIdEEEEEEJSC_SC_iSH_EEEvDpT0__param_0,
	.param .u64 .ptr .align 1 _ZN6thrust24THRUST_300001_SM_1000_NS8cuda_cub4core6detail13_kernel_agentINS1_8__reduce11ReduceAgentIPN4cuda3std3__45tupleIJdlEEESC_SB_lNS1_9__extrema9arg_min_fIdlNS9_4lessIdEEEEEEJSC_SC_iSH_EEEvDpT0__param_1,
	.param .u32 _ZN6thrust24THRUST_300001_SM_1000_NS8cuda_cub4core6detail13_kernel_agentINS1_8__reduce11ReduceAgentIPN4cuda3std3__45tupleIJdlEEESC_SB_lNS1_9__extrema9arg_min_fIdlNS9_4lessIdEEEEEEJSC_SC_iSH_EEEvDpT0__param_2,
	.param .align 1 .b8 _ZN6thrust24THRUST_300001_SM_1000_NS8cuda_cub4core6detail13_kernel_agentINS1_8__reduce11ReduceAgentIPN4cuda3std3__45tupleIJdlEEESC_SB_lNS1_9__extrema9arg_min_fIdlNS9_4lessIdEEEEEEJSC_SC_iSH_EEEvDpT0__param_3[1]
)
.maxntid 256
{
	.reg .pred 	%p<260>;
	.reg .b32 	%r<374>;
	.reg .b64 	%rd<508>;
	.reg .b64 	%fd<293>;

	ld.param.u64 	%rd237, [_ZN6thrust24THRUST_300001_SM_1000_NS8cuda_cub4core6detail13_kernel_agentINS1_8__reduce11ReduceAgentIPN4cuda3std3__45tupleIJdlEEESC_SB_lNS1_9__extrema9arg_min_fIdlNS9_4lessIdEEEEEEJSC_SC_iSH_EEEvDpT0__param_0];
	ld.param.u32 	%r29, [_ZN6thrust24THRUST_300001_SM_1000_NS8cuda_cub4core6detail13_kernel_agentINS1_8__reduce11ReduceAgentIPN4cuda3std3__45tupleIJdlEEESC_SB_lNS1_9__extrema9arg_min_fIdlNS9_4lessIdEEEEEEJSC_SC_iSH_EEEvDpT0__param_2];
	cvt.s64.s32 	%rd1, %r29;
	setp.eq.s32 	%p1, %r29, 0;
	@%p1 bra 	$L__BB9_238;
	setp.gt.s32 	%p2, %r29, 1279;
	@%p2 bra 	$L__BB9_111;
	mov.u32 	%r1, %tid.x;
	setp.ge.s32 	%p133, %r1, %r29;
	mov.f64 	%fd224, 0d0000000000000000;
	mov.b64 	%rd431, 0;
	mov.u32 	%r368, %r1;
	@%p133 bra 	$L__BB9_4;
	mul.wide.u32 	%rd375, %r1, 16;
	add.s64 	%rd372, %rd237, %rd375;
	// begin inline asm
	ld.global.nc.u64 %rd371, [%rd372];
	// end inline asm
	add.s64 	%rd374, %rd372, 8;
	// begin inline asm
	ld.global.nc.u64 %rd431, [%rd374];
	// end inline asm
	mov.b64 	%fd224, %rd371;
	add.s32 	%r368, %r1, 256;
$L__BB9_4:
	setp.ge.s32 	%p134, %r368, %r29;
	@%p134 bra 	$L__BB9_25;
	not.b32 	%r141, %r368;
	add.s32 	%r4, %r29, %r141;
	and.b32  	%r142, %r4, 768;
	setp.eq.s32 	%p135, %r142, 768;
	@%p135 bra 	$L__BB9_11;
	mul.wide.u32 	%rd377, %r368, 16;
	add.s64 	%rd422, %rd237, %rd377;
	shr.u32 	%r143, %r4, 8;
	add.s32 	%r144, %r143, 1;
	and.b32  	%r145, %r144, 3;
	neg.s32 	%r366, %r145;
$L__BB9_7:
	.pragma "nounroll";
	mov.u64 	%rd6, %rd431;
	mov.f64 	%fd3, %fd224;
	// begin inline asm
	ld.global.nc.u64 %rd378, [%rd422];
	// end inline asm
	add.s64 	%rd381, %rd422, 8;
	// begin inline asm
	ld.global.nc.u64 %rd380, [%rd381];
	// end inline asm
	mov.b64 	%fd4, %rd378;
	setp.lt.f64 	%p136, %fd3, %fd4;
	@%p136 bra 	$L__BB9_10;
	setp.gt.f64 	%p137, %fd3, %fd4;
	mov.u64 	%rd431, %rd380;
	mov.f64 	%fd224, %fd4;
	@%p137 bra 	$L__BB9_10;
	setp.lt.s64 	%p138, %rd6, %rd380;
	min.s64 	%rd431, %rd6, %rd380;
	selp.f64 	%fd224, %fd3, %fd4, %p138;
$L__BB9_10:
	add.s32 	%r368, %r368, 256;
	add.s64 	%rd422, %rd422, 4096;
	add.s32 	%r366, %r366, 1;
	setp.ne.s32 	%p139, %r366, 0;
	@%p139 bra 	$L__BB9_7;
$L__BB9_11:
	setp.lt.u32 	%p140, %r4, 768;
	@%p140 bra 	$L__BB9_25;
$L__BB9_12:
	mul.wide.s32 	%rd386, %r368, 16;
	add.s64 	%rd383, %rd237, %rd386;
	// begin inline asm
	ld.global.nc.u64 %rd382, [%rd383];
	// end inline asm
	add.s64 	%rd385, %rd383, 8;
	// begin inline asm
	ld.global.nc.u64 %rd384, [%rd385];
	// end inline asm
	mov.b64 	%fd10, %rd382;
	setp.lt.f64 	%p141, %fd224, %fd10;
	mov.u64 	%rd428, %rd431;
	mov.f64 	%fd221, %fd224;
	@%p141 bra 	$L__BB9_15;
	setp.gt.f64 	%p142, %fd224, %fd10;
	mov.u64 	%rd428, %rd384;
	mov.f64 	%fd221, %fd10;
	@%p142 bra 	$L__BB9_15;
	setp.lt.s64 	%p143, %rd431, %rd384;
	min.s64 	%rd428, %rd431, %rd384;
	selp.f64 	%fd221, %fd224, %fd10, %p143;
$L__BB9_15:
	add.s64 	%rd388, %rd383, 4096;
	// begin inline asm
	ld.global.nc.u64 %rd387, [%rd388];
	// end inline asm
	add.s64 	%rd390, %rd383, 4104;
	// begin inline asm
	ld.global.nc.u64 %rd389, [%rd390];
	// end inline asm
	mov.b64 	%fd13, %rd387;
	setp.lt.f64 	%p144, %fd221, %fd13;
	mov.u64 	%rd429, %rd428;
	mov.f64 	%fd222, %fd221;
	@%p144 bra 	$L__BB9_18;
	setp.gt.f64 	%p145, %fd221, %fd13;
	mov.u64 	%rd429, %rd389;
	mov.f64 	%fd222, %fd13;
	@%p145 bra 	$L__BB9_18;
	setp.lt.s64 	%p146, %rd428, %rd389;
	min.s64 	%rd429, %rd428, %rd389;
	selp.f64 	%fd222, %fd221, %fd13, %p146;
$L__BB9_18:
	add.s64 	%rd392, %rd383, 8192;
	// begin inline asm
	ld.global.nc.u64 %rd391, [%rd392];
	// end inline asm
	add.s64 	%rd394, %rd383, 8200;
	// begin inline asm
	ld.global.nc.u64 %rd393, [%rd394];
	// end inline asm
	mov.b64 	%fd16, %rd391;
	setp.lt.f64 	%p147, %fd222, %fd16;
	mov.u64 	%rd430, %rd429;
	mov.f64 	%fd223, %fd222;
	@%p147 bra 	$L__BB9_21;
	setp.gt.f64 	%p148, %fd222, %fd16;
	mov.u64 	%rd430, %rd393;
	mov.f64 	%fd223, %fd16;
	@%p148 bra 	$L__BB9_21;
	setp.lt.s64 	%p149, %rd429, %rd393;
	min.s64 	%rd430, %rd429, %rd393;
	selp.f64 	%fd223, %fd222, %fd16, %p149;
$L__BB9_21:
	add.s64 	%rd396, %rd383, 12288;
	// begin inline asm
	ld.global.nc.u64 %rd395, [%rd396];
	// end inline asm
	add.s64 	%rd398, %rd383, 12296;
	// begin inline asm
	ld.global.nc.u64 %rd397, [%rd398];
	// end inline asm
	mov.b64 	%fd19, %rd395;
	setp.lt.f64 	%p150, %fd223, %fd19;
	mov.u64 	%rd431, %rd430;
	mov.f64 	%fd224, %fd223;
	@%p150 bra 	$L__BB9_24;
	setp.gt.f64 	%p151, %fd223, %fd19;
	mov.u64 	%rd431, %rd397;
	mov.f64 	%fd224, %fd19;
	@%p151 bra 	$L__BB9_24;
	setp.lt.s64 	%p152, %rd430, %rd397;
	min.s64 	%rd431, %rd430, %rd397;
	selp.f64 	%fd224, %fd223, %fd19, %p152;
$L__BB9_24:
	add.s32 	%r368, %r368, 1024;
	setp.lt.s32 	%p153, %r368, %r29;
	@%p153 bra 	$L__BB9_12;
$L__BB9_25:
	setp.lt.s32 	%p154, %r29, 256;
	@%p154 bra 	$L__BB9_65;
	// begin inline asm
	mov.u32 %r259, %laneid;
	// end inline asm
	mov.b64 	%rd409, %fd224;
	mov.b64 	{%r261, %r266}, %rd409;
	mov.b32 	%r277, 1;
	mov.b32 	%r278, 31;
	mov.b32 	%r279, -1;
	// begin inline asm
	shfl.sync.down.b32 %r260, %r261, %r277, %r278, %r279;
	// end inline asm
	// begin inline asm
	shfl.sync.down.b32 %r265, %r266, %r277, %r278, %r279;
	// end inline asm
	mov.b64 	%rd410, {%r260, %r265};
	mov.b64 	%fd23, %rd410;
	mov.b64 	{%r271, %r276}, %rd431;
	// begin inline asm
	shfl.sync.down.b32 %r270, %r271, %r277, %r278, %r279;
	// end inline asm
	// begin inline asm
	shfl.sync.down.b32 %r275, %r276, %r277, %r278, %r279;
	// end inline asm
	mov.b64 	%rd28, {%r270, %r275};
	setp.gt.s32 	%p211, %r259, 30;
	setp.lt.f64 	%p212, %fd224, %fd23;
	or.pred  	%p213, %p211, %p212;
	mov.u64 	%rd433, %rd431;
	mov.f64 	%fd226, %fd224;
	@%p213 bra 	$L__BB9_29;
	setp.gt.f64 	%p214, %fd224, %fd23;
	mov.u64 	%rd433, %rd28;
	mov.f64 	%fd226, %fd23;
	@%p214 bra 	$L__BB9_29;
	setp.lt.s64 	%p215, %rd431, %rd28;
	min.s64 	%rd433, %rd431, %rd28;
	selp.f64 	%fd226, %fd224, %fd23, %p215;
$L__BB9_29:
	mov.b64 	%rd411, %fd226;
	mov.b64 	{%r281, %r286}, %rd411;
	mov.b32 	%r297, 2;
	mov.b32 	%r298, 31;
	mov.b32 	%r299, -1;
	// begin inline asm
	shfl.sync.down.b32 %r280, %r281, %r297, %r298, %r299;
	// end inline asm
	// begin inline asm
	shfl.sync.down.b32 %r285, %r286, %r297, %r298, %r299;
	// end inline asm
	mov.b64 	%rd412, {%r280, %r285};
	mov.b64 	%fd26, %rd412;
	mov.b64 	{%r291, %r296}, %rd433;
	// begin inline asm
	shfl.sync.down.b32 %r290, %r291, %r297, %r298, %r299;
	// end inline asm
	// begin inline asm
	shfl.sync.down.b32 %r295, %r296, %r297, %r298, %r299;
	// end inline asm
	mov.b64 	%rd31, {%r290, %r295};
	setp.gt.s32 	%p216, %r259, 29;
	setp.lt.f64 	%p217, %fd226, %fd26;
	or.pred  	%p218, %p216, %p217;
	mov.u64 	%rd434, %rd433;
	mov.f64 	%fd227, %fd226;
	@%p218 bra 	$L__BB9_32;
	setp.gt.f64 	%p219, %fd226, %fd26;
	mov.u64 	%rd434, %rd31;
	mov.f64 	%fd227, %fd26;
	@%p219 bra 	$L__BB9_32;
	setp.lt.s64 	%p220, %rd433, %rd31;
	min.s64 	%rd434, %rd433, %rd31;
	selp.f64 	%fd227, %fd226, %fd26, %p220;
$L__BB9_32:
	mov.b64 	%rd413, %fd227;
	mov.b64 	{%r301, %r306}, %rd413;
	mov.b32 	%r317, 4;
	mov.b32 	%r318, 31;
	mov.b32 	%r319, -1;
	// begin inline asm
	shfl.sync.down.b32 %r300, %r301, %r317, %r318, %r319;
	// end inline asm
	// begin inline asm
	shfl.sync.down.b32 %r305, %r306, %r317, %r318, %r319;
	// end inline asm
	mov.b64 	%rd414, {%r300, %r305};
	mov.b64 	%fd29, %rd414;
	mov.b64 	{%r311, %r316}, %rd434;
	// begin inline asm
	shfl.sync.down.b32 %r310, %r311, %r317, %r318, %r319;
	// end inline asm
	// begin inline asm
	shfl.sync.down.b32 %r315, %r316, %r317, %r318, %r319;
	// end inline asm
	mov.b64 	%rd34, {%r310, %r315};
	setp.gt.s32 	%p221, %r259, 27;
	setp.lt.f64 	%p222, %fd227, %fd29;
	or.pred  	%p223, %p221, %p222;
	mov.u64 	%rd435, %rd434;
	mov.f64 	%fd228, %fd227;
	@%p223 bra 	$L__BB9_35;
	setp.gt.f64 	%p224, %fd227, %fd29;
	mov.u64 	%rd435, %rd34;
	mov.f64 	%fd228, %fd29;
	@%p224 bra 	$L__BB9_35;
	setp.lt.s64 	%p225, %rd434, %rd34;
	min.s64 	%rd435, %rd434, %rd34;
	selp.f64 	%fd228, %fd227, %fd29, %p225;
$L__BB9_35:
	mov.b64 	%rd415, %fd228;
	mov.b64 	{%r321, %r326}, %rd415;
	mov.b32 	%r337, 8;
	mov.b32 	%r338, 31;
	mov.b32 	%r339, -1;
	// begin inline asm
	shfl.sync.down.b32 %r320, %r321, %r337, %r338, %r339;
	// end inline asm
	// begin inline asm
	shfl.sync.down.b32 %r325, %r326, %r337, %r338, %r339;
	// end inline asm
	mov.b64 	%rd416, {%r320, %r325};
	mov.b64 	%fd32, %rd416;
	mov.b64 	{%r331, %r336}, %rd435;
	// begin inline asm
	shfl.sync.down.b32 %r330, %r331, %r337, %r338, %r339;
	// end inline asm
	// begin inline asm
	shfl.sync.down.b32 %r335, %r336, %r337, %r338, %r339;
	// end inline asm
	mov.b64 	%rd37, {%r330, %r335};
	setp.gt.s32 	%p226, %r259, 23;
	setp.lt.f64 	%p227, %fd228, %fd32;
	or.pred  	%p228, %p226, %p227;
	mov.u64 	%rd436, %rd435;
	mov.f64 	%fd229, %fd228;
	@%p228 bra 	$L__BB9_38;
	setp.gt.f64 	%p229, %fd228, %fd32;
	mov.u64 	%rd436, %rd37;
	mov.f64 	%fd229, %fd32;
	@%p229 bra 	$L__BB9_38;
	setp.lt.s64 	%p230, %rd435, %rd37;
	min.s64 	%rd436, %rd435, %rd37;
	selp.f64 	%fd229, %fd228, %fd32, %p230;
$L__BB9_38:
	mov.b64 	%rd417, %fd229;
	mov.b64 	{%r341, %r346}, %rd417;
	mov.b32 	%r357, 16;
	mov.b32 	%r358, 31;
	mov.b32 	%r359, -1;
	// begin inline asm
	shfl.sync.down.b32 %r340, %r341, %r357, %r358, %r359;
	// end inline asm
	// begin inline asm
	shfl.sync.down.b32 %r345, %r346, %r357, %r358, %r359;
	// end inline asm
	mov.b64 	%rd418, {%r340, %r345};
	mov.b64 	%fd35, %rd418;
	mov.b64 	{%r351, %r356}, %rd436;
	// begin inline asm
	shfl.sync.down.b32 %r350, %r351, %r357, %r358, %r359;
	// end inline asm
	// begin inline asm
	shfl.sync.down.b32 %r355, %r356, %r357, %r358, %r359;
	// end inline asm
	mov.b64 	%rd40, {%r350, %r355};
	setp.gt.s32 	%p231, %r259, 15;
	setp.lt.f64 	%p232, %fd229, %fd35;
	or.pred  	%p233, %p231, %p232;
	mov.u64 	%rd507, %rd436;
	mov.f64 	%fd292, %fd229;
	@%p233 bra 	$L__BB9_41;
	setp.gt.f64 	%p234, %fd229, %fd35;
	mov.u64 	%rd507, %rd40;
	mov.f64 	%fd292, %fd35;
	@%p234 bra 	$L__BB9_41;
	setp.lt.s64 	%p235, %rd436, %rd40;
	min.s64 	%rd507, %rd436, %rd40;
	selp.f64 	%fd292, %fd229, %fd35, %p235;
$L__BB9_41:
	setp.ne.s32 	%p236, %r259, 0;
	@%p236 bra 	$L__BB9_43;
	shr.u32 	%r360, %r1, 1;
	and.b32  	%r361, %r360, 496;
	mov.u32 	%r362, _ZN6thrust24THRUST_300001_SM_1000_NS8cuda_cub4core6detail5shmemE;
	add.s32 	%r363, %r362, %r361;
	st.shared.f64 	[%r363+8], %fd292;
	st.shared.u64 	[%r363+16], %rd507;
$L__BB9_43:
	bar.sync 	0;
	setp.ne.s32 	%p237, %r1, 0;
	@%p237 bra 	$L__BB9_236;
	ld.shared.f64 	%fd38, [_ZN6thrust24THRUST_300001_SM_1000_NS8cuda_cub4core6detail5shmemE+24];
	ld.shared.u64 	%rd43, [_ZN6thrust24THRUST_300001_SM_1000_NS8cuda_cub4core6detail5shmemE+32];
	setp.lt.f64 	%p238, %fd292, %fd38;
	mov.u64 	%rd438, %rd507;
	mov.f64 	%fd231, %fd292;
	@%p238 bra 	$L__BB9_47;
	setp.lt.f64 	%p239, %fd38, %fd292;
	mov.u64 	%rd438, %rd43;
	mov.f64 	%fd231, %fd38;
	@%p239 bra 	$L__BB9_47;
	setp.lt.s64 	%p240, %rd507, %rd43;
	min.s64 	%rd438, %rd507, %rd43;
	selp.f64 	%fd231, %fd292, %fd38, %p240;
$L__BB9_47:
	ld.shared.f64 	%fd41, [_ZN6thrust24THRUST_300001_SM_1000_NS8cuda_cub4core6detail5shmemE+40];
	ld.shared.u64 	%rd46, [_ZN6thrust24THRUST_300001_SM_1000_NS8cuda_cub4core6detail5shmemE+48];
	setp.lt.f64 	%p241, %fd231, %fd41;
	mov.u64 	%rd439, %rd438;
	mov.f64 	%fd232, %fd231;
	@%p241 bra 	$L__BB9_50;
	setp.lt.f64 	%p242, %fd41, %fd231;
	mov.u64 	%rd439, %rd46;
	mov.f64 	%fd232, %fd41;
	@%p242 bra 	$L__BB9_50;
	setp.lt.s64 	%p243, %rd438, %rd46;
	min.s64 	%rd439, %rd438, %rd46;
	selp.f64 	%fd232, %fd231, %fd41, %p243;
$L__BB9_50:
	ld.shared.f64 	%fd44, [_ZN6thrust24THRUST_300001_SM_1000_NS8cuda_cub4core6detail5shmemE+56];
	ld.shared.u64 	%rd49, [_ZN6thrust24THRUST_300001_SM_1000_NS8cuda_cub4core6detail5shmemE+64];
	setp.lt.f64 	%p244, %fd232, %fd44;
	mov.u64 	%rd440, %rd439;
	mov.f64 	%fd233, %fd232;
	@%p244 bra 	$L__BB9_53;
	setp.lt.f64 	%p245, %fd44, %fd232;
	mov.u64 	%rd440, %rd49;
	mov.f64 	%fd233, %fd44;
	@%p245 bra 	$L__BB9_53;
	setp.lt.s64 	%p246, %rd439, %rd49;
	min.s64 	%rd440, %rd439, %rd49;
	selp.f64 	%fd233, %fd232, %fd44, %p246;
$L__BB9_53:
	ld.shared.f64 	%fd47, [_ZN6thrust24THRUST_300001_SM_1000_NS8cuda_cub4core6detail5shmemE+72];
	ld.shared.u64 	%rd52, [_ZN6thrust24THRUST_300001_SM_1000_NS8cuda_cub4core6detail5shmemE+80];
	setp.lt.f64 	%p247, %fd233, %fd47;
	mov.u64 	%rd441, %rd440;
	mov.f64 	%fd234, %fd233;
	@%p247 bra 	$L__BB9_56;
	setp.lt.f64 	%p248, %fd47, %fd233;
	mov.u64 	%rd441, %rd52;
	mov.f64 	%fd234, %fd47;
	@%p248 bra 	$L__BB9_56;
	setp.lt.s64 	%p249, %rd440, %rd52;
	min.s64 	%rd441, %rd440, %rd52;
	selp.f64 	%fd234, %fd233, %fd47, %p249;
$L__BB9_56:
	ld.shared.f64 	%fd50, [_ZN6thrust24THRUST_300001_SM_1000_NS8cuda_cub4core6detail5shmemE+88];
	ld.shared.u64 	%rd55, [_ZN6thrust24THRUST_300001_SM_1000_NS8cuda_cub4core6detail5shmemE+96];
	setp.lt.f64 	%p250, %fd234, %fd50;
	mov.u64 	%rd442, %rd441;
	mov.f64 	%fd235, %fd234;
	@%p250 bra 	$L__BB9_59;
	setp.lt.f64 	%p251, %fd50, %fd234;
	mov.u64 	%rd442, %rd55;
	mov.f64 	%fd235, %fd50;
	@%p251 bra 	$L__BB9_59;
	setp.lt.s64 	%p252, %rd441, %rd55;
	min.s64 	%rd442, %rd441, %rd55;
	selp.f64 	%fd235, %fd234, %fd50, %p252;
$L__BB9_59:
	ld.shared.f64 	%fd53, [_ZN6thrust24THRUST_300001_SM_1000_NS8cuda_cub4core6detail5shmemE+104];
	ld.shared.u64 	%rd58, [_ZN6thrust24THRUST_300001_SM_1000_NS8cuda_cub4core6detail5shmemE+112];
	setp.lt.f64 	%p253, %fd235, %fd53;
	mov.u64 	%rd443, %rd442;
	mov.f64 	%fd236, %fd235;
	@%p253 bra 	$L__BB9_62;
	setp.lt.f64 	%p254, %fd53, %fd235;
	mov.u64 	%rd443, %rd58;
	mov.f64 	%fd236, %fd53;
	@%p254 bra 	$L__BB9_62;
	setp.lt.s64 	%p255, %rd442, %rd58;
	min.s64 	%rd443, %rd442, %rd58;
	selp.f64 	%fd236, %fd235, %fd53, %p255;
$L__BB9_62:
	ld.shared.f64 	%fd56, [_ZN6thrust24THRUST_300001_SM_1000_NS8cuda_cub4core6detail5shmemE+120];
	ld.shared.u64 	%rd61, [_ZN6thrust24THRUST_300001_SM_1000_NS8cuda_cub4core6detail5shmemE+128];
	setp.lt.f64 	%p256, %fd236, %fd56;
	mov.u64 	%rd507, %rd443;
	mov.f64 	%fd292, %fd236;
	@%p256 bra 	$L__BB9_236;
	setp.lt.f64 	%p257, %fd56, %fd236;
	mov.u64 	%rd507, %rd61;
	mov.f64 	%fd292, %fd56;
	@%p257 bra 	$L__BB9_236;
	setp.lt.s64 	%p258, %rd443, %rd61;
	min.s64 	%rd507, %rd443, %rd61;
	selp.f64 	%fd292, %fd236, %fd56, %p258;
	bra.uni 	$L__BB9_236;
$L__BB9_65:
	// begin inline asm
	mov.u32 %r146, %laneid;
	// end inline asm
	and.b32  	%r167, %r1, 992;
	add.s32 	%r168, %r167, 32;
	setp.gt.s32 	%p155, %r168, %r29;
	not.b32 	%r169, %r167;
	add.s32 	%r170, %r29, %r169;
	selp.b32 	%r165, %r170, 31, %p155;
	mov.b64 	%rd399, %fd224;
	mov.b64 	{%r148, %r153}, %rd399;
	mov.b32 	%r164, 1;
	mov.b32 	%r166, -1;
	// begin inline asm
	shfl.sync.down.b32 %r147, %r148, %r164, %r165, %r166;
	// end inline asm
	// begin inline asm
	shfl.sync.down.b32 %r152, %r153, %r164, %r165, %r166;
	// end inline asm
	mov.b64 	%rd400, {%r147, %r152};
	mov.b64 	%fd58, %rd400;
	mov.b64 	{%r158, %r163}, %rd431;
	// begin inline asm
	shfl.sync.down.b32 %r157, %r158, %r164, %r165, %r166;
	// end inline asm
	// begin inline asm
	shfl.sync.down.b32 %r162, %r163, %r164, %r165, %r166;
	// end inline asm
	mov.b64 	%rd63, {%r157, %r162};
	setp.ge.s32 	%p156, %r146, %r165;
	setp.lt.f64 	%p157, %fd224, %fd58;
	or.pred  	%p158, %p156, %p157;
	mov.u64 	%rd444, %rd431;
	mov.f64 	%fd237, %fd224;
	@%p158 bra 	$L__BB9_68;
	setp.gt.f64 	%p159, %fd224, %fd58;
	mov.u64 	%rd444, %rd63;
	mov.f64 	%fd237, %fd58;
	@%p159 bra 	$L__BB9_68;
	setp.lt.s64 	%p160, %rd431, %rd63;
	min.s64 	%rd444, %rd431, %rd63;
	selp.f64 	%fd237, %fd224, %fd58, %p160;
$L__BB9_68:
	mov.b64 	%rd401, %fd237;
	mov.b64 	{%r172, %r177}, %rd401;
	mov.b32 	%r188, 2;
	mov.b32 	%r190, -1;
	// begin inline asm
	shfl.sync.down.b32 %r171, %r172, %r188, %r165, %r190;
	// end inline asm
	// begin inline asm
	shfl.sync.down.b32 %r176, %r177, %r188, %r165, %r190;
	// end inline asm
	mov.b64 	%rd402, {%r171, %r176};
	mov.b64 	%fd61, %rd402;
	mov.b64 	{%r182, %r187}, %rd444;
	// begin inline asm
	shfl.sync.down.b32 %r181, %r182, %r188, %r165, %r190;
	// end inline asm
	// begin inline asm
	shfl.sync.down.b32 %r186, %r187, %r188, %r165, %r190;
	// end inline asm
	mov.b64 	%rd66, {%r181, %r186};
	add.s32 	%r191, %r146, 2;
	setp.gt.s32 	%p161, %r191, %r165;
	setp.lt.f64 	%p162, %fd237, %fd61;
	or.pred  	%p163, %p161, %p162;
	mov.u64 	%rd445, %rd444;
	mov.f64 	%fd238, %fd237;
	@%p163 bra 	$L__BB9_71;
	setp.gt.f64 	%p164, %fd237, %fd61;
	mov.u64 	%rd445, %rd66;
	mov.f64 	%fd238, %fd61;
	@%p164 bra 	$L__BB9_71;
	setp.lt.s64 	%p165, %rd444, %rd66;
	min.s64 	%rd445, %rd444, %rd66;
	selp.f64 	%fd238, %fd237, %fd61, %p165;
$L__BB9_71:
	mov.b64 	%rd403, %fd238;
	mov.b64 	{%r193, %r198}, %rd403;
	mov.b32 	%r209, 4;
	mov.b32 	%r211, -1;
	// begin inline asm
	shfl.sync.down.b32 %r192, %r193, %r209, %r165, %r211;
	// end inline asm
	// begin inline asm
	shfl.sync.down.b32 %r197, %r198, %r209, %r165, %r211;
	// end inline asm
	mov.b64 	%rd404, {%r192, %r197};
	mov.b64 	%fd64, %rd404;
	mov.b64 	{%r203, %r208}, %rd445;
	// begin inline asm
	shfl.sync.down.b32 %r202, %r203, %r209, %r165, %r211;
	// end inline asm
	// begin inline asm
	shfl.sync.down.b32 %r207, %r208, %r209, %r165, %r211;
	// end inline asm
	mov.b64 	%rd69, {%r202, %r207};
	add.s32 	%r212, %r146, 4;
	setp.gt.s32 	%p166, %r212, %r165;
	setp.lt.f64 	%p167, %fd238, %fd64;
	or.pred  	%p168, %p166, %p167;
	mov.u64 	%rd446, %rd445;
	mov.f64 	%fd239, %fd238;
	@%p168 bra 	$L__BB9_74;
	setp.gt.f64 	%p169, %fd238, %fd64;
	mov.u64 	%rd446, %rd69;
	mov.f64 	%fd239, %fd64;
	@%p169 bra 	$L__BB9_74;
	setp.lt.s64 	%p170, %rd445, %rd69;
	min.s64 	%rd446, %rd445, %rd69;
	selp.f64 	%fd239, %fd238, %fd64, %p170;
$L__BB9_74:
	mov.b64 	%rd405, %fd239;
	mov.b64 	{%r214, %r219}, %rd405;
	mov.b32 	%r230, 8;
	mov.b32 	%r232, -1;
	// begin inline asm
	shfl.sync.down.b32 %r213, %r214, %r230, %r165, %r232;
	// end inline asm
	// begin inline asm
	shfl.sync.down.b32 %r218, %r219, %r230, %r165, %r232;
	// end inline asm
	mov.b64 	%rd406, {%r213, %r218};
	mov.b64 	%fd67, %rd406;
	mov.b64 	{%r224, %r229}, %rd446;
	// begin inline asm
	shfl.sync.down.b32 %r223, %r224, %r230, %r165, %r232;
	// end inline asm
	// begin inline asm
	shfl.sync.down.b32 %r228, %r229, %r230, %r165, %r232;
	// end inline asm
	mov.b64 	%rd72, {%r223, %r228};
	add.s32 	%r233, %r146, 8;
	setp.gt.s32 	%p171, %r233, %r165;
	setp.lt.f64 	%p172, %fd239, %fd67;
	or.pred  	%p173, %p171, %p172;
	mov.u64 	%rd447, %rd446;
	mov.f64 	%fd240, %fd239;
	@%p173 bra 	$L__BB9_77;
	setp.gt.f64 	%p174, %fd239, %fd67;
	mov.u64 	%rd447, %rd72;
	mov.f64 	%fd240, %fd67;
	@%p174 bra 	$L__BB9_77;
	setp.lt.s64 	%p175, %rd446, %rd72;
	min.s64 	%rd447, %rd446, %rd72;
	selp.f64 	%fd240, %fd239, %fd67, %p175;
$L__BB9_77:
	mov.b64 	%rd407, %fd240;
	mov.b64 	{%r235, %r240}, %rd407;
	mov.b32 	%r251, 16;
	mov.b32 	%r253, -1;
	// begin inline asm
	shfl.sync.down.b32 %r234, %r235, %r251, %r165, %r253;
	// end inline asm
	// begin inline asm
	shfl.sync.down.b32 %r239, %r240, %r251, %r165, %r253;
	// end inline asm
	mov.b64 	%rd408, {%r234, %r239};
	mov.b64 	%fd70, %rd408;
	mov.b64 	{%r245, %r250}, %rd447;
	// begin inline asm
	shfl.sync.down.b32 %r244, %r245, %r251, %r165, %r253;
	// end inline asm
	// begin inline asm
	shfl.sync.down.b32 %r249, %r250, %r251, %r165, %r253;
	// end inline asm
	mov.b64 	%rd75, {%r244, %r249};
	add.s32 	%r254, %r146, 16;
	setp.gt.s32 	%p176, %r254, %r165;
	setp.lt.f64 	%p177, %fd240, %fd70;
	or.pred  	%p178, %p176, %p177;
	mov.u64 	%rd507, %rd447;
	mov.f64 	%fd292, %fd240;
	@%p178 bra 	$L__BB9_80;
	setp.gt.f64 	%p179, %fd240, %fd70;
	mov.u64 	%rd507, %rd75;
	mov.f64 	%fd292, %fd70;
	@%p179 bra 	$L__BB9_80;
	setp.lt.s64 	%p180, %rd447, %rd75;
	min.s64 	%rd507, %rd447, %rd75;
	selp.f64 	%fd292, %fd240, %fd70, %p180;
$L__BB9_80:
	setp.ne.s32 	%p181, %r146, 0;
	@%p181 bra 	$L__BB9_82;
	shr.u32 	%r255, %r1, 1;
	and.b32  	%r256, %r255, 496;
	mov.u32 	%r257, _ZN6thrust24THRUST_300001_SM_1000_NS8cuda_cub4core6detail5shmemE;
	add.s32 	%r258, %r257, %r256;
	st.shared.f64 	[%r258+8], %fd292;
	st.shared.u64 	[%r258+16], %rd507;
$L__BB9_82:
	bar.sync 	0;
	setp.ne.s32 	%p182, %r1, 0;
	@%p182 bra 	$L__BB9_236;
	setp.lt.s32 	%p183, %r29, 33;
	mov.f64 	%fd242, %fd292;
	mov.u64 	%rd449, %rd507;
	@%p183 bra 	$L__BB9_87;
	ld.shared.f64 	%fd73, [_ZN6thrust24THRUST_300001_SM_1000_NS8cuda_cub4core6detail5shmemE+24];
	ld.shared.u64 	%rd78, [_ZN6thrust24THRUST_300001_SM_1000_NS8cuda_cub4core6detail5shmemE+32];
	setp.lt.f64 	%p184, %fd292, %fd73;
	mov.f64 	%fd242, %fd292;
	mov.u64 	%rd449, %rd507;
	@%p184 bra 	$L__BB9_87;
	setp.lt.f64 	%p185, %fd73, %fd292;
	mov.f64 	%fd242, %fd73;
	mov.u64 	%rd449, %rd78;
	@%p185 bra 	$L__BB9_87;
	setp.lt.s64 	%p186, %rd507, %rd78;
	min.s64 	%rd449, %rd507, %rd78;
	selp.f64 	%fd242, %fd292, %fd73, %p186;
$L__BB9_87:
	setp.lt.s32 	%p187, %r29, 65;
	mov.f64 	%fd243, %fd242;
	mov.u64 	%rd450, %rd449;
	@%p187 bra 	$L__BB9_91;
	ld.shared.f64 	%fd76, [_ZN6thrust24THRUST_300001_SM_1000_NS8cuda_cub4core6detail5shmemE+40];
	ld.shared.u64 	%rd81, [_ZN6thrust24THRUST_300001_SM_1000_NS8cuda_cub4core6detail5shmemE+48];
	setp.lt.f64 	%p188, %fd242, %fd76;
	mov.f64 	%fd243, %fd242;
	mov.u64 	%rd450, %rd449;
	@%p188 bra 	$L__BB9_91;
	setp.lt.f64 	%p189, %fd76, %fd242;
	mov.f64 	%fd243, %fd76;
	mov.u64 	%rd450, %rd81;
	@%p189 bra 	$L__BB9_91;
	setp.lt.s64 	%p190, %rd449, %rd81;
	selp.f64 	%fd243, %fd242, %fd76, %p190;
	min.s64 	%rd450, %rd449, %rd81;
$L__BB9_91:
	setp.lt.s32 	%p191, %r29, 97;
	mov.f64 	%fd244, %fd243;
	mov.u64 	%rd451, %rd450;
	@%p191 bra 	$L__BB9_95;
	ld.shared.f64 	%fd79, [_ZN6thrust24THRUST_300001_SM_1000_NS8cuda_cub4core6detail5shmemE+56];
	ld.shared.u64 	%rd84, [_ZN6thrust24THRUST_300001_SM_1000_NS8cuda_cub4core6detail5shmemE+64];
	setp.lt.f64 	%p192, %fd243, %fd79;
	mov.f64 	%fd244, %fd243;
	mov.u64 	%rd451, %rd450;
	@%p192 bra 	$L__BB9_95;
	setp.lt.f64 	%p193, %fd79, %fd243;
	mov.f64 	%fd244, %fd79;
	mov.u64 	%rd451, %rd84;
	@%p193 bra 	$L__BB9_95;
	setp.lt.s64 	%p194, %rd450, %rd84;
	selp.f64 	%fd244, %fd243, %fd79, %p194;
	min.s64 	%rd451, %rd450, %rd84;
$L__BB9_95:
	setp.lt.s32 	%p195, %r29, 129;
	mov.f64 	%fd245, %fd244;
	mov.u64 	%rd452, %rd451;
	@%p195 bra 	$L__BB9_99;
	ld.shared.f64 	%fd82, [_ZN6thrust24THRUST_300001_SM_1000_NS8cuda_cub4core6detail5shmemE+72];
	ld.shared.u64 	%rd87, [_ZN6thrust24THRUST_300001_SM_1000_NS8cuda_cub4core6detail5shmemE+80];
	setp.lt.f64 	%p196, %fd244, %fd82;
	mov.f64 	%fd245, %fd244;
	mov.u64 	%rd452, %rd451;
	@%p196 bra 	$L__BB9_99;
	setp.lt.f64 	%p197, %fd82, %fd244;
	mov.f64 	%fd245, %fd82;
	mov.u64 	%rd452, %rd87;
	@%p197 bra 	$L__BB9_99;
	setp.lt.s64 	%p198, %rd451, %rd87;
	selp.f64 	%fd245, %fd244, %fd82, %p198;
	min.s64 	%rd452, %rd451, %rd87;
$L__BB9_99:
	setp.lt.s32 	%p199, %r29, 161;
	mov.f64 	%fd246, %fd245;
	mov.u64 	%rd453, %rd452;
	@%p199 bra 	$L__BB9_103;
	ld.shared.f64 	%fd85, [_ZN6thrust24THRUST_300001_SM_1000_NS8cuda_cub4core6detail5shmemE+88];
	ld.shared.u64 	%rd90, [_ZN6thrust24THRUST_300001_SM_1000_NS8cuda_cub4core6detail5shmemE+96];
	setp.lt.f64 	%p200, %fd245, %fd85;
	mov.f64 	%fd246, %fd245;
	mov.u64 	%rd453, %rd452;
	@%p200 bra 	$L__BB9_103;
	setp.lt.f64 	%p201, %fd85, %fd245;
	mov.f64 	%fd246, %fd85;
	mov.u64 	%rd453, %rd90;
	@%p201 bra 	$L__BB9_103;
	setp.lt.s64 	%p202, %rd452, %rd90;
	selp.f64 	%fd246, %fd245, %fd85, %p202;
	min.s64 	%rd453, %rd452, %rd90;
$L__BB9_103:
	setp.lt.s32 	%p203, %r29, 193;
	mov.f64 	%fd247, %fd246;
	mov.u64 	%rd454, %rd453;
	@%p203 bra 	$L__BB9_107;
	ld.shared.f64 	%fd88, [_ZN6thrust24THRUST_300001_SM_1000_NS8cuda_cub4core6detail5shmemE+104];
	ld.shared.u64 	%rd93, [_ZN6thrust24THRUST_300001_SM_1000_NS8cuda_cub4core6detail5shmemE+112];
	setp.lt.f64 	%p204, %fd246, %fd88;
	mov.f64 	%fd247, %fd246;
	mov.u64 	%rd454, %rd453;
	@%p204 bra 	$L__BB9_107;
	setp.lt.f64 	%p205, %fd88, %fd246;
	mov.f64 	%fd247, %fd88;
	mov.u64 	%rd454, %rd93;
	@%p205 bra 	$L__BB9_107;
	setp.lt.s64 	%p206, %rd453, %rd93;
	selp.f64 	%fd247, %fd246, %fd88, %p206;
	min.s64 	%rd454, %rd453, %rd93;
$L__BB9_107:
	setp.lt.s32 	%p207, %r29, 225;
	mov.u64 	%rd507, %rd454;
	mov.f64 	%fd292, %fd247;
	@%p207 bra 	$L__BB9_236;
	ld.shared.f64 	%fd91, [_ZN6thrust24THRUST_300001_SM_1000_NS8cuda_cub4core6detail5shmemE+120];
	ld.shared.u64 	%rd96, [_ZN6thrust24THRUST_300001_SM_1000_NS8cuda_cub4core6detail5shmemE+128];
	setp.lt.f64 	%p208, %fd247, %fd91;
	mov.u64 	%rd507, %rd454;
	mov.f64 	%fd292, %fd247;
	@%p208 bra 	$L__BB9_236;
	setp.lt.f64 	%p209, %fd91, %fd247;
	mov.u64 	%rd507, %rd96;
	mov.f64 	%fd292, %fd91;
	@%p209 bra 	$L__BB9_236;
	setp.lt.s64 	%p210, %rd454, %rd96;
	selp.f64 	%fd292, %fd247, %fd91, %p210;
	min.s64 	%rd507, %rd454, %rd96;
	bra.uni 	$L__BB9_236;
$L__BB9_111:
	mov.u32 	%r16, %tid.x;
	cvt.u64.u32 	%rd98, %r16;
	mul.wide.u32 	%rd259, %r16, 16;
	add.s64 	%rd240, %rd237, %rd259;
	// begin inline asm
	ld.global.nc.u64 %rd239, [%rd240];
	// end inline asm
	add.s64 	%rd242, %rd240, 8;
	// begin inline asm
	ld.global.nc.u64 %rd241, [%rd242];
	// end inline asm
	mov.b64 	%fd93, %rd239;
	add.s64 	%rd244, %rd240, 4096;
	// begin inline asm
	ld.global.nc.u64 %rd243, [%rd244];
	// end inline asm
	add.s64 	%rd246, %rd240, 4104;
	// begin inline asm
	ld.global.nc.u64 %rd245, [%rd246];
	// end inline asm
	mov.b64 	%fd94, %rd243;
	add.s64 	%rd248, %rd240, 8192;
	// begin inline asm
	ld.global.nc.u64 %rd247, [%rd248];
	// end inline asm
	add.s64 	%rd250, %rd240, 8200;
	// begin inline asm
	ld.global.nc.u64 %rd249, [%rd250];
	// end inline asm
	mov.b64 	%fd95, %rd247;
	add.s64 	%rd252, %rd240, 12288;
	// begin inline asm
	ld.global.nc.u64 %rd251, [%rd252];
	// end inline asm
	add.s64 	%rd254, %rd240, 12296;
	// begin inline asm
	ld.global.nc.u64 %rd253, [%rd254];
	// end inline asm
	mov.b64 	%fd96, %rd251;
	add.s64 	%rd256, %rd240, 16384;
	// begin inline asm
	ld.global.nc.u64 %rd255, [%rd256];
	// end inline asm
	add.s64 	%rd258, %rd240, 16392;
	// begin inline asm
	ld.global.nc.u64 %rd257, [%rd258];
	// end inline asm
	mov.b64 	%fd97, %rd255;
	setp.lt.f64 	%p3, %fd93, %fd94;
	mov.f64 	%fd248, %fd93;
	mov.u64 	%rd455, %rd241;
	@%p3 bra 	$L__BB9_114;
	setp.lt.f64 	%p4, %fd94, %fd93;
	mov.f64 	%fd248, %fd94;
	mov.u64 	%rd455, %rd245;
	@%p4 bra 	$L__BB9_114;
	setp.lt.s64 	%p5, %rd241, %rd245;
	selp.f64 	%fd248, %fd93, %fd94, %p5;
	min.s64 	%rd455, %rd241, %rd245;
$L__BB9_114:
	setp.lt.f64 	%p6, %fd248, %fd95;
	mov.f64 	%fd249, %fd248;
	mov.u64 	%rd456, %rd455;
	@%p6 bra 	$L__BB9_117;
	setp.gt.f64 	%p7, %fd248, %fd95;
	mov.f64 	%fd249, %fd95;
	mov.u64 	%rd456, %rd249;
	@%p7 bra 	$L__BB9_117;
	setp.lt.s64 	%p8, %rd455, %rd249;
	selp.f64 	%fd249, %fd248, %fd95, %p8;
	min.s64 	%rd456, %rd455, %rd249;
$L__BB9_117:
	setp.lt.f64 	%p9, %fd249, %fd96;
	mov.f64 	%fd250, %fd249;
	mov.u64 	%rd457, %rd456;
	@%p9 bra 	$L__BB9_120;
	setp.gt.f64 	%p10, %fd249, %fd96;
	mov.f64 	%fd250, %fd96;
	mov.u64 	%rd457, %rd253;
	@%p10 bra 	$L__BB9_120;
	setp.lt.s64 	%p11, %rd456, %rd253;
	selp.f64 	%fd250, %fd249, %fd96, %p11;
	min.s64 	%rd457, %rd456, %rd253;
$L__BB9_120:
	setp.lt.f64 	%p12, %fd250, %fd97;
	mov.f64 	%fd279, %fd250;
	mov.u64 	%rd494, %rd457;
	@%p12 bra 	$L__BB9_123;
	setp.gt.f64 	%p13, %fd250, %fd97;
	mov.f64 	%fd279, %fd97;
	mov.u64 	%rd494, %rd257;
	@%p13 bra 	$L__BB9_123;
	setp.lt.s64 	%p14, %rd457, %rd257;
	selp.f64 	%fd279, %fd250, %fd97, %p14;
	min.s64 	%rd494, %rd457, %rd257;
$L__BB9_123:
	setp.lt.u32 	%p15, %r29, 2560;
	mov.b64 	%rd473, 1280;
	@%p15 bra 	$L__BB9_174;
	add.s64 	%rd263, %rd1, -2560;
	mul.hi.u64 	%rd264, %rd263, -3689348814741910323;
	shr.u64 	%rd113, %rd264, 10;
	setp.lt.u64 	%p16, %rd263, 1280;
	mov.b64 	%rd473, 1280;
	@%p16 bra 	$L__BB9_157;
	add.s64 	%rd266, %rd113, 1;
	and.b64  	%rd459, %rd266, 36028797018963966;
	shl.b64 	%rd267, %rd98, 4;
	add.s64 	%rd268, %rd267, %rd237;
	add.s64 	%rd460, %rd268, 57352;
	mov.b64 	%rd473, 1280;
$L__BB9_126:
	add.s64 	%rd270, %rd460, -36872;
	// begin inline asm
	ld.global.nc.u64 %rd269, [%rd270];
	// end inline asm
	add.s64 	%rd272, %rd460, -36864;
	// begin inline asm
	ld.global.nc.u64 %rd271, [%rd272];
	// end inline asm
	mov.b64 	%fd107, %rd269;
	add.s64 	%rd274, %rd460, -32776;
	// begin inline asm
	ld.global.nc.u64 %rd273, [%rd274];
	// end inline asm
	add.s64 	%rd276, %rd460, -32768;
	// begin inline asm
	ld.global.nc.u64 %rd275, [%rd276];
	// end inline asm
	mov.b64 	%fd108, %rd273;
	add.s64 	%rd278, %rd460, -28680;
	// begin inline asm
	ld.global.nc.u64 %rd277, [%rd278];
	// end inline asm
	add.s64 	%rd280, %rd460, -28672;
	// begin inline asm
	ld.global.nc.u64 %rd279, [%rd280];
	// end inline asm
	mov.b64 	%fd109, %rd277;
	add.s64 	%rd282, %rd460, -24584;
	// begin inline asm
	ld.global.nc.u64 %rd281, [%rd282];
	// end inline asm
	add.s64 	%rd284, %rd460, -24576;
	// begin inline asm
	ld.global.nc.u64 %rd283, [%rd284];
	// end inline asm
	mov.b64 	%fd110, %rd281;
	add.s64 	%rd286, %rd460, -20488;
	// begin inline asm
	ld.global.nc.u64 %rd285, [%rd286];
	// end inline asm
	add.s64 	%rd288, %rd460, -20480;
	// begin inline asm
	ld.global.nc.u64 %rd287, [%rd288];
	// end inline asm
	mov.b64 	%fd111, %rd285;
	setp.lt.f64 	%p17, %fd279, %fd107;
	mov.f64 	%fd253, %fd279;
	mov.u64 	%rd463, %rd494;
	@%p17 bra 	$L__BB9_129;
	setp.gt.f64 	%p18, %fd279, %fd107;
	mov.f64 	%fd253, %fd107;
	mov.u64 	%rd463, %rd271;
	@%p18 bra 	$L__BB9_129;
	setp.lt.s64 	%p19, %rd494, %rd271;
	selp.f64 	%fd253, %fd279, %fd107, %p19;
	min.s64 	%rd463, %rd494, %rd271;
$L__BB9_129:
	setp.lt.f64 	%p20, %fd253, %fd108;
	mov.f64 	%fd254, %fd253;
	mov.u64 	%rd464, %rd463;
	@%p20 bra 	$L__BB9_132;
	setp.gt.f64 	%p21, %fd253, %fd108;
	mov.f64 	%fd254, %fd108;
	mov.u64 	%rd464, %rd275;
	@%p21 bra 	$L__BB9_132;
	setp.lt.s64 	%p22, %rd463, %rd275;
	selp.f64 	%fd254, %fd253, %fd108, %p22;
	min.s64 	%rd464, %rd463, %rd275;
$L__BB9_132:
	setp.lt.f64 	%p23, %fd254, %fd109;
	mov.f64 	%fd255, %fd254;
	mov.u64 	%rd465, %rd464;
	@%p23 bra 	$L__BB9_135;
	setp.gt.f64 	%p24, %fd254, %fd109;
	mov.f64 	%fd255, %fd109;
	mov.u64 	%rd465, %rd279;
	@%p24 bra 	$L__BB9_135;
	setp.lt.s64 	%p25, %rd464, %rd279;
	selp.f64 	%fd255, %fd254, %fd109, %p25;
	min.s64 	%rd465, %rd464, %rd279;
$L__BB9_135:
	setp.lt.f64 	%p26, %fd255, %fd110;
	mov.f64 	%fd256, %fd255;
	mov.u64 	%rd466, %rd465;
	@%p26 bra 	$L__BB9_138;
	setp.gt.f64 	%p27, %fd255, %fd110;
	mov.f64 	%fd256, %fd110;
	mov.u64 	%rd466, %rd283;
	@%p27 bra 	$L__BB9_138;
	setp.lt.s64 	%p28, %rd465, %rd283;
	selp.f64 	%fd256, %fd255, %fd110, %p28;
	min.s64 	%rd466, %rd465, %rd283;
$L__BB9_138:
	setp.lt.f64 	%p29, %fd256, %fd111;
	mov.f64 	%fd257, %fd256;
	mov.u64 	%rd467, %rd466;
	@%p29 bra 	$L__BB9_141;
	setp.gt.f64 	%p30, %fd256, %fd111;
	mov.f64 	%fd257, %fd111;
	mov.u64 	%rd467, %rd287;
	@%p30 bra 	$L__BB9_141;
	setp.lt.s64 	%p31, %rd466, %rd287;
	selp.f64 	%fd257, %fd256, %fd111, %p31;
	min.s64 	%rd467, %rd466, %rd287;
$L__BB9_141:
	add.s64 	%rd290, %rd460, -16392;
	// begin inline asm
	ld.global.nc.u64 %rd289, [%rd290];
	// end inline asm
	add.s64 	%rd292, %rd460, -16384;
	// begin inline asm
	ld.global.nc.u64 %rd291, [%rd292];
	// end inline asm
	mov.b64 	%fd122, %rd289;
	add.s64 	%rd294, %rd460, -12296;
	// begin inline asm
	ld.global.nc.u64 %rd293, [%rd294];
	// end inline asm
	add.s64 	%rd296, %rd460, -12288;
	// begin inline asm
	ld.global.nc.u64 %rd295, [%rd296];
	// end inline asm
	mov.b64 	%fd123, %rd293;
	add.s64 	%rd298, %rd460, -8200;
	// begin inline asm
	ld.global.nc.u64 %rd297, [%rd298];
	// end inline asm
	add.s64 	%rd300, %rd460, -8192;
	// begin inline asm
	ld.global.nc.u64 %rd299, [%rd300];
	// end inline asm
	mov.b64 	%fd124, %rd297;
	add.s64 	%rd302, %rd460, -4104;
	// begin inline asm
	ld.global.nc.u64 %rd301, [%rd302];
	// end inline asm
	add.s64 	%rd304, %rd460, -4096;
	// begin inline asm
	ld.global.nc.u64 %rd303, [%rd304];
	// end inline asm
	mov.b64 	%fd125, %rd301;
	add.s64 	%rd306, %rd460, -8;
	// begin inline asm
	ld.global.nc.u64 %rd305, [%rd306];
	// end inline asm
	// begin inline asm
	ld.global.nc.u64 %rd307, [%rd460];
	// end inline asm
	mov.b64 	%fd126, %rd305;
	setp.lt.f64 	%p32, %fd257, %fd122;
	mov.f64 	%fd258, %fd257;
	mov.u64 	%rd468, %rd467;
	@%p32 bra 	$L__BB9_144;
	setp.gt.f64 	%p33, %fd257, %fd122;
	mov.f64 	%fd258, %fd122;
	mov.u64 	%rd468, %rd291;
	@%p33 bra 	$L__BB9_144;
	setp.lt.s64 	%p34, %rd467, %rd291;
	selp.f64 	%fd258, %fd257, %fd122, %p34;
	min.s64 	%rd468, %rd467, %rd291;
$L__BB9_144:
	setp.lt.f64 	%p35, %fd258, %fd123;
	mov.f64 	%fd259, %fd258;
	mov.u64 	%rd469, %rd468;
	@%p35 bra 	$L__BB9_147;
	setp.gt.f64 	%p36, %fd258, %fd123;
	mov.f64 	%fd259, %fd123;
	mov.u64 	%rd469, %rd295;
	@%p36 bra 	$L__BB9_147;
	setp.lt.s64 	%p37, %rd468, %rd295;
	selp.f64 	%fd259, %fd258, %fd123, %p37;
	min.s64 	%rd469, %rd468, %rd295;
$L__BB9_147:
	setp.lt.f64 	%p38, %fd259, %fd124;
	mov.f64 	%fd260, %fd259;
	mov.u64 	%rd470, %rd469;
	@%p38 bra 	$L__BB9_150;
	setp.gt.f64 	%p39, %fd259, %fd124;
	mov.f64 	%fd260, %fd124;
	mov.u64 	%rd470, %rd299;
	@%p39 bra 	$L__BB9_150;
	setp.lt.s64 	%p40, %rd469, %rd299;
	selp.f64 	%fd260, %fd259, %fd124, %p40;
	min.s64 	%rd470, %rd469, %rd299;
$L__BB9_150:
	setp.lt.f64 	%p41, %fd260, %fd125;
	mov.f64 	%fd261, %fd260;
	mov.u64 	%rd471, %rd470;
	@%p41 bra 	$L__BB9_153;
	setp.gt.f64 	%p42, %fd260, %fd125;
	mov.f64 	%fd261, %fd125;
	mov.u64 	%rd471, %rd303;
	@%p42 bra 	$L__BB9_153;
	setp.lt.s64 	%p43, %rd470, %rd303;
	selp.f64 	%fd261, %fd260, %fd125, %p43;
	min.s64 	%rd471, %rd470, %rd303;
$L__BB9_153:
	setp.lt.f64 	%p44, %fd261, %fd126;
	mov.f64 	%fd279, %fd261;
	mov.u64 	%rd494, %rd471;
	@%p44 bra 	$L__BB9_156;
	setp.gt.f64 	%p45, %fd261, %fd126;
	mov.f64 	%fd279, %fd126;
	mov.u64 	%rd494, %rd307;
	@%p45 bra 	$L__BB9_156;
	setp.lt.s64 	%p46, %rd471, %rd307;
	selp.f64 	%fd279, %fd261, %fd126, %p46;
	min.s64 	%rd494, %rd471, %rd307;
$L__BB9_156:
	add.s64 	%rd473, %rd473, 2560;
	add.s64 	%rd460, %rd460, 40960;
	add.s64 	%rd459, %rd459, -2;
	setp.ne.s64 	%p47, %rd459, 0;
	@%p47 bra 	$L__BB9_126;
$L__BB9_157:
	and.b64  	%rd309, %rd113, 1;
	setp.eq.b64 	%p48, %rd309, 1;
	@%p48 bra 	$L__BB9_174;
	shl.b64 	%rd330, %rd473, 4;
	add.s64 	%rd311, %rd240, %rd330;
	// begin inline asm
	ld.global.nc.u64 %rd310, [%rd311];
	// end inline asm
	add.s64 	%rd313, %rd311, 8;
	// begin inline asm
	ld.global.nc.u64 %rd312, [%rd313];
	// end inline asm
	mov.b64 	%fd139, %rd310;
	add.s64 	%rd315, %rd311, 4096;
	// begin inline asm
	ld.global.nc.u64 %rd314, [%rd315];
	// end inline asm
	add.s64 	%rd317, %rd311, 4104;
	// begin inline asm
	ld.global.nc.u64 %rd316, [%rd317];
	// end inline asm
	mov.b64 	%fd140, %rd314;
	add.s64 	%rd319, %rd311, 8192;
	// begin inline asm
	ld.global.nc.u64 %rd318, [%rd319];
	// end inline asm
	add.s64 	%rd321, %rd311, 8200;
	// begin inline asm
	ld.global.nc.u64 %rd320, [%rd321];
	// end inline asm
	mov.b64 	%fd141, %rd318;
	add.s64 	%rd323, %rd311, 12288;
	// begin inline asm
	ld.global.nc.u64 %rd322, [%rd323];
	// end inline asm
	add.s64 	%rd325, %rd311, 12296;
	// begin inline asm
	ld.global.nc.u64 %rd324, [%rd325];
	// end inline asm
	mov.b64 	%fd142, %rd322;
	add.s64 	%rd327, %rd311, 16384;
	// begin inline asm
	ld.global.nc.u64 %rd326, [%rd327];
	// end inline asm
	add.s64 	%rd329, %rd311, 16392;
	// begin inline asm
	ld.global.nc.u64 %rd328, [%rd329];
	// end inline asm
	mov.b64 	%fd143, %rd326;
	setp.lt.f64 	%p49, %fd279, %fd139;
	mov.f64 	%fd265, %fd279;
	mov.u64 	%rd477, %rd494;
	@%p49 bra 	$L__BB9_161;
	setp.gt.f64 	%p50, %fd279, %fd139;
	mov.f64 	%fd265, %fd139;
	mov.u64 	%rd477, %rd312;
	@%p50 bra 	$L__BB9_161;
	setp.lt.s64 	%p51, %rd494, %rd312;
	selp.f64 	%fd265, %fd279, %fd139, %p51;
	min.s64 	%rd477, %rd494, %rd312;
$L__BB9_161:
	setp.lt.f64 	%p52, %fd265, %fd140;
	mov.f64 	%fd266, %fd265;
	mov.u64 	%rd478, %rd477;
	@%p52 bra 	$L__BB9_164;
	setp.gt.f64 	%p53, %fd265, %fd140;
	mov.f64 	%fd266, %fd140;
	mov.u64 	%rd478, %rd316;
	@%p53 bra 	$L__BB9_164;
	setp.lt.s64 	%p54, %rd477, %rd316;
	selp.f64 	%fd266, %fd265, %fd140, %p54;
	min.s64 	%rd478, %rd477, %rd316;
$L__BB9_164:
	setp.lt.f64 	%p55, %fd266, %fd141;
	mov.f64 	%fd267, %fd266;
	mov.u64 	%rd479, %rd478;
	@%p55 bra 	$L__BB9_167;
	setp.gt.f64 	%p56, %fd266, %fd141;
	mov.f64 	%fd267, %fd141;
	mov.u64 	%rd479, %rd320;
	@%p56 bra 	$L__BB9_167;
	setp.lt.s64 	%p57, %rd478, %rd320;
	selp.f64 	%fd267, %fd266, %fd141, %p57;
	min.s64 	%rd479, %rd478, %rd320;
$L__BB9_167:
	setp.lt.f64 	%p58, %fd267, %fd142;
	mov.f64 	%fd268, %fd267;
	mov.u64 	%rd480, %rd479;
	@%p58 bra 	$L__BB9_170;
	setp.gt.f64 	%p59, %fd267, %fd142;
	mov.f64 	%fd268, %fd142;
	mov.u64 	%rd480, %rd324;
	@%p59 bra 	$L__BB9_170;
	setp.lt.s64 	%p60, %rd479, %rd324;
	selp.f64 	%fd268, %fd267, %fd142, %p60;
	min.s64 	%rd480, %rd479, %rd324;
$L__BB9_170:
	setp.lt.f64 	%p61, %fd268, %fd143;
	mov.f64 	%fd279, %fd268;
	mov.u64 	%rd494, %rd480;
	@%p61 bra 	$L__BB9_173;
	setp.gt.f64 	%p62, %fd268, %fd143;
	mov.f64 	%fd279, %fd143;
	mov.u64 	%rd494, %rd328;
	@%p62 bra 	$L__BB9_173;
	setp.lt.s64 	%p63, %rd480, %rd328;
	selp.f64 	%fd279, %fd268, %fd143, %p63;
	min.s64 	%rd494, %rd480, %rd328;
$L__BB9_173:
	add.s64 	%rd473, %rd473, 1280;
$L__BB9_174:
	cvt.s64.s32 	%rd331, %r29;
	setp.ge.s64 	%p64, %rd473, %rd331;
	@%p64 bra 	$L__BB9_197;
	cvt.u32.u64 	%r17, %rd473;
	sub.s32 	%r18, %r29, %r17;
	setp.ge.s32 	%p65, %r16, %r18;
	@%p65 bra 	$L__BB9_197;
	not.b32 	%r30, %r16;
	add.s32 	%r31, %r29, %r30;
	sub.s32 	%r19, %r31, %r17;
	and.b32  	%r32, %r19, 768;
	setp.eq.s32 	%p66, %r32, 768;
	mov.u32 	%r372, %r16;
	@%p66 bra 	$L__BB9_182;
	cvt.u64.u32 	%rd333, %r16;
	add.s64 	%rd334, %rd473, %rd333;
	shl.b64 	%rd335, %rd334, 4;
	add.s64 	%rd484, %rd237, %rd335;
	shr.u32 	%r33, %r19, 8;
	add.s32 	%r34, %r33, 1;
	and.b32  	%r35, %r34, 3;
	neg.s32 	%r370, %r35;
	mov.u32 	%r372, %r16;
$L__BB9_178:
	.pragma "nounroll";
	mov.u64 	%rd177, %rd494;
	mov.f64 	%fd155, %fd279;
	// begin inline asm
	ld.global.nc.u64 %rd336, [%rd484];
	// end inline asm
	add.s64 	%rd339, %rd484, 8;
	// begin inline asm
	ld.global.nc.u64 %rd338, [%rd339];
	// end inline asm
	mov.b64 	%fd156, %rd336;
	setp.lt.f64 	%p67, %fd155, %fd156;
	@%p67 bra 	$L__BB9_181;
	setp.gt.f64 	%p68, %fd155, %fd156;
	mov.f64 	%fd279, %fd156;
	mov.u64 	%rd494, %rd338;
	@%p68 bra 	$L__BB9_181;
	setp.lt.s64 	%p69, %rd177, %rd338;
	selp.f64 	%fd279, %fd155, %fd156, %p69;
	min.s64 	%rd494, %rd177, %rd338;
$L__BB9_181:
	add.s32 	%r372, %r372, 256;
	add.s64 	%rd484, %rd484, 4096;
	add.s32 	%r370, %r370, 1;
	setp.ne.s32 	%p70, %r370, 0;
	@%p70 bra 	$L__BB9_178;
$L__BB9_182:
	setp.lt.u32 	%p71, %r19, 768;
	@%p71 bra 	$L__BB9_197;
	cvt.u64.u32 	%rd340, %r372;
	add.s64 	%rd341, %rd473, %rd340;
	shl.b64 	%rd342, %rd341, 4;
	add.s64 	%rd343, %rd342, %rd237;
	add.s64 	%rd489, %rd343, 12296;
$L__BB9_184:
	add.s64 	%rd345, %rd489, -12296;
	// begin inline asm
	ld.global.nc.u64 %rd344, [%rd345];
	// end inline asm
	add.s64 	%rd347, %rd489, -12288;
	// begin inline asm
	ld.global.nc.u64 %rd346, [%rd347];
	// end inline asm
	mov.b64 	%fd162, %rd344;
	setp.lt.f64 	%p72, %fd279, %fd162;
	mov.f64 	%fd276, %fd279;
	mov.u64 	%rd491, %rd494;
	@%p72 bra 	$L__BB9_187;
	setp.gt.f64 	%p73, %fd279, %fd162;
	mov.f64 	%fd276, %fd162;
	mov.u64 	%rd491, %rd346;
	@%p73 bra 	$L__BB9_187;
	setp.lt.s64 	%p74, %rd494, %rd346;
	selp.f64 	%fd276, %fd279, %fd162, %p74;
	min.s64 	%rd491, %rd494, %rd346;
$L__BB9_187:
	add.s64 	%rd349, %rd489, -8200;
	// begin inline asm
	ld.global.nc.u64 %rd348, [%rd349];
	// end inline asm
	add.s64 	%rd351, %rd489, -8192;
	// begin inline asm
	ld.global.nc.u64 %rd350, [%rd351];
	// end inline asm
	mov.b64 	%fd165, %rd348;
	setp.lt.f64 	%p75, %fd276, %fd165;
	mov.f64 	%fd277, %fd276;
	mov.u64 	%rd492, %rd491;
	@%p75 bra 	$L__BB9_190;
	setp.gt.f64 	%p76, %fd276, %fd165;
	mov.f64 	%fd277, %fd165;
	mov.u64 	%rd492, %rd350;
	@%p76 bra 	$L__BB9_190;
	setp.lt.s64 	%p77, %rd491, %rd350;
	selp.f64 	%fd277, %fd276, %fd165, %p77;
	min.s64 	%rd492, %rd491, %rd350;
$L__BB9_190:
	add.s64 	%rd353, %rd489, -4104;
	// begin inline asm
	ld.global.nc.u64 %rd352, [%rd353];
	// end inline asm
	add.s64 	%rd355, %rd489, -4096;
	// begin inline asm
	ld.global.nc.u64 %rd354, [%rd355];
	// end inline asm
	mov.b64 	%fd168, %rd352;
	setp.lt.f64 	%p78, %fd277, %fd168;
	mov.f64 	%fd278, %fd277;
	mov.u64 	%rd493, %rd492;
	@%p78 bra 	$L__BB9_193;
	setp.gt.f64 	%p79, %fd277, %fd168;
	mov.f64 	%fd278, %fd168;
	mov.u64 	%rd493, %rd354;
	@%p79 bra 	$L__BB9_193;
	setp.lt.s64 	%p80, %rd492, %rd354;
	selp.f64 	%fd278, %fd277, %fd168, %p80;
	min.s64 	%rd493, %rd492, %rd354;
$L__BB9_193:
	add.s64 	%rd357, %rd489, -8;
	// begin inline asm
	ld.global.nc.u64 %rd356, [%rd357];
	// end inline asm
	// begin inline asm
	ld.global.nc.u64 %rd358, [%rd489];
	// end inline asm
	mov.b64 	%fd171, %rd356;
	setp.lt.f64 	%p81, %fd278, %fd171;
	mov.f64 	%fd279, %fd278;
	mov.u64 	%rd494, %rd493;
	@%p81 bra 	$L__BB9_196;
	setp.gt.f64 	%p82, %fd278, %fd171;
	mov.f64 	%fd279, %fd171;
	mov.u64 	%rd494, %rd358;
	@%p82 bra 	$L__BB9_196;
	setp.lt.s64 	%p83, %rd493, %rd358;
	selp.f64 	%fd279, %fd278, %fd171, %p83;
	min.s64 	%rd494, %rd493, %rd358;
$L__BB9_196:
	add.s32 	%r372, %r372, 1024;
	add.s64 	%rd489, %rd489, 16384;
	setp.lt.s32 	%p84, %r372, %r18;
	@%p84 bra 	$L__BB9_184;
$L__BB9_197:
	// begin inline asm
	mov.u32 %r36, %laneid;
	// end inline asm
	mov.b64 	%rd360, %fd279;
	mov.b64 	{%r38, %r43}, %rd360;
	mov.b32 	%r54, 1;
	mov.b32 	%r55, 31;
	mov.b32 	%r56, -1;
	// begin inline asm
	shfl.sync.down.b32 %r37, %r38, %r54, %r55, %r56;
	// end inline asm
	// begin inline asm
	shfl.sync.down.b32 %r42, %r43, %r54, %r55, %r56;
	// end inline asm
	mov.b64 	%rd361, {%r37, %r42};
	mov.b64 	%fd175, %rd361;
	mov.b64 	{%r48, %r53}, %rd494;
	// begin inline asm
	shfl.sync.down.b32 %r47, %r48, %r54, %r55, %r56;
	// end inline asm
	// begin inline asm
	shfl.sync.down.b32 %r52, %r53, %r54, %r55, %r56;
	// end inline asm
	mov.b64 	%rd201, {%r47, %r52};
	setp.gt.s32 	%p85, %r36, 30;
	setp.lt.f64 	%p86, %fd279, %fd175;
	or.pred  	%p87, %p85, %p86;
	mov.f64 	%fd281, %fd279;
	mov.u64 	%rd496, %rd494;
	@%p87 bra 	$L__BB9_200;
	setp.gt.f64 	%p88, %fd279, %fd175;
	mov.f64 	%fd281, %fd175;
	mov.u64 	%rd496, %rd201;
	@%p88 bra 	$L__BB9_200;
	setp.lt.s64 	%p89, %rd494, %rd201;
	selp.f64 	%fd281, %fd279, %fd175, %p89;
	min.s64 	%rd496, %rd494, %rd201;
$L__BB9_200:
	mov.b64 	%rd362, %fd281;
	mov.b64 	{%r58, %r63}, %rd362;
	mov.b32 	%r74, 2;
	mov.b32 	%r75, 31;
	mov.b32 	%r76, -1;
	// begin inline asm
	shfl.sync.down.b32 %r57, %r58, %r74, %r75, %r76;
	// end inline asm
	// begin inline asm
	shfl.sync.down.b32 %r62, %r63, %r74, %r75, %r76;
	// end inline asm
	mov.b64 	%rd363, {%r57, %r62};
	mov.b64 	%fd178, %rd363;
	mov.b64 	{%r68, %r73}, %rd496;
	// begin inline asm
	shfl.sync.down.b32 %r67, %r68, %r74, %r75, %r76;
	// end inline asm
	// begin inline asm
	shfl.sync.down.b32 %r72, %r73, %r74, %r75, %r76;
	// end inline asm
	mov.b64 	%rd204, {%r67, %r72};
	setp.gt.s32 	%p90, %r36, 29;
	setp.lt.f64 	%p91, %fd281, %fd178;
	or.pred  	%p92, %p90, %p91;
	mov.f64 	%fd282, %fd281;
	mov.u64 	%rd497, %rd496;
	@%p92 bra 	$L__BB9_203;
	setp.gt.f64 	%p93, %fd281, %fd178;
	mov.f64 	%fd282, %fd178;
	mov.u64 	%rd497, %rd204;
	@%p93 bra 	$L__BB9_203;
	setp.lt.s64 	%p94, %rd496, %rd204;
	selp.f64 	%fd282, %fd281, %fd178, %p94;
	min.s64 	%rd497, %rd496, %rd204;
$L__BB9_203:
	mov.b64 	%rd364, %fd282;
	mov.b64 	{%r78, %r83}, %rd364;
	mov.b32 	%r94, 4;
	mov.b32 	%r95, 31;
	mov.b32 	%r96, -1;
	// begin inline asm
	shfl.sync.down.b32 %r77, %r78, %r94, %r95, %r96;
	// end inline asm
	// begin inline asm
	shfl.sync.down.b32 %r82, %r83, %r94, %r95, %r96;
	// end inline asm
	mov.b64 	%rd365, {%r77, %r82};
	mov.b64 	%fd181, %rd365;
	mov.b64 	{%r88, %r93}, %rd497;
	// begin inline asm
	shfl.sync.down.b32 %r87, %r88, %r94, %r95, %r96;
	// end inline asm
	// begin inline asm
	shfl.sync.down.b32 %r92, %r93, %r94, %r95, %r96;
	// end inline asm
	mov.b64 	%rd207, {%r87, %r92};
	setp.gt.s32 	%p95, %r36, 27;
	setp.lt.f64 	%p96, %fd282, %fd181;
	or.pred  	%p97, %p95, %p96;
	mov.f64 	%fd283, %fd282;
	mov.u64 	%rd498, %rd497;
	@%p97 bra 	$L__BB9_206;
	setp.gt.f64 	%p98, %fd282, %fd181;
	mov.f64 	%fd283, %fd181;
	mov.u64 	%rd498, %rd207;
	@%p98 bra 	$L__BB9_206;
	setp.lt.s64 	%p99, %rd497, %rd207;
	selp.f64 	%fd283, %fd282, %fd181, %p99;
	min.s64 	%rd498, %rd497, %rd207;
$L__BB9_206:
	mov.b64 	%rd366, %fd283;
	mov.b64 	{%r98, %r103}, %rd366;
	mov.b32 	%r114, 8;
	mov.b32 	%r115, 31;
	mov.b32 	%r116, -1;
	// begin inline asm
	shfl.sync.down.b32 %r97, %r98, %r114, %r115, %r116;
	// end inline asm
	// begin inline asm
	shfl.sync.down.b32 %r102, %r103, %r114, %r115, %r116;
	// end inline asm
	mov.b64 	%rd367, {%r97, %r102};
	mov.b64 	%fd184, %rd367;
	mov.b64 	{%r108, %r113}, %rd498;
	// begin inline asm
	shfl.sync.down.b32 %r107, %r108, %r114, %r115, %r116;
	// end inline asm
	// begin inline asm
	shfl.sync.down.b32 %r112, %r113, %r114, %r115, %r116;
	// end inline asm
	mov.b64 	%rd210, {%r107, %r112};
	setp.gt.s32 	%p100, %r36, 23;
	setp.lt.f64 	%p101, %fd283, %fd184;
	or.pred  	%p102, %p100, %p101;
	mov.f64 	%fd284, %fd283;
	mov.u64 	%rd499, %rd498;
	@%p102 bra 	$L__BB9_209;
	setp.gt.f64 	%p103, %fd283, %fd184;
	mov.f64 	%fd284, %fd184;
	mov.u64 	%rd499, %rd210;
	@%p103 bra 	$L__BB9_209;
	setp.lt.s64 	%p104, %rd498, %rd210;
	selp.f64 	%fd284, %fd283, %fd184, %p104;
	min.s64 	%rd499, %rd498, %rd210;
$L__BB9_209:
	mov.b64 	%rd368, %fd284;
	mov.b64 	{%r118, %r123}, %rd368;
	mov.b32 	%r134, 16;
	mov.b32 	%r135, 31;
	mov.b32 	%r136, -1;
	// begin inline asm
	shfl.sync.down.b32 %r117, %r118, %r134, %r135, %r136;
	// end inline asm
	// begin inline asm
	shfl.sync.down.b32 %r122, %r123, %r134, %r135, %r136;
	// end inline asm
	mov.b64 	%rd369, {%r117, %r122};
	mov.b64 	%fd187, %rd369;
	mov.b64 	{%r128, %r133}, %rd499;
	// begin inline asm
	shfl.sync.down.b32 %r127, %r128, %r134, %r135, %r136;
	// end inline asm
	// begin inline asm
	shfl.sync.down.b32 %r132, %r133, %r134, %r135, %r136;
	// end inline asm
	mov.b64 	%rd213, {%r127, %r132};
	setp.gt.s32 	%p105, %r36, 15;
	setp.lt.f64 	%p106, %fd284, %fd187;
	or.pred  	%p107, %p105, %p106;
	mov.f64 	%fd292, %fd284;
	mov.u64 	%rd507, %rd499;
	@%p107 bra 	$L__BB9_212;
	setp.gt.f64 	%p108, %fd284, %fd187;
	mov.f64 	%fd292, %fd187;
	mov.u64 	%rd507, %rd213;
	@%p108 bra 	$L__BB9_212;
	setp.lt.s64 	%p109, %rd499, %rd213;
	selp.f64 	%fd292, %fd284, %fd187, %p109;
	min.s64 	%rd507, %rd499, %rd213;
$L__BB9_212:
	setp.ne.s32 	%p110, %r36, 0;
	@%p110 bra 	$L__BB9_214;
	shr.u32 	%r137, %r16, 1;
	and.b32  	%r138, %r137, 496;
	mov.u32 	%r139, _ZN6thrust24THRUST_300001_SM_1000_NS8cuda_cub4core6detail5shmemE;
	add.s32 	%r140, %r139, %r138;
	st.shared.f64 	[%r140+8], %fd292;
	st.shared.u64 	[%r140+16], %rd507;
$L__BB9_214:
	bar.sync 	0;
	setp.ne.s32 	%p111, %r16, 0;
	@%p111 bra 	$L__BB9_236;
	ld.shared.f64 	%fd190, [_ZN6thrust24THRUST_300001_SM_1000_NS8cuda_cub4core6detail5shmemE+24];
	ld.shared.u64 	%rd216, [_ZN6thrust24THRUST_300001_SM_1000_NS8cuda_cub4core6detail5shmemE+32];
	setp.lt.f64 	%p112, %fd292, %fd190;
	mov.f64 	%fd286, %fd292;
	mov.u64 	%rd501, %rd507;
	@%p112 bra 	$L__BB9_218;
	setp.lt.f64 	%p113, %fd190, %fd292;
	mov.f64 	%fd286, %fd190;
	mov.u64 	%rd501, %rd216;
	@%p113 bra 	$L__BB9_218;
	setp.lt.s64 	%p114, %rd507, %rd216;
	selp.f64 	%fd286, %fd292, %fd190, %p114;
	min.s64 	%rd501, %rd507, %rd216;
$L__BB9_218:
	ld.shared.f64 	%fd193, [_ZN6thrust24THRUST_300001_SM_1000_NS8cuda_cub4core6detail5shmemE+40];
	ld.shared.u64 	%rd219, [_ZN6thrust24THRUST_300001_SM_1000_NS8cuda_cub4core6detail5shmemE+48];
	setp.lt.f64 	%p115, %fd286, %fd193;
	mov.f64 	%fd287, %fd286;
	mov.u64 	%rd502, %rd501;
	@%p115 bra 	$L__BB9_221;
	setp.lt.f64 	%p116, %fd193, %fd286;
	mov.f64 	%fd287, %fd193;
	mov.u64 	%rd502, %rd219;
	@%p116 bra 	$L__BB9_221;
	setp.lt.s64 	%p117, %rd501, %rd219;
	selp.f64 	%fd287, %fd286, %fd193, %p117;
	min.s64 	%rd502, %rd501, %rd219;
$L__BB9_221:
	ld.shared.f64 	%fd196, [_ZN6thrust24THRUST_300001_SM_1000_NS8cuda_cub4core6detail5shmemE+56];
	ld.shared.u64 	%rd222, [_ZN6thrust24THRUST_300001_SM_1000_NS8cuda_cub4core6detail5shmemE+64];
	setp.lt.f64 	%p118, %fd287, %fd196;
	mov.f64 	%fd288, %fd287;
	mov.u64 	%rd503, %rd502;
	@%p118 bra 	$L__BB9_224;
	setp.lt.f64 	%p119, %fd196, %fd287;
	mov.f64 	%fd288, %fd196;
	mov.u64 	%rd503, %rd222;
	@%p119 bra 	$L__BB9_224;
	setp.lt.s64 	%p120, %rd502, %rd222;
	selp.f64 	%fd288, %fd287, %fd196, %p120;
	min.s64 	%rd503, %rd502, %rd222;
$L__BB9_224:
	ld.shared.f64 	%fd199, [_ZN6thrust24THRUST_300001_SM_1000_NS8cuda_cub4core6detail5shmemE+72];
	ld.shared.u64 	%rd225, [_ZN6thrust24THRUST_300001_SM_1000_NS8cuda_cub4core6detail5shmemE+80];
	setp.lt.f64 	%p121, %fd288, %fd199;
	mov.f64 	%fd289, %fd288;
	mov.u64 	%rd504, %rd503;
	@%p121 bra 	$L__BB9_227;
	setp.lt.f64 	%p122, %fd199, %fd288;
	mov.f64 	%fd289, %fd199;
	mov.u64 	%rd504, %rd225;
	@%p122 bra 	$L__BB9_227;
	setp.lt.s64 	%p123, %rd503, %rd225;
	selp.f64 	%fd289, %fd288, %fd199, %p123;
	min.s64 	%rd504, %rd503, %rd225;
$L__BB9_227:
	ld.shared.f64 	%fd202, [_ZN6thrust24THRUST_300001_SM_1000_NS8cuda_cub4core6detail5shmemE+88];
	ld.shared.u64 	%rd228, [_ZN6thrust24THRUST_300001_SM_1000_NS8cuda_cub4core6detail5shmemE+96];
	setp.lt.f64 	%p124, %fd289, %fd202;
	mov.f64 	%fd290, %fd289;
	mov.u64 	%rd505, %rd504;
	@%p124 bra 	$L__BB9_230;
	setp.lt.f64 	%p125, %fd202, %fd289;
	mov.f64 	%fd290, %fd202;
	mov.u64 	%rd505, %rd228;
	@%p125 bra 	$L__BB9_230;
	setp.lt.s64 	%p126, %rd504, %rd228;
	selp.f64 	%fd290, %fd289, %fd202, %p126;
	min.s64 	%rd505, %rd504, %rd228;
$L__BB9_230:
	ld.shared.f64 	%fd205, [_ZN6thrust24THRUST_300001_SM_1000_NS8cuda_cub4core6detail5shmemE+104];
	ld.shared.u64 	%rd231, [_ZN6thrust24THRUST_300001_SM_1000_NS8cuda_cub4core6detail5shmemE+112];
	setp.lt.f64 	%p127, %fd290, %fd205;
	mov.f64 	%fd291, %fd290;
	mov.u64 	%rd506, %rd505;
	@%p127 bra 	$L__BB9_233;
	setp.lt.f64 	%p128, %fd205, %fd290;
	mov.f64 	%fd291, %fd205;
	mov.u64 	%rd506, %rd231;
	@%p128 bra 	$L__BB9_233;
	setp.lt.s64 	%p129, %rd505, %rd231;
	selp.f64 	%fd291, %fd290, %fd205, %p129;
	min.s64 	%rd506, %rd505, %rd231;
$L__BB9_233:
	ld.shared.f64 	%fd208, [_ZN6thrust24THRUST_300001_SM_1000_NS8cuda_cub4core6detail5shmemE+120];
	ld.shared.u64 	%rd234, [_ZN6thrust24THRUST_300001_SM_1000_NS8cuda_cub4core6detail5shmemE+128];
	setp.lt.f64 	%p130, %fd291, %fd208;
	mov.u64 	%rd507, %rd506;
	mov.f64 	%fd292, %fd291;
	@%p130 bra 	$L__BB9_236;
	setp.lt.f64 	%p131, %fd208, %fd291;
	mov.u64 	%rd507, %rd234;
	mov.f64 	%fd292, %fd208;
	@%p131 bra 	$L__BB9_236;
	setp.lt.s64 	%p132, %rd506, %rd234;
	selp.f64 	%fd292, %fd291, %fd208, %p132;
	min.s64 	%rd507, %rd506, %rd234;
$L__BB9_236:
	mov.u32 	%r364, %tid.x;
	setp.ne.s32 	%p259, %r364, 0;
	@%p259 bra 	$L__BB9_238;
	ld.param.u64 	%rd420, [_ZN6thrust24THRUST_300001_SM_1000_NS8cuda_cub4core6detail13_kernel_agentINS1_8__reduce11ReduceAgentIPN4cuda3std3__45tupleIJdlEEESC_SB_lNS1_9__extrema9arg_min_fIdlNS9_4lessIdEEEEEEJSC_SC_iSH_EEEvDpT0__param_1];
	cvta.to.global.u64 	%rd419, %rd420;
	st.global.f64 	[%rd419], %fd292;
	st.global.u64 	[%rd419+8], %rd507;
$L__BB9_238:
	ret;

}
	// .globl	_ZN3cub18CUB_300001_SM_10006detail11EmptyKernelIvEEvv
.visible .entry _ZN3cub18CUB_300001_SM_10006detail11EmptyKernelIvEEvv()
{


	ret;

}
.func  (.param .b64 func_retval0) __internal_accurate_pow(
	.param .b64 __internal_accurate_pow_param_0
)
{
	.reg .pred 	%p<8>;
	.reg .b32 	%r<49>;
	.reg .b32 	%f<3>;
	.reg .b64 	%fd<109>;

	ld.param.f64 	%fd10, [__internal_accurate_pow_param_0];
	{
	.reg .b32 %temp; 
	mov.b64 	{%temp, %r46}, %fd10;
	}
	{
	.reg .b32 %temp; 
	mov.b64 	{%r45, %temp}, %fd10;
	}
	shr.u32 	%r47, %r46, 20;
	setp.gt.u32 	%p1, %r46, 1048575;
	@%p1 bra 	$L__BB11_2;
	mul.f64 	%fd11, %fd10, 0d4350000000000000;
	{
	.reg .b32 %temp; 
	mov.b64 	{%temp, %r46}, %fd11;
	}
	{
	.reg .b32 %temp; 
	mov.b64 	{%r45, %temp}, %fd11;
	}
	shr.u32 	%r16, %r46, 20;
	add.s32 	%r47, %r16, -54;
$L__BB11_2:
	add.s32 	%r48, %r47, -1023;
	and.b32  	%r17, %r46, -2146435073;
	or.b32  	%r18, %r17, 1072693248;
	mov.b64 	%fd107, {%r45, %r18};
	setp.lt.u32 	%p2, %r18, 1073127583;
	@%p2 bra 	$L__BB11_4;
	{
	.reg .b32 %temp; 
	mov.b64 	{%r19, %temp}, %fd107;
	}
	{
	.reg .b32 %temp; 
	mov.b64 	{%temp, %r20}, %fd107;
	}
	add.s32 	%r21, %r20, -1048576;
	mov.b64 	%fd107, {%r19, %r21};
	add.s32 	%r48, %r47, -1022;
$L__BB11_4:
	add.f64 	%fd12, %fd107, 0dBFF0000000000000;
	add.f64 	%fd13, %fd107, 0d3FF0000000000000;
	rcp.approx.ftz.f64 	%fd14, %fd13;
	neg.f64 	%fd15, %fd13;
	fma.rn.f64 	%fd16, %fd15, %fd14, 0d3FF0000000000000;
	fma.rn.f64 	%fd17, %fd16, %fd16, %fd16;
	fma.rn.f64 	%fd18, %fd17, %fd14, %fd14;
	mul.f64 	%fd19, %fd12, %fd18;
	fma.rn.f64 	%fd20, %fd12, %fd18, %fd19;
	mul.f64 	%fd21, %fd20, %fd20;
	fma.rn.f64 	%fd22, %fd21, 0d3EB0F5FF7D2CAFE2, 0d3ED0F5D241AD3B5A;
	fma.rn.f64 	%fd23, %fd22, %fd21, 0d3EF3B20A75488A3F;
	fma.rn.f64 	%fd24, %fd23, %fd21, 0d3F1745CDE4FAECD5;
	fma.rn.f64 	%fd25, %fd24, %fd21, 0d3F3C71C7258A578B;
	fma.rn.f64 	%fd26, %fd25, %fd21, 0d3F6249249242B910;
	fma.rn.f64 	%fd27, %fd26, %fd21, 0d3F89999999999DFB;
	sub.f64 	%fd28, %fd12, %fd20;
	add.f64 	%fd29, %fd28, %fd28;
	neg.f64 	%fd30, %fd20;
	fma.rn.f64 	%fd31, %fd30, %fd12, %fd29;
	mul.f64 	%fd32, %fd18, %fd31;
	fma.rn.f64 	%fd33, %fd21, %fd27, 0d3FB5555555555555;
	mov.f64 	%fd34, 0d3FB5555555555555;
	sub.f64 	%fd35, %fd34, %fd33;
	fma.rn.f64 	%fd36, %fd21, %fd27, %fd35;
	add.f64 	%fd37, %fd36, 0dBC46A4CB00B9E7B0;
	add.f64 	%fd38, %fd33, %fd37;
	sub.f64 	%fd39, %fd33, %fd38;
	add.f64 	%fd40, %fd37, %fd39;
	mul.rn.f64 	%fd41, %fd20, %fd20;
	neg.f64 	%fd42, %fd41;
	fma.rn.f64 	%fd43, %fd20, %fd20, %fd42;
	{
	.reg .b32 %temp; 
	mov.b64 	{%r22, %temp}, %fd32;
	}
	{
	.reg .b32 %temp; 
	mov.b64 	{%temp, %r23}, %fd32;
	}
	add.s32 	%r24, %r23, 1048576;
	mov.b64 	%fd44, {%r22, %r24};
	fma.rn.f64 	%fd45, %fd20, %fd44, %fd43;
	mul.rn.f64 	%fd46, %fd41, %fd20;
	neg.f64 	%fd47, %fd46;
	fma.rn.f64 	%fd48, %fd41, %fd20, %fd47;
	fma.rn.f64 	%fd49, %fd41, %fd32, %fd48;
	fma.rn.f64 	%fd50, %fd45, %fd20, %fd49;
	mul.rn.f64 	%fd51, %fd38, %fd46;
	neg.f64 	%fd52, %fd51;
	fma.rn.f64 	%fd53, %fd38, %fd46, %fd52;
	fma.rn.f64 	%fd54, %fd38, %fd50, %fd53;
	fma.rn.f64 	%fd55, %fd40, %fd46, %fd54;
	add.f64 	%fd56, %fd51, %fd55;
	sub.f64 	%fd57, %fd51, %fd56;
	add.f64 	%fd58, %fd55, %fd57;
	add.f64 	%fd59, %fd20, %fd56;
	sub.f64 	%fd60, %fd20, %fd59;
	add.f64 	%fd61, %fd56, %fd60;
	add.f64 	%fd62, %fd58, %fd61;
	add.f64 	%fd63, %fd32, %fd62;
	add.f64 	%fd64, %fd59, %fd63;
	sub.f64 	%fd65, %fd59, %fd64;
	add.f64 	%fd66, %fd63, %fd65;
	xor.b32  	%r25, %r48, -2147483648;
	mov.b32 	%r26, 1127219200;
	mov.b64 	%fd67, {%r25, %r26};
	mov.b32 	%r27, -2147483648;
	mov.b64 	%fd68, {%r27, %r26};
	sub.f64 	%fd69, %fd67, %fd68;
	fma.rn.f64 	%fd70, %fd69, 0d3FE62E42FEFA39EF, %fd64;
	fma.rn.f64 	%fd71, %fd69, 0dBFE62E42FEFA39EF, %fd70;
	sub.f64 	%fd72, %fd71, %fd64;
	sub.f64 	%fd73, %fd66, %fd72;
	fma.rn.f64 	%fd74, %fd69, 0d3C7ABC9E3B39803F, %fd73;
	add.f64 	%fd75, %fd70, %fd74;
	sub.f64 	%fd76, %fd70, %fd75;
	add.f64 	%fd77, %fd74, %fd76;
	mov.f64 	%fd78, 0d4000000000000000;
	{
	.reg .b32 %temp; 
	mov.b64 	{%temp, %r28}, %fd78;
	}
	{
	.reg .b32 %temp; 
	mov.b64 	{%r29, %temp}, %fd78;
	}
	shl.b32 	%r30, %r28, 1;
	setp.gt.u32 	%p3, %r30, -33554433;
	and.b32  	%r31, %r28, -15728641;
	selp.b32 	%r32, %r31, %r28, %p3;
	mov.b64 	%fd79, {%r29, %r32};
	mul.rn.f64 	%fd80, %fd75, %fd79;
	neg.f64 	%fd81, %fd80;
	fma.rn.f64 	%fd82, %fd75, %fd79, %fd81;
	fma.rn.f64 	%fd83, %fd77, %fd79, %fd82;
	add.f64 	%fd4, %fd80, %fd83;
	sub.f64 	%fd84, %fd80, %fd4;
	add.f64 	%fd5, %fd83, %fd84;
	fma.rn.f64 	%fd85, %fd4, 0d3FF71547652B82FE, 0d4338000000000000;
	{
	.reg .b32 %temp; 
	mov.b64 	{%r13, %temp}, %fd85;
	}
	mov.f64 	%fd86, 0dC338000000000000;
	add.rn.f64 	%fd87, %fd85, %fd86;
	fma.rn.f64 	%fd88, %fd87, 0dBFE62E42FEFA39EF, %fd4;
	fma.rn.f64 	%fd89, %fd87, 0dBC7ABC9E3B39803F, %fd88;
	fma.rn.f64 	%fd90, %fd89, 0d3E5ADE1569CE2BDF, 0d3E928AF3FCA213EA;
	fma.rn.f64 	%fd91, %fd90, %fd89, 0d3EC71DEE62401315;
	fma.rn.f64 	%fd92, %fd91, %fd89, 0d3EFA01997C89EB71;
	fma.rn.f64 	%fd93, %fd92, %fd89, 0d3F2A01A014761F65;
	fma.rn.f64 	%fd94, %fd93, %fd89, 0d3F56C16C1852B7AF;
	fma.rn.f64 	%fd95, %fd94, %fd89, 0d3F81111111122322;
	fma.rn.f64 	%fd96, %fd95, %fd89, 0d3FA55555555502A1;
	fma.rn.f64 	%fd97, %fd96, %fd89, 0d3FC5555555555511;
	fma.rn.f64 	%fd98, %fd97, %fd89, 0d3FE000000000000B;
	fma.rn.f64 	%fd99, %fd98, %fd89, 0d3FF0000000000000;
	fma.rn.f64 	%fd100, %fd99, %fd89, 0d3FF0000000000000;
	{
	.reg .b32 %temp; 
	mov.b64 	{%r14, %temp}, %fd100;
	}
	{
	.reg .b32 %temp; 
	mov.b64 	{%temp, %r15}, %fd100;
	}
	shl.b32 	%r33, %r13, 20;
	add.s32 	%r34, %r33, %r15;
	mov.b64 	%fd108, {%r14, %r34};
	{
	.reg .b32 %temp; 
	mov.b64 	{%temp, %r35}, %fd4;
	}
	mov.b32 	%f2, %r35;
	abs.f32 	%f1, %f2;
	setp.lt.f32 	%p4, %f1, 0f4086232B;
	@%p4 bra 	$L__BB11_7;
	setp.lt.f64 	%p5, %fd4, 0d0000000000000000;
	add.f64 	%fd101, %fd4, 0d7FF0000000000000;
	selp.f64 	%fd108, 0d0000000000000000, %fd101, %p5;
	setp.geu.f32 	%p6, %f1, 0f40874800;
	@%p6 bra 	$L__BB11_7;
	shr.u32 	%r36, %r13, 31;
	add.s32 	%r37, %r13, %r36;
	shr.s32 	%r38, %r37, 1;
	shl.b32 	%r39, %r38, 20;
	add.s32 	%r40, %r15, %r39;
	mov.b64 	%fd102, {%r14, %r40};
	sub.s32 	%r41, %r13, %r38;
	shl.b32 	%r42, %r41, 20;
	add.s32 	%r43, %r42, 1072693248;
	mov.b32 	%r44, 0;
	mov.b64 	%fd103, {%r44, %r43};
	mul.f64 	%fd108, %fd103, %fd102;
$L__BB11_7:
	abs.f64 	%fd104, %fd108;
	setp.eq.f64 	%p7, %fd104, 0d7FF0000000000000;
	fma.rn.f64 	%fd105, %fd108, %fd5, %fd108;
	selp.f64 	%fd106, %fd108, %fd105, %p7;
	st.param.f64 	[func_retval0], %fd106;
	ret;

}


// ===== COMPILED SASS (sm_100) =====

	.target	sm_100

	.elftype	@"ET_EXEC"


//--------------------- .note.nv.tkinfo           --------------------------
	.section	.note.nv.tkinfo,"",@"SHT_NOTE"
	.sectionflags	@"SHF_NOTE_NV_TKINFO"
	.tkinfo
        /*0018*/ 	.word	0x00000002
        /*0030*/ 	.string	""
        /*0030*/ 	.string	"ptxas"
        /*0030*/ 	.string	"Cuda compilation tools, release 13.0, V13.0.88"
        /*0030*/ 	.string	"Build cuda_13.0.r13.0/compiler.36424714_0"
        /*0030*/ 	.string	"-arch sm_100 -m 64 "



//--------------------- .note.nv.cuinfo           --------------------------
	.section	.note.nv.cuinfo,"",@"SHT_NOTE"
	.sectionflags	@"SHF_NOTE_NV_CUINFO"
        /*0018*/ 	.short	0x0002
        /*001a*/ 	.short	0x0064
        /*001c*/ 	.short	0x0082
	.zero		2


//--------------------- .nv.info                  --------------------------
	.section	.nv.info,"",@"SHT_CUDA_INFO"
	.align	4


	//----- nvinfo : EIATTR_REGCOUNT
	.align		4
        /*0000*/ 	.byte	0x04, 0x2f
        /*0002*/ 	.short	(.L_46 - .L_45)
	.align		4
.L_45:
        /*0004*/ 	.word	index@(_Z21buscar_segundo_kernel6float2PS_fPdi)
        /*0008*/ 	.word	0x0000001c


	//----- nvinfo : EIATTR_FRAME_SIZE
	.align		4
.L_46:
        /*000c*/ 	.byte	0x04, 0x11
        /*000e*/ 	.short	(.L_48 - .L_47)
	.align		4
.L_47:
        /*0010*/ 	.word	index@($__internal_5_$__cuda_sm3x_div_rn_noftz_f32_slowpath)
        /*0014*/ 	.word	0x00000000


	//----- nvinfo : EIATTR_FRAME_SIZE
	.align		4
.L_48:
        /*0018*/ 	.byte	0x04, 0x11
        /*001a*/ 	.short	(.L_50 - .L_49)
	.align		4
.L_49:
        /*001c*/ 	.word	index@($__internal_4_$__cuda_sm20_sqrt_rn_f32_slowpath)
        /*0020*/ 	.word	0x00000000


	//----- nvinfo : EIATTR_FRAME_SIZE
	.align		4
.L_50:
        /*0024*/ 	.byte	0x04, 0x11
        /*0026*/ 	.short	(.L_52 - .L_51)
	.align		4
.L_51:
        /*0028*/ 	.word	index@($__internal_3_$__cuda_sm20_div_rn_f64_full)
        /*002c*/ 	.word	0x00000000


	//----- nvinfo : EIATTR_FRAME_SIZE
	.align		4
.L_52:
        /*0030*/ 	.byte	0x04, 0x11
        /*0032*/ 	.short	(.L_54 - .L_53)
	.align		4
.L_53:
        /*0034*/ 	.word	index@(_Z21buscar_segundo_kernel6float2PS_fPdi)
        /*0038*/ 	.word	0x00000000


	//----- nvinfo : EIATTR_REGCOUNT
	.align		4
.L_54:
        /*003c*/ 	.byte	0x04, 0x2f
        /*003e*/ 	.short	(.L_56 - .L_55)
	.align		4
.L_55:
        /*0040*/ 	.word	index@(_Z23buscar_siguiente_kernel6float2S_PS_fPdi)
        /*0044*/ 	.word	0x00000022


	//----- nvinfo : EIATTR_FRAME_SIZE
	.align		4
.L_56:
        /*0048*/ 	.byte	0x04, 0x11
        /*004a*/ 	.short	(.L_58 - .L_57)
	.align		4
.L_57:
        /*004c*/ 	.word	index@($_Z23buscar_siguiente_kernel6float2S_PS_fPdi$__internal_accurate_pow)
        /*0050*/ 	.word	0x00000000


	//----- nvinfo : EIATTR_FRAME_SIZE
	.align		4
.L_58:
        /*0054*/ 	.byte	0x04, 0x11
        /*0056*/ 	.short	(.L_60 - .L_59)
	.align		4
.L_59:
        /*0058*/ 	.word	index@($__internal_2_$__cuda_sm3x_div_rn_noftz_f32_slowpath)
        /*005c*/ 	.word	0x00000000


	//----- nvinfo : EIATTR_FRAME_SIZE
	.align		4
.L_60:
        /*0060*/ 	.byte	0x04, 0x11
        /*0062*/ 	.short	(.L_62 - .L_61)
	.align		4
.L_61:
        /*0064*/ 	.word	index@($__internal_1_$__cuda_sm20_sqrt_rn_f32_slowpath)
        /*0068*/ 	.word	0x00000000


	//----- nvinfo : EIATTR_FRAME_SIZE
	.align		4
.L_62:
        /*006c*/ 	.byte	0x04, 0x11
        /*006e*/ 	.short	(.L_64 - .L_63)
	.align		4
.L_63:
        /*0070*/ 	.word	index@($__internal_0_$__cuda_sm20_div_rn_f64_full)
        /*0074*/ 	.word	0x00000000


	//----- nvinfo : EIATTR_FRAME_SIZE
	.align		4
.L_64:
        /*0078*/ 	.byte	0x04, 0x11
        /*007a*/ 	.short	(.L_66 - .L_65)
	.align		4
.L_65:
        /*007c*/ 	.word	index@(_Z23buscar_siguiente_kernel6float2S_PS_fPdi)
        /*0080*/ 	.word	0x00000000


	//----- nvinfo : EIATTR_REGCOUNT
	.align		4
.L_66:
        /*0084*/ 	.byte	0x04, 0x2f
        /*0086*/ 	.short	(.L_68 - .L_67)
	.align		4
.L_67:
        /*0088*/ 	.word	index@(_ZN6thrust24THRUST_300001_SM_1000_NS8cuda_cub4core6detail13_kernel_agentINS1_8__reduce11ReduceAgentINS0_12zip_iteratorIN4cuda3std3__45tupleIJNS0_10device_ptrIdEENS0_17counting_iteratorIlNS0_11use_defaultESF_SF_EEEEEEEPNSB_IJdlEEESJ_iNS1_9__extrema9arg_min_fIdlNSA_4lessIdEEEEEEJSI_SK_iSP_EEEvDpT0_)
        /*008c*/ 	.word	0x00000020


	//----- nvinfo : EIATTR_FRAME_SIZE
	.align		4
.L_68:
        /*0090*/ 	.byte	0x04, 0x11
        /*0092*/ 	.short	(.L_70 - .L_69)
	.align		4
.L_69:
        /*0094*/ 	.word	index@(_ZN6thrust24THRUST_300001_SM_1000_NS8cuda_cub4core6detail13_kernel_agentINS1_8__reduce11ReduceAgentINS0_12zip_iteratorIN4cuda3std3__45tupleIJNS0_10device_ptrIdEENS0_17counting_iteratorIlNS0_11use_defaultESF_SF_EEEEEEEPNSB_IJdlEEESJ_iNS1_9__extrema9arg_min_fIdlNSA_4lessIdEEEEEEJSI_SK_iSP_EEEvDpT0_)
        /*0098*/ 	.word	0x00000000


	//----- nvinfo : EIATTR_REGCOUNT
	.align		4
.L_70:
        /*009c*/ 	.byte	0x04, 0x2f
        /*009e*/ 	.short	(.L_72 - .L_71)
	.align		4
.L_71:
        /*00a0*/ 	.word	index@(_ZN6thrust24THRUST_300001_SM_1000_NS8cuda_cub4core6detail13_kernel_agentINS1_8__reduce11ReduceAgentINS0_12zip_iteratorIN4cuda3std3__45tupleIJNS0_10device_ptrIdEENS0_17counting_iteratorIlNS0_11use_defaultESF_SF_EEEEEEEPNSB_IJdlEEESJ_iNS1_9__extrema9arg_min_fIdlNSA_4lessIdEEEEEEJSI_SK_iN3cub18CUB_300001_SM_100013GridEvenShareIiEENSS_9GridQueueIjEESP_EEEvDpT0_)
        /*00a4*/ 	.word	0x00000028


	//----- nvinfo : EIATTR_FRAME_SIZE
	.align		4
.L_72:
        /*00a8*/ 	.byte	0x04, 0x11
        /*00aa*/ 	.short	(.L_74 - .L_73)
	.align		4
.L_73:
        /*00ac*/ 	.word	index@(_ZN6thrust24THRUST_300001_SM_1000_NS8cuda_cub4core6detail13_kernel_agentINS1_8__reduce11ReduceAgentINS0_12zip_iteratorIN4cuda3std3__45tupleIJNS0_10device_ptrIdEENS0_17counting_iteratorIlNS0_11use_defaultESF_SF_EEEEEEEPNSB_IJdlEEESJ_iNS1_9__extrema9arg_min_fIdlNSA_4lessIdEEEEEEJSI_SK_iN3cub18CUB_300001_SM_100013GridEvenShareIiEENSS_9GridQueueIjEESP_EEEvDpT0_)
        /*00b0*/ 	.word	0x00000000


	//----- nvinfo : EIATTR_REGCOUNT
	.align		4
.L_74:
        /*00b4*/ 	.byte	0x04, 0x2f
        /*00b6*/ 	.short	(.L_76 - .L_75)
	.align		4
.L_75:
        /*00b8*/ 	.word	index@(_ZN6thrust24THRUST_300001_SM_1000_NS8cuda_cub4core6detail13_kernel_agentINS1_8__reduce10DrainAgentIiEEJN3cub18CUB_300001_SM_10009GridQueueIjEEiEEEvDpT0_)
        /*00bc*/ 	.word	0x00000008


	//----- nvinfo : EIATTR_FRAME_SIZE
	.align		4
.L_76:
        /*00c0*/ 	.byte	0x04, 0x11
        /*00c2*/ 	.short	(.L_78 - .L_77)
	.align		4
.L_77:
        /*00c4*/ 	.word	index@(_ZN6thrust24THRUST_300001_SM_1000_NS8cuda_cub4core6detail13_kernel_agentINS1_8__reduce10DrainAgentIiEEJN3cub18CUB_300001_SM_10009GridQueueIjEEiEEEvDpT0_)
        /*00c8*/ 	.word	0x00000000


	//----- nvinfo : EIATTR_REGCOUNT
	.align		4
.L_78:
        /*00cc*/ 	.byte	0x04, 0x2f
        /*00ce*/ 	.short	(.L_80 - .L_79)
	.align		4
.L_79:
        /*00d0*/ 	.word	index@(_ZN6thrust24THRUST_300001_SM_1000_NS8cuda_cub4core6detail13_kernel_agentINS1_8__reduce11ReduceAgentIPN4cuda3std3__45tupleIJdlEEESC_SB_iNS1_9__extrema9arg_min_fIdlNS9_4lessIdEEEEEEJSC_SC_iSH_EEEvDpT0_)
        /*00d4*/ 	.word	0x00000028


	//----- nvinfo : EIATTR_FRAME_SIZE
	.align		4
.L_80:
        /*00d8*/ 	.byte	0x04, 0x11
        /*00da*/ 	.short	(.L_82 - .L_81)
	.align		4
.L_81:
        /*00dc*/ 	.word	index@(_ZN6thrust24THRUST_300001_SM_1000_NS8cuda_cub4core6detail13_kernel_agentINS1_8__reduce11ReduceAgentIPN4cuda3std3__45tupleIJdlEEESC_SB_iNS1_9__extrema9arg_min_fIdlNS9_4lessIdEEEEEEJSC_SC_iSH_EEEvDpT0_)
        /*00e0*/ 	.word	0x00000000


	//----- nvinfo : EIATTR_REGCOUNT
	.align		4
.L_82:
        /*00e4*/ 	.byte	0x04, 0x2f
        /*00e6*/ 	.short	(.L_84 - .L_83)
	.align		4
.L_83:
        /*00e8*/ 	.word	index@(_ZN6thrust24THRUST_300001_SM_1000_NS8cuda_cub4core6detail13_kernel_agentINS1_8__reduce11ReduceAgentINS0_12zip_iteratorIN4cuda3std3__45tupleIJNS0_10device_ptrIdEENS0_17counting_iteratorIlNS0_11use_defaultESF_SF_EEEEEEEPNSB_IJdlEEESJ_lNS1_9__extrema9arg_min_fIdlNSA_4lessIdEEEEEEJSI_SK_lSP_EEEvDpT0_)
        /*00ec*/ 	.word	0x00000020


	//----- nvinfo : EIATTR_FRAME_SIZE
	.align		4
.L_84:
        /*00f0*/ 	.byte	0x04, 0x11
        /*00f2*/ 	.short	(.L_86 - .L_85)
	.align		4
.L_85:
        /*00f4*/ 	.word	index@(_ZN6thrust24THRUST_300001_SM_1000_NS8cuda_cub4core6detail13_kernel_agentINS1_8__reduce11ReduceAgentINS0_12zip_iteratorIN4cuda3std3__45tupleIJNS0_10device_ptrIdEENS0_17counting_iteratorIlNS0_11use_defaultESF_SF_EEEEEEEPNSB_IJdlEEESJ_lNS1_9__extrema9arg_min_fIdlNSA_4lessIdEEEEEEJSI_SK_lSP_EEEvDpT0_)
        /*00f8*/ 	.word	0x00000000


	//----- nvinfo : EIATTR_REGCOUNT
	.align		4
.L_86:
        /*00fc*/ 	.byte	0x04, 0x2f
        /*00fe*/ 	.short	(.L_88 - .L_87)
	.align		4
.L_87:
        /*0100*/ 	.word	index@(_ZN6thrust24THRUST_300001_SM_1000_NS8cuda_cub4core6detail13_kernel_agentINS1_8__reduce11ReduceAgentINS0_12zip_iteratorIN4cuda3std3__45tupleIJNS0_10device_ptrIdEENS0_17counting_iteratorIlNS0_11use_defaultESF_SF_EEEEEEEPNSB_IJdlEEESJ_lNS1_9__extrema9arg_min_fIdlNSA_4lessIdEEEEEEJSI_SK_lN3cub18CUB_300001_SM_100013GridEvenShareIlEENSS_9GridQueueIyEESP_EEEvDpT0_)
        /*0104*/ 	.word	0x00000028


	//----- nvinfo : EIATTR_FRAME_SIZE
	.align		4
.L_88:
        /*0108*/ 	.byte	0x04, 0x11
        /*010a*/ 	.short	(.L_90 - .L_89)
	.align		4
.L_89:
        /*010c*/ 	.word	index@(_ZN6thrust24THRUST_300001_SM_1000_NS8cuda_cub4core6detail13_kernel_agentINS1_8__reduce11ReduceAgentINS0_12zip_iteratorIN4cuda3std3__45tupleIJNS0_10device_ptrIdEENS0_17counting_iteratorIlNS0_11use_defaultESF_SF_EEEEEEEPNSB_IJdlEEESJ_lNS1_9__extrema9arg_min_fIdlNSA_4lessIdEEEEEEJSI_SK_lN3cub18CUB_300001_SM_100013GridEvenShareIlEENSS_9GridQueueIyEESP_EEEvDpT0_)
        /*0110*/ 	.word	0x00000000


	//----- nvinfo : EIATTR_REGCOUNT
	.align		4
.L_90:
        /*0114*/ 	.byte	0x04, 0x2f
        /*0116*/ 	.short	(.L_92 - .L_91)
	.align		4
.L_91:
        /*0118*/ 	.word	index@(_ZN6thrust24THRUST_300001_SM_1000_NS8cuda_cub4core6detail13_kernel_agentINS1_8__reduce10DrainAgentIlEEJN3cub18CUB_300001_SM_10009GridQueueIyEElEEEvDpT0_)
        /*011c*/ 	.word	0x00000008


	//----- nvinfo : EIATTR_FRAME_SIZE
	.align		4
.L_92:
        /*0120*/ 	.byte	0x04, 0x11
        /*0122*/ 	.short	(.L_94 - .L_93)
	.align		4
.L_93:
        /*0124*/ 	.word	index@(_ZN6thrust24THRUST_300001_SM_1000_NS8cuda_cub4core6detail13_kernel_agentINS1_8__reduce10DrainAgentIlEEJN3cub18CUB_300001_SM_10009GridQueueIyEElEEEvDpT0_)
        /*0128*/ 	.word	0x00000000


	//----- nvinfo : EIATTR_REGCOUNT
	.align		4
.L_94:
        /*012c*/ 	.byte	0x04, 0x2f
        /*012e*/ 	.short	(.L_96 - .L_95)
	.align		4
.L_95:
        /*0130*/ 	.word	index@(_ZN6thrust24THRUST_300001_SM_1000_NS8cuda_cub4core6detail13_kernel_agentINS1_8__reduce11ReduceAgentIPN4cuda3std3__45tupleIJdlEEESC_SB_lNS1_9__extrema9arg_min_fIdlNS9_4lessIdEEEEEEJSC_SC_iSH_EEEvDpT0_)
        /*0134*/ 	.word	0x00000028


	//----- nvinfo : EIATTR_FRAME_SIZE
	.align		4
.L_96:
        /*0138*/ 	.byte	0x04, 0x11
        /*013a*/ 	.short	(.L_98 - .L_97)
	.align		4
.L_97:
        /*013c*/ 	.word	index@(_ZN6thrust24THRUST_300001_SM_1000_NS8cuda_cub4core6detail13_kernel_agentINS1_8__reduce11ReduceAgentIPN4cuda3std3__45tupleIJdlEEESC_SB_lNS1_9__extrema9arg_min_fIdlNS9_4lessIdEEEEEEJSC_SC_iSH_EEEvDpT0_)
        /*0140*/ 	.word	0x00000000


	//----- nvinfo : EIATTR_REGCOUNT
	.align		4
.L_98:
        /*0144*/ 	.byte	0x04, 0x2f
        /*0146*/ 	.short	(.L_100 - .L_99)
	.align		4
.L_99:
        /*0148*/ 	.word	index@(_ZN3cub18CUB_300001_SM_10006detail11EmptyKernelIvEEvv)
        /*014c*/ 	.word	0x00000004


	//----- nvinfo : EIATTR_FRAME_SIZE
	.align		4
.L_100:
        /*0150*/ 	.byte	0x04, 0x11
        /*0152*/ 	.short	(.L_102 - .L_101)
	.align		4
.L_101:
        /*0154*/ 	.word	index@(_ZN3cub18CUB_300001_SM_10006detail11EmptyKernelIvEEvv)
        /*0158*/ 	.word	0x00000000


	//----- nvinfo : EIATTR_MIN_STACK_SIZE
	.align		4
.L_102:
        /*015c*/ 	.byte	0x04, 0x12
        /*015e*/ 	.short	(.L_104 - .L_103)
	.align		4
.L_103:
        /*0160*/ 	.word	index@(_Z23buscar_siguiente_kernel6float2S_PS_fPdi)
        /*0164*/ 	.word	0x00000000


	//----- nvinfo : EIATTR_MIN_STACK_SIZE
	.align		4
.L_104:
        /*0168*/ 	.byte	0x04, 0x12
        /*016a*/ 	.short	(.L_106 - .L_105)
	.align		4
.L_105:
        /*016c*/ 	.word	index@(_Z21buscar_segundo_kernel6float2PS_fPdi)
        /*0170*/ 	.word	0x00000000


	//----- nvinfo : EIATTR_MIN_STACK_SIZE
	.align		4
.L_106:
        /*0174*/ 	.byte	0x04, 0x12
        /*0176*/ 	.short	(.L_108 - .L_107)
	.align		4
.L_107:
        /*0178*/ 	.word	index@(_ZN3cub18CUB_300001_SM_10006detail11EmptyKernelIvEEvv)
        /*017c*/ 	.word	0x00000000


	//----- nvinfo : EIATTR_MIN_STACK_SIZE
	.align		4
.L_108:
        /*0180*/ 	.byte	0x04, 0x12
        /*0182*/ 	.short	(.L_110 - .L_109)
	.align		4
.L_109:
        /*0184*/ 	.word	index@(_ZN6thrust24THRUST_300001_SM_1000_NS8cuda_cub4core6detail13_kernel_agentINS1_8__reduce11ReduceAgentIPN4cuda3std3__45tupleIJdlEEESC_SB_lNS1_9__extrema9arg_min_fIdlNS9_4lessIdEEEEEEJSC_SC_iSH_EEEvDpT0_)
        /*0188*/ 	.word	0x00000000


	//----- nvinfo : EIATTR_MIN_STACK_SIZE
	.align		4
.L_110:
        /*018c*/ 	.byte	0x04, 0x12
        /*018e*/ 	.short	(.L_112 - .L_111)
	.align		4
.L_111:
        /*0190*/ 	.word	index@(_ZN6thrust24THRUST_300001_SM_1000_NS8cuda_cub4core6detail13_kernel_agentINS1_8__reduce10DrainAgentIlEEJN3cub18CUB_300001_SM_10009GridQueueIyEElEEEvDpT0_)
        /*0194*/ 	.word	0x00000000


	//----- nvinfo : EIATTR_MIN_STACK_SIZE
	.align		4
.L_112:
        /*0198*/ 	.byte	0x04, 0x12
        /*019a*/ 	.short	(.L_114 - .L_113)
	.align		4
.L_113:
        /*019c*/ 	.word	index@(_ZN6thrust24THRUST_300001_SM_1000_NS8cuda_cub4core6detail13_kernel_agentINS1_8__reduce11ReduceAgentINS0_12zip_iteratorIN4cuda3std3__45tupleIJNS0_10device_ptrIdEENS0_17counting_iteratorIlNS0_11use_defaultESF_SF_EEEEEEEPNSB_IJdlEEESJ_lNS1_9__extrema9arg_min_fIdlNSA_4lessIdEEEEEEJSI_SK_lN3cub18CUB_300001_SM_100013GridEvenShareIlEENSS_9GridQueueIyEESP_EEEvDpT0_)
        /*01a0*/ 	.word	0x00000000


	//----- nvinfo : EIATTR_MIN_STACK_SIZE
	.align		4
.L_114:
        /*01a4*/ 	.byte	0x04, 0x12
        /*01a6*/ 	.short	(.L_116 - .L_115)
	.align		4
.L_115:
        /*01a8*/ 	.word	index@(_ZN6thrust24THRUST_300001_SM_1000_NS8cuda_cub4core6detail13_kernel_agentINS1_8__reduce11ReduceAgentINS0_12zip_iteratorIN4cuda3std3__45tupleIJNS0_10device_ptrIdEENS0_17counting_iteratorIlNS0_11use_defaultESF_SF_EEEEEEEPNSB_IJdlEEESJ_lNS1_9__extrema9arg_min_fIdlNSA_4lessIdEEEEEEJSI_SK_lSP_EEEvDpT0_)
        /*01ac*/ 	.word	0x00000000


	//----- nvinfo : EIATTR_MIN_STACK_SIZE
	.align		4
.L_116:
        /*01b0*/ 	.byte	0x04, 0x12
        /*01b2*/ 	.short	(.L_118 - .L_117)
	.align		4
.L_117:
        /*01b4*/ 	.word	index@(_ZN6thrust24THRUST_300001_SM_1000_NS8cuda_cub4core6detail13_kernel_agentINS1_8__reduce11ReduceAgentIPN4cuda3std3__45tupleIJdlEEESC_SB_iNS1_9__extrema9arg_min_fIdlNS9_4lessIdEEEEEEJSC_SC_iSH_EEEvDpT0_)
        /*01b8*/ 	.word	0x00000000


	//----- nvinfo : EIATTR_MIN_STACK_SIZE
	.align		4
.L_118:
        /*01bc*/ 	.byte	0x04, 0x12
        /*01be*/ 	.short	(.L_120 - .L_119)
	.align		4
.L_119:
        /*01c0*/ 	.word	index@(_ZN6thrust24THRUST_300001_SM_1000_NS8cuda_cub4core6detail13_kernel_agentINS1_8__reduce10DrainAgentIiEEJN3cub18CUB_300001_SM_10009GridQueueIjEEiEEEvDpT0_)
        /*01c4*/ 	.word	0x00000000


	//----- nvinfo : EIATTR_MIN_STACK_SIZE
	.align		4
.L_120:
        /*01c8*/ 	.byte	0x04, 0x12
        /*01ca*/ 	.short	(.L_122 - .L_121)
	.align		4
.L_121:
        /*01cc*/ 	.word	index@(_ZN6thrust24THRUST_300001_SM_1000_NS8cuda_cub4core6detail13_kernel_agentINS1_8__reduce11ReduceAgentINS0_12zip_iteratorIN4cuda3std3__45tupleIJNS0_10device_ptrIdEENS0_17counting_iteratorIlNS0_11use_defaultESF_SF_EEEEEEEPNSB_IJdlEEESJ_iNS1_9__extrema9arg_min_fIdlNSA_4lessIdEEEEEEJSI_SK_iN3cub18CUB_300001_SM_100013GridEvenShareIiEENSS_9GridQueueIjEESP_EEEvDpT0_)
        /*01d0*/ 	.word	0x00000000


	//----- nvinfo : EIATTR_MIN_STACK_SIZE
	.align		4
.L_122:
        /*01d4*/ 	.byte	0x04, 0x12
        /*01d6*/ 	.short	(.L_124 - .L_123)
	.align		4
.L_123:
        /*01d8*/ 	.word	index@(_ZN6thrust24THRUST_300001_SM_1000_NS8cuda_cub4core6detail13_kernel_agentINS1_8__reduce11ReduceAgentINS0_12zip_iteratorIN4cuda3std3__45tupleIJNS0_10device_ptrIdEENS0_17counting_iteratorIlNS0_11use_defaultESF_SF_EEEEEEEPNSB_IJdlEEESJ_iNS1_9__extrema9arg_min_fIdlNSA_4lessIdEEEEEEJSI_SK_iSP_EEEvDpT0_)
        /*01dc*/ 	.word	0x00000000
.L_124:


//--------------------- .nv.compat                --------------------------
	.section	.nv.compat,"",@"SHT_CUDA_COMPAT_INFO"
	.align	4
        /*0000*/ 	.byte	0x02, 0x09, 0x00, 0x00, 0x02, 0x02, 0x01, 0x00, 0x02, 0x05, 0x05, 0x00, 0x03, 0x07, 0x01, 0x01
        /*0010*/ 	.byte	0x02, 0x03, 0x00, 0x00, 0x02, 0x06, 0x01, 0x00, 0x04, 0x0b, 0x08, 0x00, 0x01, 0x00, 0x00, 0x00
        /*0020*/ 	.byte	0x00, 0x00, 0x00, 0x00


//--------------------- .nv.info._ZN3cub18CUB_300001_SM_10006detail11EmptyKernelIvEEvv --------------------------
	.section	.nv.info._ZN3cub18CUB_300001_SM_10006detail11EmptyKernelIvEEvv,"",@"SHT_CUDA_INFO"
	.sectionflags	@""
	.align	4


	//----- nvinfo : EIATTR_CUDA_API_VERSION
	.align		4
        /*0000*/ 	.byte	0x04, 0x37
        /*0002*/ 	.short	(.L_126 - .L_125)
.L_125:
        /*0004*/ 	.word	0x00000082


	//----- nvinfo : EIATTR_SPARSE_MMA_MASK
	.align		4
.L_126:
        /*0008*/ 	.byte	0x03, 0x50
        /*000a*/ 	.short	0x0000


	//----- nvinfo : EIATTR_MAXREG_COUNT
	.align		4
        /*000c*/ 	.byte	0x03, 0x1b
        /*000e*/ 	.short	0x00ff


	//----- nvinfo : EIATTR_MERCURY_ISA_VERSION
	.align		4
        /*0010*/ 	.byte	0x03, 0x5f
        /*0012*/ 	.short	0x0101


	//----- nvinfo : EIATTR_VRC_CTA_INIT_COUNT
	.align		4
        /*0014*/ 	.byte	0x02, 0x4a
	.zero		1
	.zero		1


	//----- nvinfo : EIATTR_EXIT_INSTR_OFFSETS
	.align		4
        /*0018*/ 	.byte	0x04, 0x1c
        /*001a*/ 	.short	(.L_128 - .L_127)


	//   ....[0]....
.L_127:
        /*001c*/ 	.word	0x00000010


	//----- nvinfo : EIATTR_SW_WAR
	.align		4
.L_128:
        /*0020*/ 	.byte	0x04, 0x36
        /*0022*/ 	.short	(.L_130 - .L_129)
.L_129:
        /*0024*/ 	.word	0x00000008
.L_130:


//--------------------- .nv.info._ZN6thrust24THRUST_300001_SM_1000_NS8cuda_cub4core6detail13_kernel_agentINS1_8__reduce11ReduceAgentIPN4cuda3std3__45tupleIJdlEEESC_SB_lNS1_9__extrema9arg_min_fIdlNS9_4lessIdEEEEEEJSC_SC_iSH_EEEvDpT0_ --------------------------
	.section	.nv.info._ZN6thrust24THRUST_300001_SM_1000_NS8cuda_cub4core6detail13_kernel_agentINS1_8__reduce11ReduceAgentIPN4cuda3std3__45tupleIJdlEEESC_SB_lNS1_9__extrema9arg_min_fIdlNS9_4lessIdEEEEEEJSC_SC_iSH_EEEvDpT0_,"",@"SHT_CUDA_INFO"
	.sectionflags	@""
	.align	4


	//----- nvinfo : EIATTR_CUDA_API_VERSION
	.align		4
        /*0000*/ 	.byte	0x04, 0x37
        /*0002*/ 	.short	(.L_132 - .L_131)
.L_131:
        /*0004*/ 	.word	0x00000082


	//----- nvinfo : EIATTR_KPARAM_INFO
	.align		4
.L_132:
        /*0008*/ 	.byte	0x04, 0x17
        /*000a*/ 	.short	(.L_134 - .L_133)
.L_133:
        /*000c*/ 	.word	0x00000000
        /*0010*/ 	.short	0x0003
        /*0012*/ 	.short	0x0014
        /*0014*/ 	.byte	0x00, 0xf0, 0x05, 0x00


	//----- nvinfo : EIATTR_KPARAM_INFO
	.align		4
.L_134:
        /*0018*/ 	.byte	0x04, 0x17
        /*001a*/ 	.short	(.L_136 - .L_135)
.L_135:
        /*001c*/ 	.word	0x00000000
        /*0020*/ 	.short	0x0002
        /*0022*/ 	.short	0x0010
        /*0024*/ 	.byte	0x00, 0xf0, 0x11, 0x00


	//----- nvinfo : EIATTR_KPARAM_INFO
	.align		4
.L_136:
        /*0028*/ 	.byte	0x04, 0x17
        /*002a*/ 	.short	(.L_138 - .L_137)
.L_137:
        /*002c*/ 	.word	0x00000000
        /*0030*/ 	.short	0x0001
        /*0032*/ 	.short	0x0008
        /*0034*/ 	.byte	0x00, 0xf5, 0x21, 0x00


	//----- nvinfo : EIATTR_KPARAM_INFO
	.align		4
.L_138:
        /*0038*/ 	.byte	0x04, 0x17
        /*003a*/ 	.short	(.L_140 - .L_139)
.L_139:
        /*003c*/ 	.word	0x00000000
        /*0040*/ 	.short	0x0000
        /*0042*/ 	.short	0x0000
        /*0044*/ 	.byte	0x00, 0xf5, 0x21, 0x00


	//----- nvinfo : EIATTR_SPARSE_MMA_MASK
	.align		4
.L_140:
        /*0048*/ 	.byte	0x03, 0x50
        /*004a*/ 	.short	0x0000


	//----- nvinfo : EIATTR_MAXREG_COUNT
	.align		4
        /*004c*/ 	.byte	0x03, 0x1b
        /*004e*/ 	.short	0x00ff


	//----- nvinfo : EIATTR_NUM_BARRIERS
	.align		4
        /*0050*/ 	.byte	0x02, 0x4c
        /*0052*/ 	.byte	0x01
	.zero		1


	//----- nvinfo : EIATTR_MERCURY_ISA_VERSION
	.align		4
        /*0054*/ 	.byte	0x03, 0x5f
        /*0056*/ 	.short	0x0101


	//----- nvinfo : EIATTR_COOP_GROUP_MASK_REGIDS
	.align		4
        /*0058*/ 	.byte	0x04, 0x29
        /*005a*/ 	.short	(.L_142 - .L_141)


	//   ....[0]....
.L_141:
        /*005c*/ 	.word	0xffffffff


	//   ....[1]....
        /*0060*/ 	.word	0xffffffff


	//   ....[2]....
        /*0064*/ 	.word	0xffffffff


	//   ....[3]....
        /*0068*/ 	.word	0xffffffff


	//   ....[4]....
        /*006c*/ 	.word	0xffffffff


	//   ....[5]....
        /*0070*/ 	.word	0xffffffff


	//   ....[6]....
        /*0074*/ 	.word	0xffffffff


	//   ....[7]....
        /*0078*/ 	.word	0xffffffff


	//   ....[8]....
        /*007c*/ 	.word	0xffffffff


	//   ....[9]....
        /*0080*/ 	.word	0xffffffff


	//   ....[10]....
        /*0084*/ 	.word	0xffffffff


	//   ....[11]....
        /*0088*/ 	.word	0xffffffff


	//   ....[12]....
        /*008c*/ 	.word	0xffffffff


	//   ....[13]....
        /*0090*/ 	.word	0xffffffff


	//   ....[14]....
        /*0094*/ 	.word	0xffffffff


	//   ....[15]....
        /*0098*/ 	.word	0xffffffff


	//   ....[16]....
        /*009c*/ 	.word	0xffffffff


	//   ....[17]....
        /*00a0*/ 	.word	0xffffffff


	//   ....[18]....
        /*00a4*/ 	.word	0xffffffff


	//   ....[19]....
        /*00a8*/ 	.word	0xffffffff


	//   ....[20]....
        /*00ac*/ 	.word	0xffffffff


	//   ....[21]....
        /*00b0*/ 	.word	0xffffffff


	//   ....[22]....
        /*00b4*/ 	.word	0xffffffff


	//   ....[23]....
        /*00b8*/ 	.word	0xffffffff


	//   ....[24]....
        /*00bc*/ 	.word	0xffffffff


	//   ....[25]....
        /*00c0*/ 	.word	0xffffffff


	//   ....[26]....
        /*00c4*/ 	.word	0xffffffff


	//   ....[27]....
        /*00c8*/ 	.word	0xffffffff


	//   ....[28]....
        /*00cc*/ 	.word	0xffffffff


	//   ....[29]....
        /*00d0*/ 	.word	0xffffffff


	//   ....[30]....
        /*00d4*/ 	.word	0xffffffff


	//   ....[31]....
        /*00d8*/ 	.word	0xffffffff


	//   ....[32]....
        /*00dc*/ 	.word	0xffffffff


	//   ....[33]....
        /*00e0*/ 	.word	0xffffffff


	//   ....[34]....
        /*00e4*/ 	.word	0xffffffff


	//   ....[35]....
        /*00e8*/ 	.word	0xffffffff


	//   ....[36]....
        /*00ec*/ 	.word	0xffffffff


	//   ....[37]....
        /*00f0*/ 	.word	0xffffffff


	//   ....[38]....
        /*00f4*/ 	.word	0xffffffff


	//   ....[39]....
        /*00f8*/ 	.word	0xffffffff


	//   ....[40]....
        /*00fc*/ 	.word	0xffffffff


	//   ....[41]....
        /*0100*/ 	.word	0xffffffff


	//   ....[42]....
        /*0104*/ 	.word	0xffffffff


	//   ....[43]....
        /*0108*/ 	.word	0xffffffff


	//   ....[44]....
        /*010c*/ 	.word	0xffffffff


	//   ....[45]....
        /*0110*/ 	.word	0xffffffff


	//   ....[46]....
        /*0114*/ 	.word	0xffffffff


	//   ....[47]....
        /*0118*/ 	.word	0xffffffff


	//   ....[48]....
        /*011c*/ 	.word	0xffffffff


	//   ....[49]....
        /*0120*/ 	.word	0xffffffff


	//   ....[50]....
        /*0124*/ 	.word	0xffffffff


	//   ....[51]....
        /*0128*/ 	.word	0xffffffff


	//   ....[52]....
        /*012c*/ 	.word	0xffffffff


	//   ....[53]....
        /*0130*/ 	.word	0xffffffff


	//   ....[54]....
        /*0134*/ 	.word	0xffffffff


	//   ....[55]....
        /*0138*/ 	.word	0xffffffff


	//   ....[56]....
        /*013c*/ 	.word	0xffffffff


	//   ....[57]....
        /*0140*/ 	.word	0xffffffff


	//   ....[58]....
        /*0144*/ 	.word	0xffffffff


	//   ....[59]....
        /*0148*/ 	.word	0xffffffff


	//----- nvinfo : EIATTR_COOP_GROUP_INSTR_OFFSETS
	.align		4
.L_142:
        /*014c*/ 	.byte	0x04, 0x28
        /*014e*/ 	.short	(.L_144 - .L_143)


	//   ....[0]....
.L_143:
        /*0150*/ 	.word	0x00000b10


	//   ....[1]....
        /*0154*/ 	.word	0x00000b40


	//   ....[2]....
        /*0158*/ 	.word	0x00000b60


	//   ....[3]....
        /*015c*/ 	.word	0x00000b70


	//   ....[4]....
        /*0160*/ 	.word	0x00000ca0


	//   ....[5]....
        /*0164*/ 	.word	0x00000cd0


	//   ....[6]....
        /*0168*/ 	.word	0x00000d00


	//   ....[7]....
        /*016c*/ 	.word	0x00000d20


	//   ....[8]....
        /*0170*/ 	.word	0x00000e50


	//   ....[9]....
        /*0174*/ 	.word	0x00000e80


	//   ....[10]....
        /*0178*/ 	.word	0x00000eb0


	//   ....[11]....
        /*017c*/ 	.word	0x00000ed0


	//   ....[12]....
        /*0180*/ 	.word	0x00001000


	//   ....[13]....
        /*0184*/ 	.word	0x00001030


	//   ....[14]....
        /*0188*/ 	.word	0x00001060


	//   ....[15]....
        /*018c*/ 	.word	0x00001080


	//   ....[16]....
        /*0190*/ 	.word	0x000011b0


	//   ....[17]....
        /*0194*/ 	.word	0x000011f0


	//   ....[18]....
        /*0198*/ 	.word	0x00001220


	//   ....[19]....
        /*019c*/ 	.word	0x00001260


	//   ....[20]....
        /*01a0*/ 	.word	0x00001f30


	//   ....[21]....
        /*01a4*/ 	.word	0x00001f40


	//   ....[22]....
        /*01a8*/ 	.word	0x00001f50


	//   ....[23]....
        /*01ac*/ 	.word	0x00001f60


	//   ....[24]....
        /*01b0*/ 	.word	0x00002090


	//   ....[25]....
        /*01b4*/ 	.word	0x000020d0


	//   ....[26]....
        /*01b8*/ 	.word	0x00002100


	//   ....[27]....
        /*01bc*/ 	.word	0x00002110


	//   ....[28]....
        /*01c0*/ 	.word	0x00002250


	//   ....[29]....
        /*01c4*/ 	.word	0x00002290


	//   ....[30]....
        /*01c8*/ 	.word	0x000022c0


	//   ....[31]....
        /*01cc*/ 	.word	0x000022d0


	//   ....[32]....
        /*01d0*/ 	.word	0x00002410


	//   ....[33]....
        /*01d4*/ 	.word	0x00002450


	//   ....[34]....
        /*01d8*/ 	.word	0x00002480


	//   ....[35]....
        /*01dc*/ 	.word	0x00002490


	//   ....[36]....
        /*01e0*/ 	.word	0x000025d0


	//   ....[37]....
        /*01e4*/ 	.word	0x00002610


	//   ....[38]....
        /*01e8*/ 	.word	0x00002640


	//   ....[39]....
        /*01ec*/ 	.word	0x00002660


	//   ....[40]....
        /*01f0*/ 	.word	0x00006110


	//   ....[41]....
        /*01f4*/ 	.word	0x00006140


	//   ....[42]....
        /*01f8*/ 	.word	0x00006160


	//   ....[43]....
        /*01fc*/ 	.word	0x00006170


	//   ....[44]....
        /*0200*/ 	.word	0x000062a0


	//   ....[45]....
        /*0204*/ 	.word	0x000062d0


	//   ....[46]....
        /*0208*/ 	.word	0x00006300


	//   ....[47]....
        /*020c*/ 	.word	0x00006320


	//   ....[48]....
        /*0210*/ 	.word	0x00006450


	//   ....[49]....
        /*0214*/ 	.word	0x00006480


	//   ....[50]....
        /*0218*/ 	.word	0x000064b0


	//   ....[51]....
        /*021c*/ 	.word	0x000064d0


	//   ....[52]....
        /*0220*/ 	.word	0x00006600


	//   ....[53]....
        /*0224*/ 	.word	0x00006630


	//   ....[54]....
        /*0228*/ 	.word	0x00006660


	//   ....[55]....
        /*022c*/ 	.word	0x00006680


	//   ....[56]....
        /*0230*/ 	.word	0x000067b0


	//   ....[57]....
        /*0234*/ 	.word	0x000067f0


	//   ....[58]....
        /*0238*/ 	.word	0x00006820


	//   ....[59]....
        /*023c*/ 	.word	0x00006830


	//----- nvinfo : EIATTR_VRC_CTA_INIT_COUNT
	.align		4
.L_144:
        /*0240*/ 	.byte	0x02, 0x4a
	.zero		1
	.zero		1


	//----- nvinfo : EIATTR_EXIT_INSTR_OFFSETS
	.align		4
        /*0244*/ 	.byte	0x04, 0x1c
        /*0246*/ 	.short	(.L_146 - .L_145)


	//   ....[0]....
.L_145:
        /*0248*/ 	.word	0x00000030


	//   ....[1]....
        /*024c*/ 	.word	0x00007470


	//   ....[2]....
        /*0250*/ 	.word	0x000074b0


	//----- nvinfo : EIATTR_MAX_THREADS
	.align		4
.L_146:
        /*0254*/ 	.byte	0x04, 0x05
        /*0256*/ 	.short	(.L_148 - .L_147)
.L_147:
        /*0258*/ 	.word	0x00000100
        /*025c*/ 	.word	0x00000001
        /*0260*/ 	.word	0x00000001


	//----- nvinfo : EIATTR_CRS_STACK_SIZE
	.align		4
.L_148:
        /*0264*/ 	.byte	0x04, 0x1e
        /*0266*/ 	.short	(.L_150 - .L_149)
.L_149:
        /*0268*/ 	.word	0x00000000


	//----- nvinfo : EIATTR_CBANK_PARAM_SIZE
	.align		4
.L_150:
        /*026c*/ 	.byte	0x03, 0x19
        /*026e*/ 	.short	0x0015


	//----- nvinfo : EIATTR_PARAM_CBANK
	.align		4
        /*0270*/ 	.byte	0x04, 0x0a
        /*0272*/ 	.short	(.L_152 - .L_151)
	.align		4
.L_151:
        /*0274*/ 	.word	index@(.nv.constant0._ZN6thrust24THRUST_300001_SM_1000_NS8cuda_cub4core6detail13_kernel_agentINS1_8__reduce11ReduceAgentIPN4cuda3std3__45tupleIJdlEEESC_SB_lNS1_9__extrema9arg_min_fIdlNS9_4lessIdEEEEEEJSC_SC_iSH_EEEvDpT0_)
        /*0278*/ 	.short	0x0380
        /*027a*/ 	.short	0x0015


	//----- nvinfo : EIATTR_SW_WAR
	.align		4
.L_152:
        /*027c*/ 	.byte	0x04, 0x36
        /*027e*/ 	.short	(.L_154 - .L_153)
.L_153:
        /*0280*/ 	.word	0x00000008
.L_154:


//--------------------- .nv.info._ZN6thrust24THRUST_300001_SM_1000_NS8cuda_cub4core6detail13_kernel_agentINS1_8__reduce10DrainAgentIlEEJN3cub18CUB_300001_SM_10009GridQueueIyEElEEEvDpT0_ --------------------------
	.section	.nv.info._ZN6thrust24THRUST_300001_SM_1000_NS8cuda_cub4core6detail13_kernel_agentINS1_8__reduce10DrainAgentIlEEJN3cub18CUB_300001_SM_10009GridQueueIyEElEEEvDpT0_,"",@"SHT_CUDA_INFO"
	.sectionflags	@""
	.align	4


	//----- nvinfo : EIATTR_CUDA_API_VERSION
	.align		4
        /*0000*/ 	.byte	0x04, 0x37
        /*0002*/ 	.short	(.L_156 - .L_155)
.L_155:
        /*0004*/ 	.word	0x00000082


	//----- nvinfo : EIATTR_KPARAM_INFO
	.align		4
.L_156:
        /*0008*/ 	.byte	0x04, 0x17
        /*000a*/ 	.short	(.L_158 - .L_157)
.L_157:
        /*000c*/ 	.word	0x00000000
        /*0010*/ 	.short	0x0001
        /*0012*/ 	.short	0x0008
        /*0014*/ 	.byte	0x00, 0xf0, 0x21, 0x00


	//----- nvinfo : EIATTR_KPARAM_INFO
	.align		4
.L_158:
        /*0018*/ 	.byte	0x04, 0x17
        /*001a*/ 	.short	(.L_160 - .L_159)
.L_159:
        /*001c*/ 	.word	0x00000000
        /*0020*/ 	.short	0x0000
        /*0022*/ 	.short	0x0000
        /*0024*/ 	.byte	0x00, 0xf0, 0x21, 0x00


	//----- nvinfo : EIATTR_SPARSE_MMA_MASK
	.align		4
.L_160:
        /*0028*/ 	.byte	0x03, 0x50
        /*002a*/ 	.short	0x0000


	//----- nvinfo : EIATTR_MAXREG_COUNT
	.align		4
        /*002c*/ 	.byte	0x03, 0x1b
        /*002e*/ 	.short	0x00ff


	//----- nvinfo : EIATTR_MERCURY_ISA_VERSION
	.align		4
        /*0030*/ 	.byte	0x03, 0x5f
        /*0032*/ 	.short	0x0101


	//----- nvinfo : EIATTR_VRC_CTA_INIT_COUNT
	.align		4
        /*0034*/ 	.byte	0x02, 0x4a
	.zero		1
	.zero		1


	//----- nvinfo : EIATTR_EXIT_INSTR_OFFSETS
	.align		4
        /*0038*/ 	.byte	0x04, 0x1c
        /*003a*/ 	.short	(.L_162 - .L_161)


	//   ....[0]....
.L_161:
        /*003c*/ 	.word	0x00000060


	//----- nvinfo : EIATTR_MAX_THREADS
	.align		4
.L_162:
        /*0040*/ 	.byte	0x04, 0x05
        /*0042*/ 	.short	(.L_164 - .L_163)
.L_163:
        /*0044*/ 	.word	0x00000001
        /*0048*/ 	.word	0x00000001
        /*004c*/ 	.word	0x00000001


	//----- nvinfo : EIATTR_CBANK_PARAM_SIZE
	.align		4
.L_164:
        /*0050*/ 	.byte	0x03, 0x19
        /*0052*/ 	.short	0x0010


	//----- nvinfo : EIATTR_PARAM_CBANK
	.align		4
        /*0054*/ 	.byte	0x04, 0x0a
        /*0056*/ 	.short	(.L_166 - .L_165)
	.align		4
.L_165:
        /*0058*/ 	.word	index@(.nv.constant0._ZN6thrust24THRUST_300001_SM_1000_NS8cuda_cub4core6detail13_kernel_agentINS1_8__reduce10DrainAgentIlEEJN3cub18CUB_300001_SM_10009GridQueueIyEElEEEvDpT0_)
        /*005c*/ 	.short	0x0380
        /*005e*/ 	.short	0x0010


	//----- nvinfo : EIATTR_SW_WAR
	.align		4
.L_166:
        /*0060*/ 	.byte	0x04, 0x36
        /*0062*/ 	.short	(.L_168 - .L_167)
.L_167:
        /*0064*/ 	.word	0x00000008
.L_168:


//--------------------- .nv.info._ZN6thrust24THRUST_300001_SM_1000_NS8cuda_cub4core6detail13_kernel_agentINS1_8__reduce11ReduceAgentINS0_12zip_iteratorIN4cuda3std3__45tupleIJNS0_10device_ptrIdEENS0_17counting_iteratorIlNS0_11use_defaultESF_SF_EEEEEEEPNSB_IJdlEEESJ_lNS1_9__extrema9arg_min_fIdlNSA_4lessIdEEEEEEJSI_SK_lN3cub18CUB_300001_SM_100013GridEvenShareIlEENSS_9GridQueueIyEESP_EEEvDpT0_ --------------------------
	.section	.nv.info._ZN6thrust24THRUST_300001_SM_1000_NS8cuda_cub4core6detail13_kernel_agentINS1_8__reduce11ReduceAgentINS0_12zip_iteratorIN4cuda3std3__45tupleIJNS0_10device_ptrIdEENS0_17counting_iteratorIlNS0_11use_defaultESF_SF_EEEEEEEPNSB_IJdlEEESJ_lNS1_9__extrema9arg_min_fIdlNSA_4lessIdEEEEEEJSI_SK_lN3cub18CUB_300001_SM_100013GridEvenShareIlEENSS_9GridQueueIyEESP_EEEvDpT0_,"",@"SHT_CUDA_INFO"
	.sectionflags	@""
	.align	4


	//----- nvinfo : EIATTR_CUDA_API_VERSION
	.align		4
        /*0000*/ 	.byte	0x04, 0x37
        /*0002*/ 	.short	(.L_170 - .L_169)
.L_169:
        /*0004*/ 	.word	0x00000082


	//----- nvinfo : EIATTR_KPARAM_INFO
	.align		4
.L_170:
        /*0008*/ 	.byte	0x04, 0x17
        /*000a*/ 	.short	(.L_172 - .L_171)
.L_171:
        /*000c*/ 	.word	0x00000000
        /*0010*/ 	.short	0x0005
        /*0012*/ 	.short	0x0070
        /*0014*/ 	.byte	0x00, 0xf0, 0x05, 0x00


	//----- nvinfo : EIATTR_KPARAM_INFO
	.align		4
.L_172:
        /*0018*/ 	.byte	0x04, 0x17
        /*001a*/ 	.short	(.L_174 - .L_173)
.L_173:
        /*001c*/ 	.word	0x00000000
        /*0020*/ 	.short	0x0004
        /*0022*/ 	.short	0x0068
        /*0024*/ 	.byte	0x00, 0xf0, 0x21, 0x00


	//----- nvinfo : EIATTR_KPARAM_INFO
	.align		4
.L_174:
        /*0028*/ 	.byte	0x04, 0x17
        /*002a*/ 	.short	(.L_176 - .L_175)
.L_175:
        /*002c*/ 	.word	0x00000000
        /*0030*/ 	.short	0x0003
        /*0032*/ 	.short	0x0020
        /*0034*/ 	.byte	0x00, 0xf0, 0x21, 0x01


	//----- nvinfo : EIATTR_KPARAM_INFO
	.align		4
.L_176:
        /*0038*/ 	.byte	0x04, 0x17
        /*003a*/ 	.short	(.L_178 - .L_177)
.L_177:
        /*003c*/ 	.word	0x00000000
        /*0040*/ 	.short	0x0002
        /*0042*/ 	.short	0x0018
        /*0044*/ 	.byte	0x00, 0xf0, 0x21, 0x00


	//----- nvinfo : EIATTR_KPARAM_INFO
	.align		4
.L_178:
        /*0048*/ 	.byte	0x04, 0x17
        /*004a*/ 	.short	(.L_180 - .L_179)
.L_179:
        /*004c*/ 	.word	0x00000000
        /*0050*/ 	.short	0x0001
        /*0052*/ 	.short	0x0010
        /*0054*/ 	.byte	0x00, 0xf5, 0x21, 0x00


	//----- nvinfo : EIATTR_KPARAM_INFO
	.align		4
.L_180:
        /*0058*/ 	.byte	0x04, 0x17
        /*005a*/ 	.short	(.L_182 - .L_181)
.L_181:
        /*005c*/ 	.word	0x00000000
        /*0060*/ 	.short	0x0000
        /*0062*/ 	.short	0x0000
        /*0064*/ 	.byte	0x00, 0xf0, 0x41, 0x00


	//----- nvinfo : EIATTR_SPARSE_MMA_MASK
	.align		4
.L_182:
        /*0068*/ 	.byte	0x03, 0x50
        /*006a*/ 	.short	0x0000


	//----- nvinfo : EIATTR_MAXREG_COUNT
	.align		4
        /*006c*/ 	.byte	0x03, 0x1b
        /*006e*/ 	.short	0x00ff


	//----- nvinfo : EIATTR_NUM_BARRIERS
	.align		4
        /*0070*/ 	.byte	0x02, 0x4c
        /*0072*/ 	.byte	0x01
	.zero		1


	//----- nvinfo : EIATTR_MERCURY_ISA_VERSION
	.align		4
        /*0074*/ 	.byte	0x03, 0x5f
        /*0076*/ 	.short	0x0101


	//----- nvinfo : EIATTR_COOP_GROUP_MASK_REGIDS
	.align		4
        /*0078*/ 	.byte	0x04, 0x29
        /*007a*/ 	.short	(.L_184 - .L_183)


	//   ....[0]....
.L_183:
        /*007c*/ 	.word	0xffffffff


	//   ....[1]....
        /*0080*/ 	.word	0xffffffff


	//   ....[2]....
        /*0084*/ 	.word	0xffffffff


	//   ....[3]....
        /*0088*/ 	.word	0xffffffff


	//   ....[4]....
        /*008c*/ 	.word	0xffffffff


	//   ....[5]....
        /*0090*/ 	.word	0xffffffff


	//   ....[6]....
        /*0094*/ 	.word	0xffffffff


	//   ....[7]....
        /*0098*/ 	.word	0xffffffff


	//   ....[8]....
        /*009c*/ 	.word	0xffffffff


	//   ....[9]....
        /*00a0*/ 	.word	0xffffffff


	//   ....[10]....
        /*00a4*/ 	.word	0xffffffff


	//   ....[11]....
        /*00a8*/ 	.word	0xffffffff


	//   ....[12]....
        /*00ac*/ 	.word	0xffffffff


	//   ....[13]....
        /*00b0*/ 	.word	0xffffffff


	//   ....[14]....
        /*00b4*/ 	.word	0xffffffff


	//   ....[15]....
        /*00b8*/ 	.word	0xffffffff


	//   ....[16]....
        /*00bc*/ 	.word	0xffffffff


	//   ....[17]....
        /*00c0*/ 	.word	0xffffffff


	//   ....[18]....
        /*00c4*/ 	.word	0xffffffff


	//   ....[19]....
        /*00c8*/ 	.word	0xffffffff


	//   ....[20]....
        /*00cc*/ 	.word	0xffffffff


	//   ....[21]....
        /*00d0*/ 	.word	0xffffffff


	//   ....[22]....
        /*00d4*/ 	.word	0xffffffff


	//   ....[23]....
        /*00d8*/ 	.word	0xffffffff


	//   ....[24]....
        /*00dc*/ 	.word	0xffffffff


	//   ....[25]....
        /*00e0*/ 	.word	0xffffffff


	//   ....[26]....
        /*00e4*/ 	.word	0xffffffff


	//   ....[27]....
        /*00e8*/ 	.word	0xffffffff


	//   ....[28]....
        /*00ec*/ 	.word	0xffffffff


	//   ....[29]....
        /*00f0*/ 	.word	0xffffffff


	//   ....[30]....
        /*00f4*/ 	.word	0xffffffff


	//   ....[31]....
        /*00f8*/ 	.word	0xffffffff


	//   ....[32]....
        /*00fc*/ 	.word	0xffffffff


	//   ....[33]....
        /*0100*/ 	.word	0xffffffff


	//   ....[34]....
        /*0104*/ 	.word	0xffffffff


	//   ....[35]....
        /*0108*/ 	.word	0xffffffff


	//   ....[36]....
        /*010c*/ 	.word	0xffffffff


	//   ....[37]....
        /*0110*/ 	.word	0xffffffff


	//   ....[38]....
        /*0114*/ 	.word	0xffffffff


	//   ....[39]....
        /*0118*/ 	.word	0xffffffff


	//   ....[40]....
        /*011c*/ 	.word	0xffffffff


	//   ....[41]....
        /*0120*/ 	.word	0xffffffff


	//   ....[42]....
        /*0124*/ 	.word	0xffffffff


	//   ....[43]....
        /*0128*/ 	.word	0xffffffff


	//   ....[44]....
        /*012c*/ 	.word	0xffffffff


	//   ....[45]....
        /*0130*/ 	.word	0xffffffff


	//   ....[46]....
        /*0134*/ 	.word	0xffffffff


	//   ....[47]....
        /*0138*/ 	.word	0xffffffff


	//   ....[48]....
        /*013c*/ 	.word	0xffffffff


	//   ....[49]....
        /*0140*/ 	.word	0xffffffff


	//   ....[50]....
        /*0144*/ 	.word	0xffffffff


	//   ....[51]....
        /*0148*/ 	.word	0xffffffff


	//   ....[52]....
        /*014c*/ 	.word	0xffffffff


	//   ....[53]....
        /*0150*/ 	.word	0xffffffff


	//   ....[54]....
        /*0154*/ 	.word	0xffffffff


	//   ....[55]....
        /*0158*/ 	.word	0xffffffff


	//   ....[56]....
        /*015c*/ 	.word	0xffffffff


	//   ....[57]....
        /*0160*/ 	.word	0xffffffff


	//   ....[58]....
        /*0164*/ 	.word	0xffffffff


	//   ....[59]....
        /*0168*/ 	.word	0xffffffff


	//----- nvinfo : EIATTR_COOP_GROUP_INSTR_OFFSETS
	.align		4
.L_184:
        /*016c*/ 	.byte	0x04, 0x28
        /*016e*/ 	.short	(.L_186 - .L_185)


	//   ....[0]....
.L_185:
        /*0170*/ 	.word	0x00000d40


	//   ....[1]....
        /*0174*/ 	.word	0x00000d70


	//   ....[2]....
        /*0178*/ 	.word	0x00000d90


	//   ....[3]....
        /*017c*/ 	.word	0x00000da0


	//   ....[4]....
        /*0180*/ 	.word	0x00000ed0


	//   ....[5]....
        /*0184*/ 	.word	0x00000f00


	//   ....[6]....
        /*0188*/ 	.word	0x00000f30


	//   ....[7]....
        /*018c*/ 	.word	0x00000f50


	//   ....[8]....
        /*0190*/ 	.word	0x00001080


	//   ....[9]....
        /*0194*/ 	.word	0x000010b0


	//   ....[10]....
        /*0198*/ 	.word	0x000010e0


	//   ....[11]....
        /*019c*/ 	.word	0x00001100


	//   ....[12]....
        /*01a0*/ 	.word	0x00001230


	//   ....[13]....
        /*01a4*/ 	.word	0x00001260


	//   ....[14]....
        /*01a8*/ 	.word	0x00001290


	//   ....[15]....
        /*01ac*/ 	.word	0x000012b0


	//   ....[16]....
        /*01b0*/ 	.word	0x000013e0


	//   ....[17]....
        /*01b4*/ 	.word	0x00001420


	//   ....[18]....
        /*01b8*/ 	.word	0x00001450


	//   ....[19]....
        /*01bc*/ 	.word	0x00001490


	//   ....[20]....
        /*01c0*/ 	.word	0x00002160


	//   ....[21]....
        /*01c4*/ 	.word	0x00002170


	//   ....[22]....
        /*01c8*/ 	.word	0x00002180


	//   ....[23]....
        /*01cc*/ 	.word	0x00002190


	//   ....[24]....
        /*01d0*/ 	.word	0x000022c0


	//   ....[25]....
        /*01d4*/ 	.word	0x00002300


	//   ....[26]....
        /*01d8*/ 	.word	0x00002330


	//   ....[27]....
        /*01dc*/ 	.word	0x00002340


	//   ....[28]....
        /*01e0*/ 	.word	0x00002480


	//   ....[29]....
        /*01e4*/ 	.word	0x000024c0


	//   ....[30]....
        /*01e8*/ 	.word	0x000024f0


	//   ....[31]....
        /*01ec*/ 	.word	0x00002510


	//   ....[32]....
        /*01f0*/ 	.word	0x00002640


	//   ....[33]....
        /*01f4*/ 	.word	0x00002680


	//   ....[34]....
        /*01f8*/ 	.word	0x000026b0


	//   ....[35]....
        /*01fc*/ 	.word	0x000026c0


	//   ....[36]....
        /*0200*/ 	.word	0x00002800


	//   ....[37]....
        /*0204*/ 	.word	0x00002840


	//   ....[38]....
        /*0208*/ 	.word	0x00002870


	//   ....[39]....
        /*020c*/ 	.word	0x00002890


	//   ....[40]....
        /*0210*/ 	.word	0x00005490


	//   ....[41]....
        /*0214*/ 	.word	0x000054c0


	//   ....[42]....
        /*0218*/ 	.word	0x000054e0


	//   ....[43]....
        /*021c*/ 	.word	0x000054f0


	//   ....[44]....
        /*0220*/ 	.word	0x00005620


	//   ....[45]....
        /*0224*/ 	.word	0x00005650


	//   ....[46]....
        /*0228*/ 	.word	0x00005680


	//   ....[47]....
        /*022c*/ 	.word	0x000056a0


	//   ....[48]....
        /*0230*/ 	.word	0x000057d0


	//   ....[49]....
        /*0234*/ 	.word	0x00005800


	//   ....[50]....
        /*0238*/ 	.word	0x00005830


	//   ....[51]....
        /*023c*/ 	.word	0x00005850


	//   ....[52]....
        /*0240*/ 	.word	0x00005980


	//   ....[53]....
        /*0244*/ 	.word	0x000059b0


	//   ....[54]....
        /*0248*/ 	.word	0x000059e0


	//   ....[55]....
        /*024c*/ 	.word	0x00005a00


	//   ....[56]....
        /*0250*/ 	.word	0x00005b30


	//   ....[57]....
        /*0254*/ 	.word	0x00005b70


	//   ....[58]....
        /*0258*/ 	.word	0x00005ba0


	//   ....[59]....
        /*025c*/ 	.word	0x00005be0


	//----- nvinfo : EIATTR_VRC_CTA_INIT_COUNT
	.align		4
.L_186:
        /*0260*/ 	.byte	0x02, 0x4a
	.zero		1
	.zero		1


	//----- nvinfo : EIATTR_EXIT_INSTR_OFFSETS
	.align		4
        /*0264*/ 	.byte	0x04, 0x1c
        /*0266*/ 	.short	(.L_188 - .L_187)


	//   ....[0]....
.L_187:
        /*0268*/ 	.word	0x000067f0


	//   ....[1]....
        /*026c*/ 	.word	0x00006840


	//----- nvinfo : EIATTR_MAX_THREADS
	.align		4
.L_188:
        /*0270*/ 	.byte	0x04, 0x05
        /*0272*/ 	.short	(.L_190 - .L_189)
.L_189:
        /*0274*/ 	.word	0x00000100
        /*0278*/ 	.word	0x00000001
        /*027c*/ 	.word	0x00000001


	//----- nvinfo : EIATTR_CRS_STACK_SIZE
	.align		4
.L_190:
        /*0280*/ 	.byte	0x04, 0x1e
        /*0282*/ 	.short	(.L_192 - .L_191)
.L_191:
        /*0284*/ 	.word	0x00000000


	//----- nvinfo : EIATTR_CBANK_PARAM_SIZE
	.align		4
.L_192:
        /*0288*/ 	.byte	0x03, 0x19
        /*028a*/ 	.short	0x0071


	//----- nvinfo : EIATTR_PARAM_CBANK
	.align		4
        /*028c*/ 	.byte	0x04, 0x0a
        /*028e*/ 	.short	(.L_194 - .L_193)
	.align		4
.L_193:
        /*0290*/ 	.word	index@(.nv.constant0._ZN6thrust24THRUST_300001_SM_1000_NS8cuda_cub4core6detail13_kernel_agentINS1_8__reduce11ReduceAgentINS0_12zip_iteratorIN4cuda3std3__45tupleIJNS0_10device_ptrIdEENS0_17counting_iteratorIlNS0_11use_defaultESF_SF_EEEEEEEPNSB_IJdlEEESJ_lNS1_9__extrema9arg_min_fIdlNSA_4lessIdEEEEEEJSI_SK_lN3cub18CUB_300001_SM_100013GridEvenShareIlEENSS_9GridQueueIyEESP_EEEvDpT0_)
        /*0294*/ 	.short	0x0380
        /*0296*/ 	.short	0x0071


	//----- nvinfo : EIATTR_SW_WAR
	.align		4
.L_194:
        /*0298*/ 	.byte	0x04, 0x36
        /*029a*/ 	.short	(.L_196 - .L_195)
.L_195:
        /*029c*/ 	.word	0x00000008
.L_196:


//--------------------- .nv.info._ZN6thrust24THRUST_300001_SM_1000_NS8cuda_cub4core6detail13_kernel_agentINS1_8__reduce11ReduceAgentINS0_12zip_iteratorIN4cuda3std3__45tupleIJNS0_10device_ptrIdEENS0_17counting_iteratorIlNS0_11use_defaultESF_SF_EEEEEEEPNSB_IJdlEEESJ_lNS1_9__extrema9arg_min_fIdlNSA_4lessIdEEEEEEJSI_SK_lSP_EEEvDpT0_ --------------------------
	.section	.nv.info._ZN6thrust24THRUST_300001_SM_1000_NS8cuda_cub4core6detail13_kernel_agentINS1_8__reduce11ReduceAgentINS0_12zip_iteratorIN4cuda3std3__45tupleIJNS0_10device_ptrIdEENS0_17counting_iteratorIlNS0_11use_defaultESF_SF_EEEEEEEPNSB_IJdlEEESJ_lNS1_9__extrema9arg_min_fIdlNSA_4lessIdEEEEEEJSI_SK_lSP_EEEvDpT0_,"",@"SHT_CUDA_INFO"
	.sectionflags	@""
	.align	4


	//----- nvinfo : EIATTR_CUDA_API_VERSION
	.align		4
        /*0000*/ 	.byte	0x04, 0x37
        /*0002*/ 	.short	(.L_198 - .L_197)
.L_197:
        /*0004*/ 	.word	0x00000082


	//----- nvinfo : EIATTR_KPARAM_INFO
	.align		4
.L_198:
        /*0008*/ 	.byte	0x04, 0x17
        /*000a*/ 	.short	(.L_200 - .L_199)
.L_199:
        /*000c*/ 	.word	0x00000000
        /*0010*/ 	.short	0x0003
        /*0012*/ 	.short	0x0020
        /*0014*/ 	.byte	0x00, 0xf0, 0x05, 0x00


	//----- nvinfo : EIATTR_KPARAM_INFO
	.align		4
.L_200:
        /*0018*/ 	.byte	0x04, 0x17
        /*001a*/ 	.short	(.L_202 - .L_201)
.L_201:
        /*001c*/ 	.word	0x00000000
        /*0020*/ 	.short	0x0002
        /*0022*/ 	.short	0x0018
        /*0024*/ 	.byte	0x00, 0xf0, 0x21, 0x00


	//----- nvinfo : EIATTR_KPARAM_INFO
	.align		4
.L_202:
        /*0028*/ 	.byte	0x04, 0x17
        /*002a*/ 	.short	(.L_204 - .L_203)
.L_203:
        /*002c*/ 	.word	0x00000000
        /*0030*/ 	.short	0x0001
        /*0032*/ 	.short	0x0010
        /*0034*/ 	.byte	0x00, 0xf5, 0x21, 0x00


	//----- nvinfo : EIATTR_KPARAM_INFO
	.align		4
.L_204:
        /*0038*/ 	.byte	0x04, 0x17
        /*003a*/ 	.short	(.L_206 - .L_205)
.L_205:
        /*003c*/ 	.word	0x00000000
        /*0040*/ 	.short	0x0000
        /*0042*/ 	.short	0x0000
        /*0044*/ 	.byte	0x00, 0xf0, 0x41, 0x00


	//----- nvinfo : EIATTR_SPARSE_MMA_MASK
	.align		4
.L_206:
        /*0048*/ 	.byte	0x03, 0x50
        /*004a*/ 	.short	0x0000


	//----- nvinfo : EIATTR_MAXREG_COUNT
	.align		4
        /*004c*/ 	.byte	0x03, 0x1b
        /*004e*/ 	.short	0x00ff


	//----- nvinfo : EIATTR_NUM_BARRIERS
	.align		4
        /*0050*/ 	.byte	0x02, 0x4c
        /*0052*/ 	.byte	0x01
	.zero		1


	//----- nvinfo : EIATTR_MERCURY_ISA_VERSION
	.align		4
        /*0054*/ 	.byte	0x03, 0x5f
        /*0056*/ 	.short	0x0101


	//----- nvinfo : EIATTR_COOP_GROUP_MASK_REGIDS
	.align		4
        /*0058*/ 	.byte	0x04, 0x29
        /*005a*/ 	.short	(.L_208 - .L_207)


	//   ....[0]....
.L_207:
        /*005c*/ 	.word	0xffffffff


	//   ....[1]....
        /*0060*/ 	.word	0xffffffff


	//   ....[2]....
        /*0064*/ 	.word	0xffffffff


	//   ....[3]....
        /*0068*/ 	.word	0xffffffff


	//   ....[4]....
        /*006c*/ 	.word	0xffffffff


	//   ....[5]....
        /*0070*/ 	.word	0xffffffff


	//   ....[6]....
        /*0074*/ 	.word	0xffffffff


	//   ....[7]....
        /*0078*/ 	.word	0xffffffff


	//   ....[8]....
        /*007c*/ 	.word	0xffffffff


	//   ....[9]....
        /*0080*/ 	.word	0xffffffff


	//   ....[10]....
        /*0084*/ 	.word	0xffffffff


	//   ....[11]....
        /*0088*/ 	.word	0xffffffff


	//   ....[12]....
        /*008c*/ 	.word	0xffffffff


	//   ....[13]....
        /*0090*/ 	.word	0xffffffff


	//   ....[14]....
        /*0094*/ 	.word	0xffffffff


	//   ....[15]....
        /*0098*/ 	.word	0xffffffff


	//   ....[16]....
        /*009c*/ 	.word	0xffffffff


	//   ....[17]....
        /*00a0*/ 	.word	0xffffffff


	//   ....[18]....
        /*00a4*/ 	.word	0xffffffff


	//   ....[19]....
        /*00a8*/ 	.word	0xffffffff


	//   ....[20]....
        /*00ac*/ 	.word	0xffffffff


	//   ....[21]....
        /*00b0*/ 	.word	0xffffffff


	//   ....[22]....
        /*00b4*/ 	.word	0xffffffff


	//   ....[23]....
        /*00b8*/ 	.word	0xffffffff


	//   ....[24]....
        /*00bc*/ 	.word	0xffffffff


	//   ....[25]....
        /*00c0*/ 	.word	0xffffffff


	//   ....[26]....
        /*00c4*/ 	.word	0xffffffff


	//   ....[27]....
        /*00c8*/ 	.word	0xffffffff


	//   ....[28]....
        /*00cc*/ 	.word	0xffffffff


	//   ....[29]....
        /*00d0*/ 	.word	0xffffffff


	//   ....[30]....
        /*00d4*/ 	.word	0xffffffff


	//   ....[31]....
        /*00d8*/ 	.word	0xffffffff


	//   ....[32]....
        /*00dc*/ 	.word	0xffffffff


	//   ....[33]....
        /*00e0*/ 	.word	0xffffffff


	//   ....[34]....
        /*00e4*/ 	.word	0xffffffff


	//   ....[35]....
        /*00e8*/ 	.word	0xffffffff


	//   ....[36]....
        /*00ec*/ 	.word	0xffffffff


	//   ....[37]....
        /*00f0*/ 	.word	0xffffffff


	//   ....[38]....
        /*00f4*/ 	.word	0xffffffff


	//   ....[39]....
        /*00f8*/ 	.word	0xffffffff


	//   ....[40]....
        /*00fc*/ 	.word	0xffffffff


	//   ....[41]....
        /*0100*/ 	.word	0xffffffff


	//   ....[42]....
        /*0104*/ 	.word	0xffffffff


	//   ....[43]....
        /*0108*/ 	.word	0xffffffff


	//   ....[44]....
        /*010c*/ 	.word	0xffffffff


	//   ....[45]....
        /*0110*/ 	.word	0xffffffff


	//   ....[46]....
        /*0114*/ 	.word	0xffffffff


	//   ....[47]....
        /*0118*/ 	.word	0xffffffff


	//   ....[48]....
        /*011c*/ 	.word	0xffffffff


	//   ....[49]....
        /*0120*/ 	.word	0xffffffff


	//   ....[50]....
        /*0124*/ 	.word	0xffffffff


	//   ....[51]....
        /*0128*/ 	.word	0xffffffff


	//   ....[52]....
        /*012c*/ 	.word	0xffffffff


	//   ....[53]....
        /*0130*/ 	.word	0xffffffff


	//   ....[54]....
        /*0134*/ 	.word	0xffffffff


	//   ....[55]....
        /*0138*/ 	.word	0xffffffff


	//   ....[56]....
        /*013c*/ 	.word	0xffffffff


	//   ....[57]....
        /*0140*/ 	.word	0xffffffff


	//   ....[58]....
        /*0144*/ 	.word	0xffffffff


	//   ....[59]....
        /*0148*/ 	.word	0xffffffff


	//----- nvinfo : EIATTR_COOP_GROUP_INSTR_OFFSETS
	.align		4
.L_208:
        /*014c*/ 	.byte	0x04, 0x28
        /*014e*/ 	.short	(.L_210 - .L_209)


	//   ....[0]....
.L_209:
        /*0150*/ 	.word	0x00000c70


	//   ....[1]....
        /*0154*/ 	.word	0x00000ca0


	//   ....[2]....
        /*0158*/ 	.word	0x00000cc0


	//   ....[3]....
        /*015c*/ 	.word	0x00000cd0


	//   ....[4]....
        /*0160*/ 	.word	0x00000e00


	//   ....[5]....
        /*0164*/ 	.word	0x00000e30


	//   ....[6]....
        /*0168*/ 	.word	0x00000e60


	//   ....[7]....
        /*016c*/ 	.word	0x00000e80


	//   ....[8]....
        /*0170*/ 	.word	0x00000fb0


	//   ....[9]....
        /*0174*/ 	.word	0x00000fe0


	//   ....[10]....
        /*0178*/ 	.word	0x00001010


	//   ....[11]....
        /*017c*/ 	.word	0x00001030


	//   ....[12]....
        /*0180*/ 	.word	0x00001160


	//   ....[13]....
        /*0184*/ 	.word	0x00001190


	//   ....[14]....
        /*0188*/ 	.word	0x000011c0


	//   ....[15]....
        /*018c*/ 	.word	0x000011e0


	//   ....[16]....
        /*0190*/ 	.word	0x00001310


	//   ....[17]....
        /*0194*/ 	.word	0x00001350


	//   ....[18]....
        /*0198*/ 	.word	0x00001380


	//   ....[19]....
        /*019c*/ 	.word	0x000013c0


	//   ....[20]....
        /*01a0*/ 	.word	0x00002090


	//   ....[21]....
        /*01a4*/ 	.word	0x000020a0


	//   ....[22]....
        /*01a8*/ 	.word	0x000020b0


	//   ....[23]....
        /*01ac*/ 	.word	0x000020c0


	//   ....[24]....
        /*01b0*/ 	.word	0x000021f0


	//   ....[25]....
        /*01b4*/ 	.word	0x00002230


	//   ....[26]....
        /*01b8*/ 	.word	0x00002260


	//   ....[27]....
        /*01bc*/ 	.word	0x00002270


	//   ....[28]....
        /*01c0*/ 	.word	0x000023b0


	//   ....[29]....
        /*01c4*/ 	.word	0x000023f0


	//   ....[30]....
        /*01c8*/ 	.word	0x00002420


	//   ....[31]....
        /*01cc*/ 	.word	0x00002430


	//   ....[32]....
        /*01d0*/ 	.word	0x00002570


	//   ....[33]....
        /*01d4*/ 	.word	0x000025b0


	//   ....[34]....
        /*01d8*/ 	.word	0x000025e0


	//   ....[35]....
        /*01dc*/ 	.word	0x000025f0


	//   ....[36]....
        /*01e0*/ 	.word	0x00002730


	//   ....[37]....
        /*01e4*/ 	.word	0x00002770


	//   ....[38]....
        /*01e8*/ 	.word	0x000027a0


	//   ....[39]....
        /*01ec*/ 	.word	0x000027c0


	//   ....[40]....
        /*01f0*/ 	.word	0x00004f70


	//   ....[41]....
        /*01f4*/ 	.word	0x00004fa0


	//   ....[42]....
        /*01f8*/ 	.word	0x00004fc0


	//   ....[43]....
        /*01fc*/ 	.word	0x00004fd0


	//   ....[44]....
        /*0200*/ 	.word	0x00005100


	//   ....[45]....
        /*0204*/ 	.word	0x00005130


	//   ....[46]....
        /*0208*/ 	.word	0x00005160


	//   ....[47]....
        /*020c*/ 	.word	0x00005180


	//   ....[48]....
        /*0210*/ 	.word	0x000052b0


	//   ....[49]....
        /*0214*/ 	.word	0x000052e0


	//   ....[50]....
        /*0218*/ 	.word	0x00005310


	//   ....[51]....
        /*021c*/ 	.word	0x00005330


	//   ....[52]....
        /*0220*/ 	.word	0x00005460


	//   ....[53]....
        /*0224*/ 	.word	0x00005490


	//   ....[54]....
        /*0228*/ 	.word	0x000054c0


	//   ....[55]....
        /*022c*/ 	.word	0x000054e0


	//   ....[56]....
        /*0230*/ 	.word	0x00005610


	//   ....[57]....
        /*0234*/ 	.word	0x00005650


	//   ....[58]....
        /*0238*/ 	.word	0x00005680


	//   ....[59]....
        /*023c*/ 	.word	0x000056c0


	//----- nvinfo : EIATTR_VRC_CTA_INIT_COUNT
	.align		4
.L_210:
        /*0240*/ 	.byte	0x02, 0x4a
	.zero		1
	.zero		1


	//----- nvinfo : EIATTR_EXIT_INSTR_OFFSETS
	.align		4
        /*0244*/ 	.byte	0x04, 0x1c
        /*0246*/ 	.short	(.L_212 - .L_211)


	//   ....[0]....
.L_211:
        /*0248*/ 	.word	0x00000040


	//   ....[1]....
        /*024c*/ 	.word	0x000062d0


	//   ....[2]....
        /*0250*/ 	.word	0x00006310


	//----- nvinfo : EIATTR_MAX_THREADS
	.align		4
.L_212:
        /*0254*/ 	.byte	0x04, 0x05
        /*0256*/ 	.short	(.L_214 - .L_213)
.L_213:
        /*0258*/ 	.word	0x00000100
        /*025c*/ 	.word	0x00000001
        /*0260*/ 	.word	0x00000001


	//----- nvinfo : EIATTR_CRS_STACK_SIZE
	.align		4
.L_214:
        /*0264*/ 	.byte	0x04, 0x1e
        /*0266*/ 	.short	(.L_216 - .L_215)
.L_215:
        /*0268*/ 	.word	0x00000000


	//----- nvinfo : EIATTR_CBANK_PARAM_SIZE
	.align		4
.L_216:
        /*026c*/ 	.byte	0x03, 0x19
        /*026e*/ 	.short	0x0021


	//----- nvinfo : EIATTR_PARAM_CBANK
	.align		4
        /*0270*/ 	.byte	0x04, 0x0a
        /*0272*/ 	.short	(.L_218 - .L_217)
	.align		4
.L_217:
        /*0274*/ 	.word	index@(.nv.constant0._ZN6thrust24THRUST_300001_SM_1000_NS8cuda_cub4core6detail13_kernel_agentINS1_8__reduce11ReduceAgentINS0_12zip_iteratorIN4cuda3std3__45tupleIJNS0_10device_ptrIdEENS0_17counting_iteratorIlNS0_11use_defaultESF_SF_EEEEEEEPNSB_IJdlEEESJ_lNS1_9__extrema9arg_min_fIdlNSA_4lessIdEEEEEEJSI_SK_lSP_EEEvDpT0_)
        /*0278*/ 	.short	0x0380
        /*027a*/ 	.short	0x0021


	//----- nvinfo : EIATTR_SW_WAR
	.align		4
.L_218:
        /*027c*/ 	.byte	0x04, 0x36
        /*027e*/ 	.short	(.L_220 - .L_219)
.L_219:
        /*0280*/ 	.word	0x00000008
.L_220:


//--------------------- .nv.info._ZN6thrust24THRUST_300001_SM_1000_NS8cuda_cub4core6detail13_kernel_agentINS1_8__reduce11ReduceAgentIPN4cuda3std3__45tupleIJdlEEESC_SB_iNS1_9__extrema9arg_min_fIdlNS9_4lessIdEEEEEEJSC_SC_iSH_EEEvDpT0_ --------------------------
	.section	.nv.info._ZN6thrust24THRUST_300001_SM_1000_NS8cuda_cub4core6detail13_kernel_agentINS1_8__reduce11ReduceAgentIPN4cuda3std3__45tupleIJdlEEESC_SB_iNS1_9__extrema9arg_min_fIdlNS9_4lessIdEEEEEEJSC_SC_iSH_EEEvDpT0_,"",@"SHT_CUDA_INFO"
	.sectionflags	@""
	.align	4


	//----- nvinfo : EIATTR_CUDA_API_VERSION
	.align		4
        /*0000*/ 	.byte	0x04, 0x37
        /*0002*/ 	.short	(.L_222 - .L_221)
.L_221:
        /*0004*/ 	.word	0x00000082


	//----- nvinfo : EIATTR_KPARAM_INFO
	.align		4
.L_222:
        /*0008*/ 	.byte	0x04, 0x17
        /*000a*/ 	.short	(.L_224 - .L_223)
.L_223:
        /*000c*/ 	.word	0x00000000
        /*0010*/ 	.short	0x0003
        /*0012*/ 	.short	0x0014
        /*0014*/ 	.byte	0x00, 0xf0, 0x05, 0x00


	//----- nvinfo : EIATTR_KPARAM_INFO
	.align		4
.L_224:
        /*0018*/ 	.byte	0x04, 0x17
        /*001a*/ 	.short	(.L_226 - .L_225)
.L_225:
        /*001c*/ 	.word	0x00000000
        /*0020*/ 	.short	0x0002
        /*0022*/ 	.short	0x0010
        /*0024*/ 	.byte	0x00, 0xf0, 0x11, 0x00


	//----- nvinfo : EIATTR_KPARAM_INFO
	.align		4
.L_226:
        /*0028*/ 	.byte	0x04, 0x17
        /*002a*/ 	.short	(.L_228 - .L_227)
.L_227:
        /*002c*/ 	.word	0x00000000
        /*0030*/ 	.short	0x0001
        /*0032*/ 	.short	0x0008
        /*0034*/ 	.byte	0x00, 0xf5, 0x21, 0x00


	//----- nvinfo : EIATTR_KPARAM_INFO
	.align		4
.L_228:
        /*0038*/ 	.byte	0x04, 0x17
        /*003a*/ 	.short	(.L_230 - .L_229)
.L_229:
        /*003c*/ 	.word	0x00000000
        /*0040*/ 	.short	0x0000
        /*0042*/ 	.short	0x0000
        /*0044*/ 	.byte	0x00, 0xf5, 0x21, 0x00


	//----- nvinfo : EIATTR_SPARSE_MMA_MASK
	.align		4
.L_230:
        /*0048*/ 	.byte	0x03, 0x50
        /*004a*/ 	.short	0x0000


	//----- nvinfo : EIATTR_MAXREG_COUNT
	.align		4
        /*004c*/ 	.byte	0x03, 0x1b
        /*004e*/ 	.short	0x00ff


	//----- nvinfo : EIATTR_NUM_BARRIERS
	.align		4
        /*0050*/ 	.byte	0x02, 0x4c
        /*0052*/ 	.byte	0x01
	.zero		1


	//----- nvinfo : EIATTR_MERCURY_ISA_VERSION
	.align		4
        /*0054*/ 	.byte	0x03, 0x5f
        /*0056*/ 	.short	0x0101


	//----- nvinfo : EIATTR_COOP_GROUP_MASK_REGIDS
	.align		4
        /*0058*/ 	.byte	0x04, 0x29
        /*005a*/ 	.short	(.L_232 - .L_231)


	//   ....[0]....
.L_231:
        /*005c*/ 	.word	0xffffffff


	//   ....[1]....
        /*0060*/ 	.word	0xffffffff


	//   ....[2]....
        /*0064*/ 	.word	0xffffffff


	//   ....[3]....
        /*0068*/ 	.word	0xffffffff


	//   ....[4]....
        /*006c*/ 	.word	0xffffffff


	//   ....[5]....
        /*0070*/ 	.word	0xffffffff


	//   ....[6]....
        /*0074*/ 	.word	0xffffffff


	//   ....[7]....
        /*0078*/ 	.word	0xffffffff


	//   ....[8]....
        /*007c*/ 	.word	0xffffffff


	//   ....[9]....
        /*0080*/ 	.word	0xffffffff


	//   ....[10]....
        /*0084*/ 	.word	0xffffffff


	//   ....[11]....
        /*0088*/ 	.word	0xffffffff


	//   ....[12]....
        /*008c*/ 	.word	0xffffffff


	//   ....[13]....
        /*0090*/ 	.word	0xffffffff


	//   ....[14]....
        /*0094*/ 	.word	0xffffffff


	//   ....[15]....
        /*0098*/ 	.word	0xffffffff


	//   ....[16]....
        /*009c*/ 	.word	0xffffffff


	//   ....[17]....
        /*00a0*/ 	.word	0xffffffff


	//   ....[18]....
        /*00a4*/ 	.word	0xffffffff


	//   ....[19]....
        /*00a8*/ 	.word	0xffffffff


	//   ....[20]....
        /*00ac*/ 	.word	0xffffffff


	//   ....[21]....
        /*00b0*/ 	.word	0xffffffff


	//   ....[22]....
        /*00b4*/ 	.word	0xffffffff


	//   ....[23]....
        /*00b8*/ 	.word	0xffffffff


	//   ....[24]....
        /*00bc*/ 	.word	0xffffffff


	//   ....[25]....
        /*00c0*/ 	.word	0xffffffff


	//   ....[26]....
        /*00c4*/ 	.word	0xffffffff


	//   ....[27]....
        /*00c8*/ 	.word	0xffffffff


	//   ....[28]....
        /*00cc*/ 	.word	0xffffffff


	//   ....[29]....
        /*00d0*/ 	.word	0xffffffff


	//   ....[30]....
        /*00d4*/ 	.word	0xffffffff


	//   ....[31]....
        /*00d8*/ 	.word	0xffffffff


	//   ....[32]....
        /*00dc*/ 	.word	0xffffffff


	//   ....[33]....
        /*00e0*/ 	.word	0xffffffff


	//   ....[34]....
        /*00e4*/ 	.word	0xffffffff


	//   ....[35]....
        /*00e8*/ 	.word	0xffffffff


	//   ....[36]....
        /*00ec*/ 	.word	0xffffffff


	//   ....[37]....
        /*00f0*/ 	.word	0xffffffff


	//   ....[38]....
        /*00f4*/ 	.word	0xffffffff


	//   ....[39]....
        /*00f8*/ 	.word	0xffffffff


	//   ....[40]....
        /*00fc*/ 	.word	0xffffffff


	//   ....[41]....
        /*0100*/ 	.word	0xffffffff


	//   ....[42]....
        /*0104*/ 	.word	0xffffffff


	//   ....[43]....
        /*0108*/ 	.word	0xffffffff


	//   ....[44]....
        /*010c*/ 	.word	0xffffffff


	//   ....[45]....
        /*0110*/ 	.word	0xffffffff


	//   ....[46]....
        /*0114*/ 	.word	0xffffffff


	//   ....[47]....
        /*0118*/ 	.word	0xffffffff


	//   ....[48]....
        /*011c*/ 	.word	0xffffffff


	//   ....[49]....
        /*0120*/ 	.word	0xffffffff


	//   ....[50]....
        /*0124*/ 	.word	0xffffffff


	//   ....[51]....
        /*0128*/ 	.word	0xffffffff


	//   ....[52]....
        /*012c*/ 	.word	0xffffffff


	//   ....[53]....
        /*0130*/ 	.word	0xffffffff


	//   ....[54]....
        /*0134*/ 	.word	0xffffffff


	//   ....[55]....
        /*0138*/ 	.word	0xffffffff


	//   ....[56]....
        /*013c*/ 	.word	0xffffffff


	//   ....[57]....
        /*0140*/ 	.word	0xffffffff


	//   ....[58]....
        /*0144*/ 	.word	0xffffffff


	//   ....[59]....
        /*0148*/ 	.word	0xffffffff


	//----- nvinfo : EIATTR_COOP_GROUP_INSTR_OFFSETS
	.align		4
.L_232:
        /*014c*/ 	.byte	0x04, 0x28
        /*014e*/ 	.short	(.L_234 - .L_233)


	//   ....[0]....
.L_233:
        /*0150*/ 	.word	0x00000b10


	//   ....[1]....
        /*0154*/ 	.word	0x00000b40


	//   ....[2]....
        /*0158*/ 	.word	0x00000b60


	//   ....[3]....
        /*015c*/ 	.word	0x00000b70


	//   ....[4]....
        /*0160*/ 	.word	0x00000ca0


	//   ....[5]....
        /*0164*/ 	.word	0x00000cd0


	//   ....[6]....
        /*0168*/ 	.word	0x00000d00


	//   ....[7]....
        /*016c*/ 	.word	0x00000d20


	//   ....[8]....
        /*0170*/ 	.word	0x00000e50


	//   ....[9]....
        /*0174*/ 	.word	0x00000e80


	//   ....[10]....
        /*0178*/ 	.word	0x00000eb0


	//   ....[11]....
        /*017c*/ 	.word	0x00000ed0


	//   ....[12]....
        /*0180*/ 	.word	0x00001000


	//   ....[13]....
        /*0184*/ 	.word	0x00001030


	//   ....[14]....
        /*0188*/ 	.word	0x00001060


	//   ....[15]....
        /*018c*/ 	.word	0x00001080


	//   ....[16]....
        /*0190*/ 	.word	0x000011b0


	//   ....[17]....
        /*0194*/ 	.word	0x000011f0


	//   ....[18]....
        /*0198*/ 	.word	0x00001220


	//   ....[19]....
        /*019c*/ 	.word	0x00001260


	//   ....[20]....
        /*01a0*/ 	.word	0x00001f30


	//   ....[21]....
        /*01a4*/ 	.word	0x00001f40


	//   ....[22]....
        /*01a8*/ 	.word	0x00001f50


	//   ....[23]....
        /*01ac*/ 	.word	0x00001f60


	//   ....[24]....
        /*01b0*/ 	.word	0x00002090


	//   ....[25]....
        /*01b4*/ 	.word	0x000020d0


	//   ....[26]....
        /*01b8*/ 	.word	0x00002100


	//   ....[27]....
        /*01bc*/ 	.word	0x00002110


	//   ....[28]....
        /*01c0*/ 	.word	0x00002250


	//   ....[29]....
        /*01c4*/ 	.word	0x00002290


	//   ....[30]....
        /*01c8*/ 	.word	0x000022c0


	//   ....[31]....
        /*01cc*/ 	.word	0x000022d0


	//   ....[32]....
        /*01d0*/ 	.word	0x00002410


	//   ....[33]....
        /*01d4*/ 	.word	0x00002450


	//   ....[34]....
        /*01d8*/ 	.word	0x00002480


	//   ....[35]....
        /*01dc*/ 	.word	0x00002490


	//   ....[36]....
        /*01e0*/ 	.word	0x000025d0


	//   ....[37]....
        /*01e4*/ 	.word	0x00002610


	//   ....[38]....
        /*01e8*/ 	.word	0x00002640


	//   ....[39]....
        /*01ec*/ 	.word	0x00002660


	//   ....[40]....
        /*01f0*/ 	.word	0x00004fb0


	//   ....[41]....
        /*01f4*/ 	.word	0x00004fe0


	//   ....[42]....
        /*01f8*/ 	.word	0x00005000


	//   ....[43]....
        /*01fc*/ 	.word	0x00005010


	//   ....[44]....
        /*0200*/ 	.word	0x00005140


	//   ....[45]....
        /*0204*/ 	.word	0x00005170


	//   ....[46]....
        /*0208*/ 	.word	0x000051a0


	//   ....[47]....
        /*020c*/ 	.word	0x000051c0


	//   ....[48]....
        /*0210*/ 	.word	0x000052f0


	//   ....[49]....
        /*0214*/ 	.word	0x00005320


	//   ....[50]....
        /*0218*/ 	.word	0x00005350


	//   ....[51]....
        /*021c*/ 	.word	0x00005370


	//   ....[52]....
        /*0220*/ 	.word	0x000054a0


	//   ....[53]....
        /*0224*/ 	.word	0x000054d0


	//   ....[54]....
        /*0228*/ 	.word	0x00005500


	//   ....[55]....
        /*022c*/ 	.word	0x00005520


	//   ....[56]....
        /*0230*/ 	.word	0x00005650


	//   ....[57]....
        /*0234*/ 	.word	0x00005690


	//   ....[58]....
        /*0238*/ 	.word	0x000056c0


	//   ....[59]....
        /*023c*/ 	.word	0x00005700


	//----- nvinfo : EIATTR_VRC_CTA_INIT_COUNT
	.align		4
.L_234:
        /*0240*/ 	.byte	0x02, 0x4a
	.zero		1
	.zero		1


	//----- nvinfo : EIATTR_EXIT_INSTR_OFFSETS
	.align		4
        /*0244*/ 	.byte	0x04, 0x1c
        /*0246*/ 	.short	(.L_236 - .L_235)


	//   ....[0]....
.L_235:
        /*0248*/ 	.word	0x00000030


	//   ....[1]....
        /*024c*/ 	.word	0x00006310


	//   ....[2]....
        /*0250*/ 	.word	0x00006350


	//----- nvinfo : EIATTR_MAX_THREADS
	.align		4
.L_236:
        /*0254*/ 	.byte	0x04, 0x05
        /*0256*/ 	.short	(.L_238 - .L_237)
.L_237:
        /*0258*/ 	.word	0x00000100
        /*025c*/ 	.word	0x00000001
        /*0260*/ 	.word	0x00000001


	//----- nvinfo : EIATTR_CRS_STACK_SIZE
	.align		4
.L_238:
        /*0264*/ 	.byte	0x04, 0x1e
        /*0266*/ 	.short	(.L_240 - .L_239)
.L_239:
        /*0268*/ 	.word	0x00000000


	//----- nvinfo : EIATTR_CBANK_PARAM_SIZE
	.align		4
.L_240:
        /*026c*/ 	.byte	0x03, 0x19
        /*026e*/ 	.short	0x0015


	//----- nvinfo : EIATTR_PARAM_CBANK
	.align		4
        /*0270*/ 	.byte	0x04, 0x0a
        /*0272*/ 	.short	(.L_242 - .L_241)
	.align		4
.L_241:
        /*0274*/ 	.word	index@(.nv.constant0._ZN6thrust24THRUST_300001_SM_1000_NS8cuda_cub4core6detail13_kernel_agentINS1_8__reduce11ReduceAgentIPN4cuda3std3__45tupleIJdlEEESC_SB_iNS1_9__extrema9arg_min_fIdlNS9_4lessIdEEEEEEJSC_SC_iSH_EEEvDpT0_)
        /*0278*/ 	.short	0x0380
        /*027a*/ 	.short	0x0015


	//----- nvinfo : EIATTR_SW_WAR
	.align		4
.L_242:
        /*027c*/ 	.byte	0x04, 0x36
        /*027e*/ 	.short	(.L_244 - .L_243)
.L_243:
        /*0280*/ 	.word	0x00000008
.L_244:


//--------------------- .nv.info._ZN6thrust24THRUST_300001_SM_1000_NS8cuda_cub4core6detail13_kernel_agentINS1_8__reduce10DrainAgentIiEEJN3cub18CUB_300001_SM_10009GridQueueIjEEiEEEvDpT0_ --------------------------
	.section	.nv.info._ZN6thrust24THRUST_300001_SM_1000_NS8cuda_cub4core6detail13_kernel_agentINS1_8__reduce10DrainAgentIiEEJN3cub18CUB_300001_SM_10009GridQueueIjEEiEEEvDpT0_,"",@"SHT_CUDA_INFO"
	.sectionflags	@""
	.align	4


	//----- nvinfo : EIATTR_CUDA_API_VERSION
	.align		4
        /*0000*/ 	.byte	0x04, 0x37
        /*0002*/ 	.short	(.L_246 - .L_245)
.L_245:
        /*0004*/ 	.word	0x00000082


	//----- nvinfo : EIATTR_KPARAM_INFO
	.align		4
.L_246:
        /*0008*/ 	.byte	0x04, 0x17
        /*000a*/ 	.short	(.L_248 - .L_247)
.L_247:
        /*000c*/ 	.word	0x00000000
        /*0010*/ 	.short	0x0001
        /*0012*/ 	.short	0x0008
        /*0014*/ 	.byte	0x00, 0xf0, 0x11, 0x00


	//----- nvinfo : EIATTR_KPARAM_INFO
	.align		4
.L_248:
        /*0018*/ 	.byte	0x04, 0x17
        /*001a*/ 	.short	(.L_250 - .L_249)
.L_249:
        /*001c*/ 	.word	0x00000000
        /*0020*/ 	.short	0x0000
        /*0022*/ 	.short	0x0000
        /*0024*/ 	.byte	0x00, 0xf0, 0x21, 0x00


	//----- nvinfo : EIATTR_SPARSE_MMA_MASK
	.align		4
.L_250:
        /*0028*/ 	.byte	0x03, 0x50
        /*002a*/ 	.short	0x0000


	//----- nvinfo : EIATTR_MAXREG_COUNT
	.align		4
        /*002c*/ 	.byte	0x03, 0x1b
        /*002e*/ 	.short	0x00ff


	//----- nvinfo : EIATTR_MERCURY_ISA_VERSION
	.align		4
        /*0030*/ 	.byte	0x03, 0x5f
        /*0032*/ 	.short	0x0101


	//----- nvinfo : EIATTR_VRC_CTA_INIT_COUNT
	.align		4
        /*0034*/ 	.byte	0x02, 0x4a
	.zero		1
	.zero		1


	//----- nvinfo : EIATTR_EXIT_INSTR_OFFSETS
	.align		4
        /*0038*/ 	.byte	0x04, 0x1c
        /*003a*/ 	.short	(.L_252 - .L_251)


	//   ....[0]....
.L_251:
        /*003c*/ 	.word	0x00000060


	//----- nvinfo : EIATTR_MAX_THREADS
	.align		4
.L_252:
        /*0040*/ 	.byte	0x04, 0x05
        /*0042*/ 	.short	(.L_254 - .L_253)
.L_253:
        /*0044*/ 	.word	0x00000001
        /*0048*/ 	.word	0x00000001
        /*004c*/ 	.word	0x00000001


	//----- nvinfo : EIATTR_CBANK_PARAM_SIZE
	.align		4
.L_254:
        /*0050*/ 	.byte	0x03, 0x19
        /*0052*/ 	.short	0x000c


	//----- nvinfo : EIATTR_PARAM_CBANK
	.align		4
        /*0054*/ 	.byte	0x04, 0x0a
        /*0056*/ 	.short	(.L_256 - .L_255)
	.align		4
.L_255:
        /*0058*/ 	.word	index@(.nv.constant0._ZN6thrust24THRUST_300001_SM_1000_NS8cuda_cub4core6detail13_kernel_agentINS1_8__reduce10DrainAgentIiEEJN3cub18CUB_300001_SM_10009GridQueueIjEEiEEEvDpT0_)
        /*005c*/ 	.short	0x0380
        /*005e*/ 	.short	0x000c


	//----- nvinfo : EIATTR_SW_WAR
	.align		4
.L_256:
        /*0060*/ 	.byte	0x04, 0x36
        /*0062*/ 	.short	(.L_258 - .L_257)
.L_257:
        /*0064*/ 	.word	0x00000008
.L_258:


//--------------------- .nv.info._ZN6thrust24THRUST_300001_SM_1000_NS8cuda_cub4core6detail13_kernel_agentINS1_8__reduce11ReduceAgentINS0_12zip_iteratorIN4cuda3std3__45tupleIJNS0_10device_ptrIdEENS0_17counting_iteratorIlNS0_11use_defaultESF_SF_EEEEEEEPNSB_IJdlEEESJ_iNS1_9__extrema9arg_min_fIdlNSA_4lessIdEEEEEEJSI_SK_iN3cub18CUB_300001_SM_100013GridEvenShareIiEENSS_9GridQueueIjEESP_EEEvDpT0_ --------------------------
	.section	.nv.info._ZN6thrust24THRUST_300001_SM_1000_NS8cuda_cub4core6detail13_kernel_agentINS1_8__reduce11ReduceAgentINS0_12zip_iteratorIN4cuda3std3__45tupleIJNS0_10device_ptrIdEENS0_17counting_iteratorIlNS0_11use_defaultESF_SF_EEEEEEEPNSB_IJdlEEESJ_iNS1_9__extrema9arg_min_fIdlNSA_4lessIdEEEEEEJSI_SK_iN3cub18CUB_300001_SM_100013GridEvenShareIiEENSS_9GridQueueIjEESP_EEEvDpT0_,"",@"SHT_CUDA_INFO"
	.sectionflags	@""
	.align	4


	//----- nvinfo : EIATTR_CUDA_API_VERSION
	.align		4
        /*0000*/ 	.byte	0x04, 0x37
        /*0002*/ 	.short	(.L_260 - .L_259)
.L_259:
        /*0004*/ 	.word	0x00000082


	//----- nvinfo : EIATTR_KPARAM_INFO
	.align		4
.L_260:
        /*0008*/ 	.byte	0x04, 0x17
        /*000a*/ 	.short	(.L_262 - .L_261)
.L_261:
        /*000c*/ 	.word	0x00000000
        /*0010*/ 	.short	0x0005
        /*0012*/ 	.short	0x0050
        /*0014*/ 	.byte	0x00, 0xf0, 0x05, 0x00


	//----- nvinfo : EIATTR_KPARAM_INFO
	.align		4
.L_262:
        /*0018*/ 	.byte	0x04, 0x17
        /*001a*/ 	.short	(.L_264 - .L_263)
.L_263:
        /*001c*/ 	.word	0x00000000
        /*0020*/ 	.short	0x0004
        /*0022*/ 	.short	0x0048
        /*0024*/ 	.byte	0x00, 0xf0, 0x21, 0x00


	//----- nvinfo : EIATTR_KPARAM_INFO
	.align		4
.L_264:
        /*0028*/ 	.byte	0x04, 0x17
        /*002a*/ 	.short	(.L_266 - .L_265)
.L_265:
        /*002c*/ 	.word	0x00000000
        /*0030*/ 	.short	0x0003
        /*0032*/ 	.short	0x001c
        /*0034*/ 	.byte	0x00, 0xf0, 0xa1, 0x00


	//----- nvinfo : EIATTR_KPARAM_INFO
	.align		4
.L_266:
        /*0038*/ 	.byte	0x04, 0x17
        /*003a*/ 	.short	(.L_268 - .L_267)
.L_267:
        /*003c*/ 	.word	0x00000000
        /*0040*/ 	.short	0x0002
        /*0042*/ 	.short	0x0018
        /*0044*/ 	.byte	0x00, 0xf0, 0x11, 0x00


	//----- nvinfo : EIATTR_KPARAM_INFO
	.align		4
.L_268:
        /*0048*/ 	.byte	0x04, 0x17
        /*004a*/ 	.short	(.L_270 - .L_269)
.L_269:
        /*004c*/ 	.word	0x00000000
        /*0050*/ 	.short	0x0001
        /*0052*/ 	.short	0x0010
        /*0054*/ 	.byte	0x00, 0xf5, 0x21, 0x00


	//----- nvinfo : EIATTR_KPARAM_INFO
	.align		4
.L_270:
        /*0058*/ 	.byte	0x04, 0x17
        /*005a*/ 	.short	(.L_272 - .L_271)
.L_271:
        /*005c*/ 	.word	0x00000000
        /*0060*/ 	.short	0x0000
        /*0062*/ 	.short	0x0000
        /*0064*/ 	.byte	0x00, 0xf0, 0x41, 0x00


	//----- nvinfo : EIATTR_SPARSE_MMA_MASK
	.align		4
.L_272:
        /*0068*/ 	.byte	0x03, 0x50
        /*006a*/ 	.short	0x0000


	//----- nvinfo : EIATTR_MAXREG_COUNT
	.align		4
        /*006c*/ 	.byte	0x03, 0x1b
        /*006e*/ 	.short	0x00ff


	//----- nvinfo : EIATTR_NUM_BARRIERS
	.align		4
        /*0070*/ 	.byte	0x02, 0x4c
        /*0072*/ 	.byte	0x01
	.zero		1


	//----- nvinfo : EIATTR_MERCURY_ISA_VERSION
	.align		4
        /*0074*/ 	.byte	0x03, 0x5f
        /*0076*/ 	.short	0x0101


	//----- nvinfo : EIATTR_COOP_GROUP_MASK_REGIDS
	.align		4
        /*0078*/ 	.byte	0x04, 0x29
        /*007a*/ 	.short	(.L_274 - .L_273)


	//   ....[0]....
.L_273:
        /*007c*/ 	.word	0xffffffff


	//   ....[1]....
        /*0080*/ 	.word	0xffffffff


	//   ....[2]....
        /*0084*/ 	.word	0xffffffff


	//   ....[3]....
        /*0088*/ 	.word	0xffffffff


	//   ....[4]....
        /*008c*/ 	.word	0xffffffff


	//   ....[5]....
        /*0090*/ 	.word	0xffffffff


	//   ....[6]....
        /*0094*/ 	.word	0xffffffff


	//   ....[7]....
        /*0098*/ 	.word	0xffffffff


	//   ....[8]....
        /*009c*/ 	.word	0xffffffff


	//   ....[9]....
        /*00a0*/ 	.word	0xffffffff


	//   ....[10]....
        /*00a4*/ 	.word	0xffffffff


	//   ....[11]....
        /*00a8*/ 	.word	0xffffffff


	//   ....[12]....
        /*00ac*/ 	.word	0xffffffff


	//   ....[13]....
        /*00b0*/ 	.word	0xffffffff


	//   ....[14]....
        /*00b4*/ 	.word	0xffffffff


	//   ....[15]....
        /*00b8*/ 	.word	0xffffffff


	//   ....[16]....
        /*00bc*/ 	.word	0xffffffff


	//   ....[17]....
        /*00c0*/ 	.word	0xffffffff


	//   ....[18]....
        /*00c4*/ 	.word	0xffffffff


	//   ....[19]....
        /*00c8*/ 	.word	0xffffffff


	//   ....[20]....
        /*00cc*/ 	.word	0xffffffff


	//   ....[21]....
        /*00d0*/ 	.word	0xffffffff


	//   ....[22]....
        /*00d4*/ 	.word	0xffffffff


	//   ....[23]....
        /*00d8*/ 	.word	0xffffffff


	//   ....[24]....
        /*00dc*/ 	.word	0xffffffff


	//   ....[25]....
        /*00e0*/ 	.word	0xffffffff


	//   ....[26]....
        /*00e4*/ 	.word	0xffffffff


	//   ....[27]....
        /*00e8*/ 	.word	0xffffffff


	//   ....[28]....
        /*00ec*/ 	.word	0xffffffff


	//   ....[29]....
        /*00f0*/ 	.word	0xffffffff


	//   ....[30]....
        /*00f4*/ 	.word	0xffffffff


	//   ....[31]....
        /*00f8*/ 	.word	0xffffffff


	//   ....[32]....
        /*00fc*/ 	.word	0xffffffff


	//   ....[33]....
        /*0100*/ 	.word	0xffffffff


	//   ....[34]....
        /*0104*/ 	.word	0xffffffff


	//   ....[35]....
        /*0108*/ 	.word	0xffffffff


	//   ....[36]....
        /*010c*/ 	.word	0xffffffff


	//   ....[37]....
        /*0110*/ 	.word	0xffffffff


	//   ....[38]....
        /*0114*/ 	.word	0xffffffff


	//   ....[39]....
        /*0118*/ 	.word	0xffffffff


	//   ....[40]....
        /*011c*/ 	.word	0xffffffff


	//   ....[41]....
        /*0120*/ 	.word	0xffffffff


	//   ....[42]....
        /*0124*/ 	.word	0xffffffff


	//   ....[43]....
        /*0128*/ 	.word	0xffffffff


	//   ....[44]....
        /*012c*/ 	.word	0xffffffff


	//   ....[45]....
        /*0130*/ 	.word	0xffffffff


	//   ....[46]....
        /*0134*/ 	.word	0xffffffff


	//   ....[47]....
        /*0138*/ 	.word	0xffffffff


	//   ....[48]....
        /*013c*/ 	.word	0xffffffff


	//   ....[49]....
        /*0140*/ 	.word	0xffffffff


	//   ....[50]....
        /*0144*/ 	.word	0xffffffff


	//   ....[51]....
        /*0148*/ 	.word	0xffffffff


	//   ....[52]....
        /*014c*/ 	.word	0xffffffff


	//   ....[53]....
        /*0150*/ 	.word	0xffffffff


	//   ....[54]....
        /*0154*/ 	.word	0xffffffff


	//   ....[55]....
        /*0158*/ 	.word	0xffffffff


	//   ....[56]....
        /*015c*/ 	.word	0xffffffff


	//   ....[57]....
        /*0160*/ 	.word	0xffffffff


	//   ....[58]....
        /*0164*/ 	.word	0xffffffff


	//   ....[59]....
        /*0168*/ 	.word	0xffffffff


	//----- nvinfo : EIATTR_COOP_GROUP_INSTR_OFFSETS
	.align		4
.L_274:
        /*016c*/ 	.byte	0x04, 0x28
        /*016e*/ 	.short	(.L_276 - .L_275)


	//   ....[0]....
.L_275:
        /*0170*/ 	.word	0x00000c80


	//   ....[1]....
        /*0174*/ 	.word	0x00000cb0


	//   ....[2]....
        /*0178*/ 	.word	0x00000cd0


	//   ....[3]....
        /*017c*/ 	.word	0x00000ce0


	//   ....[4]....
        /*0180*/ 	.word	0x00000e10


	//   ....[5]....
        /*0184*/ 	.word	0x00000e40


	//   ....[6]....
        /*0188*/ 	.word	0x00000e70


	//   ....[7]....
        /*018c*/ 	.word	0x00000e90


	//   ....[8]....
        /*0190*/ 	.word	0x00000fc0


	//   ....[9]....
        /*0194*/ 	.word	0x00000ff0


	//   ....[10]....
        /*0198*/ 	.word	0x00001020


	//   ....[11]....
        /*019c*/ 	.word	0x00001040


	//   ....[12]....
        /*01a0*/ 	.word	0x00001170


	//   ....[13]....
        /*01a4*/ 	.word	0x000011a0


	//   ....[14]....
        /*01a8*/ 	.word	0x000011d0


	//   ....[15]....
        /*01ac*/ 	.word	0x000011f0


	//   ....[16]....
        /*01b0*/ 	.word	0x00001320


	//   ....[17]....
        /*01b4*/ 	.word	0x00001360


	//   ....[18]....
        /*01b8*/ 	.word	0x00001390


	//   ....[19]....
        /*01bc*/ 	.word	0x000013d0


	//   ....[20]....
        /*01c0*/ 	.word	0x000020a0


	//   ....[21]....
        /*01c4*/ 	.word	0x000020b0


	//   ....[22]....
        /*01c8*/ 	.word	0x000020c0


	//   ....[23]....
        /*01cc*/ 	.word	0x000020d0


	//   ....[24]....
        /*01d0*/ 	.word	0x00002200


	//   ....[25]....
        /*01d4*/ 	.word	0x00002240


	//   ....[26]....
        /*01d8*/ 	.word	0x00002270


	//   ....[27]....
        /*01dc*/ 	.word	0x00002280


	//   ....[28]....
        /*01e0*/ 	.word	0x000023c0


	//   ....[29]....
        /*01e4*/ 	.word	0x00002400


	//   ....[30]....
        /*01e8*/ 	.word	0x00002430


	//   ....[31]....
        /*01ec*/ 	.word	0x00002440


	//   ....[32]....
        /*01f0*/ 	.word	0x00002580


	//   ....[33]....
        /*01f4*/ 	.word	0x000025c0


	//   ....[34]....
        /*01f8*/ 	.word	0x000025f0


	//   ....[35]....
        /*01fc*/ 	.word	0x00002600


	//   ....[36]....
        /*0200*/ 	.word	0x00002740


	//   ....[37]....
        /*0204*/ 	.word	0x00002780


	//   ....[38]....
        /*0208*/ 	.word	0x000027b0


	//   ....[39]....
        /*020c*/ 	.word	0x000027d0


	//   ....[40]....
        /*0210*/ 	.word	0x00005280


	//   ....[41]....
        /*0214*/ 	.word	0x000052b0


	//   ....[42]....
        /*0218*/ 	.word	0x000052d0


	//   ....[43]....
        /*021c*/ 	.word	0x000052e0


	//   ....[44]....
        /*0220*/ 	.word	0x00005410


	//   ....[45]....
        /*0224*/ 	.word	0x00005440


	//   ....[46]....
        /*0228*/ 	.word	0x00005470


	//   ....[47]....
        /*022c*/ 	.word	0x00005490


	//   ....[48]....
        /*0230*/ 	.word	0x000055c0


	//   ....[49]....
        /*0234*/ 	.word	0x000055f0


	//   ....[50]....
        /*0238*/ 	.word	0x00005620


	//   ....[51]....
        /*023c*/ 	.word	0x00005640


	//   ....[52]....
        /*0240*/ 	.word	0x00005770


	//   ....[53]....
        /*0244*/ 	.word	0x000057a0


	//   ....[54]....
        /*0248*/ 	.word	0x000057d0


	//   ....[55]....
        /*024c*/ 	.word	0x000057f0


	//   ....[56]....
        /*0250*/ 	.word	0x00005920


	//   ....[57]....
        /*0254*/ 	.word	0x00005960


	//   ....[58]....
        /*0258*/ 	.word	0x00005990


	//   ....[59]....
        /*025c*/ 	.word	0x000059d0


	//----- nvinfo : EIATTR_VRC_CTA_INIT_COUNT
	.align		4
.L_276:
        /*0260*/ 	.byte	0x02, 0x4a
	.zero		1
	.zero		1


	//----- nvinfo : EIATTR_EXIT_INSTR_OFFSETS
	.align		4
        /*0264*/ 	.byte	0x04, 0x1c
        /*0266*/ 	.short	(.L_278 - .L_277)


	//   ....[0]....
.L_277:
        /*0268*/ 	.word	0x000065e0


	//   ....[1]....
        /*026c*/ 	.word	0x00006630


	//----- nvinfo : EIATTR_MAX_THREADS
	.align		4
.L_278:
        /*0270*/ 	.byte	0x04, 0x05
        /*0272*/ 	.short	(.L_280 - .L_279)
.L_279:
        /*0274*/ 	.word	0x00000100
        /*0278*/ 	.word	0x00000001
        /*027c*/ 	.word	0x00000001


	//----- nvinfo : EIATTR_CRS_STACK_SIZE
	.align		4
.L_280:
        /*0280*/ 	.byte	0x04, 0x1e
        /*0282*/ 	.short	(.L_282 - .L_281)
.L_281:
        /*0284*/ 	.word	0x00000000


	//----- nvinfo : EIATTR_CBANK_PARAM_SIZE
	.align		4
.L_282:
        /*0288*/ 	.byte	0x03, 0x19
        /*028a*/ 	.short	0x0051


	//----- nvinfo : EIATTR_PARAM_CBANK
	.align		4
        /*028c*/ 	.byte	0x04, 0x0a
        /*028e*/ 	.short	(.L_284 - .L_283)
	.align		4
.L_283:
        /*0290*/ 	.word	index@(.nv.constant0._ZN6thrust24THRUST_300001_SM_1000_NS8cuda_cub4core6detail13_kernel_agentINS1_8__reduce11ReduceAgentINS0_12zip_iteratorIN4cuda3std3__45tupleIJNS0_10device_ptrIdEENS0_17counting_iteratorIlNS0_11use_defaultESF_SF_EEEEEEEPNSB_IJdlEEESJ_iNS1_9__extrema9arg_min_fIdlNSA_4lessIdEEEEEEJSI_SK_iN3cub18CUB_300001_SM_100013GridEvenShareIiEENSS_9GridQueueIjEESP_EEEvDpT0_)
        /*0294*/ 	.short	0x0380
        /*0296*/ 	.short	0x0051


	//----- nvinfo : EIATTR_SW_WAR
	.align		4
.L_284:
        /*0298*/ 	.byte	0x04, 0x36
        /*029a*/ 	.short	(.L_286 - .L_285)
.L_285:
        /*029c*/ 	.word	0x00000008
.L_286:


//--------------------- .nv.info._ZN6thrust24THRUST_300001_SM_1000_NS8cuda_cub4core6detail13_kernel_agentINS1_8__reduce11ReduceAgentINS0_12zip_iteratorIN4cuda3std3__45tupleIJNS0_10device_ptrIdEENS0_17counting_iteratorIlNS0_11use_defaultESF_SF_EEEEEEEPNSB_IJdlEEESJ_iNS1_9__extrema9arg_min_fIdlNSA_4lessIdEEEEEEJSI_SK_iSP_EEEvDpT0_ --------------------------
	.section	.nv.info._ZN6thrust24THRUST_300001_SM_1000_NS8cuda_cub4core6detail13_kernel_agentINS1_8__reduce11ReduceAgentINS0_12zip_iteratorIN4cuda3std3__45tupleIJNS0_10device_ptrIdEENS0_17counting_iteratorIlNS0_11use_defaultESF_SF_EEEEEEEPNSB_IJdlEEESJ_iNS1_9__extrema9arg_min_fIdlNSA_4lessIdEEEEEEJSI_SK_iSP_EEEvDpT0_,"",@"SHT_CUDA_INFO"
	.sectionflags	@""
	.align	4


	//----- nvinfo : EIATTR_CUDA_API_VERSION
	.align		4
        /*0000*/ 	.byte	0x04, 0x37
        /*0002*/ 	.short	(.L_288 - .L_287)
.L_287:
        /*0004*/ 	.word	0x00000082


	//----- nvinfo : EIATTR_KPARAM_INFO
	.align		4
.L_288:
        /*0008*/ 	.byte	0x04, 0x17
        /*000a*/ 	.short	(.L_290 - .L_289)
.L_289:
        /*000c*/ 	.word	0x00000000
        /*0010*/ 	.short	0x0003
        /*0012*/ 	.short	0x001c
        /*0014*/ 	.byte	0x00, 0xf0, 0x05, 0x00


	//----- nvinfo : EIATTR_KPARAM_INFO
	.align		4
.L_290:
        /*0018*/ 	.byte	0x04, 0x17
        /*001a*/ 	.short	(.L_292 - .L_291)
.L_291:
        /*001c*/ 	.word	0x00000000
        /*0020*/ 	.short	0x0002
        /*0022*/ 	.short	0x0018
        /*0024*/ 	.byte	0x00, 0xf0, 0x11, 0x00


	//----- nvinfo : EIATTR_KPARAM_INFO
	.align		4
.L_292:
        /*0028*/ 	.byte	0x04, 0x17
        /*002a*/ 	.short	(.L_294 - .L_293)
.L_293:
        /*002c*/ 	.word	0x00000000
        /*0030*/ 	.short	0x0001
        /*0032*/ 	.short	0x0010
        /*0034*/ 	.byte	0x00, 0xf5, 0x21, 0x00


	//----- nvinfo : EIATTR_KPARAM_INFO
	.align		4
.L_294:
        /*0038*/ 	.byte	0x04, 0x17
        /*003a*/ 	.short	(.L_296 - .L_295)
.L_295:
        /*003c*/ 	.word	0x00000000
        /*0040*/ 	.short	0x0000
        /*0042*/ 	.short	0x0000
        /*0044*/ 	.byte	0x00, 0xf0, 0x41, 0x00


	//----- nvinfo : EIATTR_SPARSE_MMA_MASK
	.align		4
.L_296:
        /*0048*/ 	.byte	0x03, 0x50
        /*004a*/ 	.short	0x0000


	//----- nvinfo : EIATTR_MAXREG_COUNT
	.align		4
        /*004c*/ 	.byte	0x03, 0x1b
        /*004e*/ 	.short	0x00ff


	//----- nvinfo : EIATTR_NUM_BARRIERS
	.align		4
        /*0050*/ 	.byte	0x02, 0x4c
        /*0052*/ 	.byte	0x01
	.zero		1


	//----- nvinfo : EIATTR_MERCURY_ISA_VERSION
	.align		4
        /*0054*/ 	.byte	0x03, 0x5f
        /*0056*/ 	.short	0x0101


	//----- nvinfo : EIATTR_COOP_GROUP_MASK_REGIDS
	.align		4
        /*0058*/ 	.byte	0x04, 0x29
        /*005a*/ 	.short	(.L_298 - .L_297)


	//   ....[0]....
.L_297:
        /*005c*/ 	.word	0xffffffff


	//   ....[1]....
        /*0060*/ 	.word	0xffffffff


	//   ....[2]....
        /*0064*/ 	.word	0xffffffff


	//   ....[3]....
        /*0068*/ 	.word	0xffffffff


	//   ....[4]....
        /*006c*/ 	.word	0xffffffff


	//   ....[5]....
        /*0070*/ 	.word	0xffffffff


	//   ....[6]....
        /*0074*/ 	.word	0xffffffff


	//   ....[7]....
        /*0078*/ 	.word	0xffffffff


	//   ....[8]....
        /*007c*/ 	.word	0xffffffff


	//   ....[9]....
        /*0080*/ 	.word	0xffffffff


	//   ....[10]....
        /*0084*/ 	.word	0xffffffff


	//   ....[11]....
        /*0088*/ 	.word	0xffffffff


	//   ....[12]....
        /*008c*/ 	.word	0xffffffff


	//   ....[13]....
        /*0090*/ 	.word	0xffffffff


	//   ....[14]....
        /*0094*/ 	.word	0xffffffff


	//   ....[15]....
        /*0098*/ 	.word	0xffffffff


	//   ....[16]....
        /*009c*/ 	.word	0xffffffff


	//   ....[17]....
        /*00a0*/ 	.word	0xffffffff


	//   ....[18]....
        /*00a4*/ 	.word	0xffffffff


	//   ....[19]....
        /*00a8*/ 	.word	0xffffffff


	//   ....[20]....
        /*00ac*/ 	.word	0xffffffff


	//   ....[21]....
        /*00b0*/ 	.word	0xffffffff


	//   ....[22]....
        /*00b4*/ 	.word	0xffffffff


	//   ....[23]....
        /*00b8*/ 	.word	0xffffffff


	//   ....[24]....
        /*00bc*/ 	.word	0xffffffff


	//   ....[25]....
        /*00c0*/ 	.word	0xffffffff


	//   ....[26]....
        /*00c4*/ 	.word	0xffffffff


	//   ....[27]....
        /*00c8*/ 	.word	0xffffffff


	//   ....[28]....
        /*00cc*/ 	.word	0xffffffff


	//   ....[29]....
        /*00d0*/ 	.word	0xffffffff


	//   ....[30]....
        /*00d4*/ 	.word	0xffffffff


	//   ....[31]....
        /*00d8*/ 	.word	0xffffffff


	//   ....[32]....
        /*00dc*/ 	.word	0xffffffff


	//   ....[33]....
        /*00e0*/ 	.word	0xffffffff


	//   ....[34]....
        /*00e4*/ 	.word	0xffffffff


	//   ....[35]....
        /*00e8*/ 	.word	0xffffffff


	//   ....[36]....
        /*00ec*/ 	.word	0xffffffff


	//   ....[37]....
        /*00f0*/ 	.word	0xffffffff


	//   ....[38]....
        /*00f4*/ 	.word	0xffffffff


	//   ....[39]....
        /*00f8*/ 	.word	0xffffffff


	//   ....[40]....
        /*00fc*/ 	.word	0xffffffff


	//   ....[41]....
        /*0100*/ 	.word	0xffffffff


	//   ....[42]....
        /*0104*/ 	.word	0xffffffff


	//   ....[43]....
        /*0108*/ 	.word	0xffffffff


	//   ....[44]....
        /*010c*/ 	.word	0xffffffff


	//   ....[45]....
        /*0110*/ 	.word	0xffffffff


	//   ....[46]....
        /*0114*/ 	.word	0xffffffff


	//   ....[47]....
        /*0118*/ 	.word	0xffffffff


	//   ....[48]....
        /*011c*/ 	.word	0xffffffff


	//   ....[49]....
        /*0120*/ 	.word	0xffffffff


	//   ....[50]....
        /*0124*/ 	.word	0xffffffff


	//   ....[51]....
        /*0128*/ 	.word	0xffffffff


	//   ....[52]....
        /*012c*/ 	.word	0xffffffff


	//   ....[53]....
        /*0130*/ 	.word	0xffffffff


	//   ....[54]....
        /*0134*/ 	.word	0xffffffff


	//   ....[55]....
        /*0138*/ 	.word	0xffffffff


	//   ....[56]....
        /*013c*/ 	.word	0xffffffff


	//   ....[57]....
        /*0140*/ 	.word	0xffffffff


	//   ....[58]....
        /*0144*/ 	.word	0xffffffff


	//   ....[59]....
        /*0148*/ 	.word	0xffffffff


	//----- nvinfo : EIATTR_COOP_GROUP_INSTR_OFFSETS
	.align		4
.L_298:
        /*014c*/ 	.byte	0x04, 0x28
        /*014e*/ 	.short	(.L_300 - .L_299)


	//   ....[0]....
.L_299:
        /*0150*/ 	.word	0x00000c50


	//   ....[1]....
        /*0154*/ 	.word	0x00000c80


	//   ....[2]....
        /*0158*/ 	.word	0x00000ca0


	//   ....[3]....
        /*015c*/ 	.word	0x00000cb0


	//   ....[4]....
        /*0160*/ 	.word	0x00000de0


	//   ....[5]....
        /*0164*/ 	.word	0x00000e10


	//   ....[6]....
        /*0168*/ 	.word	0x00000e40


	//   ....[7]....
        /*016c*/ 	.word	0x00000e60


	//   ....[8]....
        /*0170*/ 	.word	0x00000f90


	//   ....[9]....
        /*0174*/ 	.word	0x00000fc0


	//   ....[10]....
        /*0178*/ 	.word	0x00000ff0


	//   ....[11]....
        /*017c*/ 	.word	0x00001010


	//   ....[12]....
        /*0180*/ 	.word	0x00001140


	//   ....[13]....
        /*0184*/ 	.word	0x00001170


	//   ....[14]....
        /*0188*/ 	.word	0x000011a0


	//   ....[15]....
        /*018c*/ 	.word	0x000011c0


	//   ....[16]....
        /*0190*/ 	.word	0x000012f0


	//   ....[17]....
        /*0194*/ 	.word	0x00001330


	//   ....[18]....
        /*0198*/ 	.word	0x00001360


	//   ....[19]....
        /*019c*/ 	.word	0x000013a0


	//   ....[20]....
        /*01a0*/ 	.word	0x00002070


	//   ....[21]....
        /*01a4*/ 	.word	0x00002080


	//   ....[22]....
        /*01a8*/ 	.word	0x00002090


	//   ....[23]....
        /*01ac*/ 	.word	0x000020a0


	//   ....[24]....
        /*01b0*/ 	.word	0x000021d0


	//   ....[25]....
        /*01b4*/ 	.word	0x00002210


	//   ....[26]....
        /*01b8*/ 	.word	0x00002240


	//   ....[27]....
        /*01bc*/ 	.word	0x00002250


	//   ....[28]....
        /*01c0*/ 	.word	0x00002390


	//   ....[29]....
        /*01c4*/ 	.word	0x000023d0


	//   ....[30]....
        /*01c8*/ 	.word	0x00002400


	//   ....[31]....
        /*01cc*/ 	.word	0x00002410


	//   ....[32]....
        /*01d0*/ 	.word	0x00002550


	//   ....[33]....
        /*01d4*/ 	.word	0x00002590


	//   ....[34]....
        /*01d8*/ 	.word	0x000025c0


	//   ....[35]....
        /*01dc*/ 	.word	0x000025d0


	//   ....[36]....
        /*01e0*/ 	.word	0x00002710


	//   ....[37]....
        /*01e4*/ 	.word	0x00002750


	//   ....[38]....
        /*01e8*/ 	.word	0x00002780


	//   ....[39]....
        /*01ec*/ 	.word	0x000027a0


	//   ....[40]....
        /*01f0*/ 	.word	0x00005010


	//   ....[41]....
        /*01f4*/ 	.word	0x00005040


	//   ....[42]....
        /*01f8*/ 	.word	0x00005060


	//   ....[43]....
        /*01fc*/ 	.word	0x00005070


	//   ....[44]....
        /*0200*/ 	.word	0x000051a0


	//   ....[45]....
        /*0204*/ 	.word	0x000051d0


	//   ....[46]....
        /*0208*/ 	.word	0x00005200


	//   ....[47]....
        /*020c*/ 	.word	0x00005220


	//   ....[48]....
        /*0210*/ 	.word	0x00005350


	//   ....[49]....
        /*0214*/ 	.word	0x00005380


	//   ....[50]....
        /*0218*/ 	.word	0x000053b0


	//   ....[51]....
        /*021c*/ 	.word	0x000053d0


	//   ....[52]....
        /*0220*/ 	.word	0x00005500


	//   ....[53]....
        /*0224*/ 	.word	0x00005530


	//   ....[54]....
        /*0228*/ 	.word	0x00005560


	//   ....[55]....
        /*022c*/ 	.word	0x00005580


	//   ....[56]....
        /*0230*/ 	.word	0x000056b0


	//   ....[57]....
        /*0234*/ 	.word	0x000056f0


	//   ....[58]....
        /*0238*/ 	.word	0x00005720


	//   ....[59]....
        /*023c*/ 	.word	0x00005730


	//----- nvinfo : EIATTR_VRC_CTA_INIT_COUNT
	.align		4
.L_300:
        /*0240*/ 	.byte	0x02, 0x4a
	.zero		1
	.zero		1


	//----- nvinfo : EIATTR_EXIT_INSTR_OFFSETS
	.align		4
        /*0244*/ 	.byte	0x04, 0x1c
        /*0246*/ 	.short	(.L_302 - .L_301)


	//   ....[0]....
.L_301:
        /*0248*/ 	.word	0x00000030


	//   ....[1]....
        /*024c*/ 	.word	0x00006370


	//   ....[2]....
        /*0250*/ 	.word	0x000063b0


	//----- nvinfo : EIATTR_MAX_THREADS
	.align		4
.L_302:
        /*0254*/ 	.byte	0x04, 0x05
        /*0256*/ 	.short	(.L_304 - .L_303)
.L_303:
        /*0258*/ 	.word	0x00000100
        /*025c*/ 	.word	0x00000001
        /*0260*/ 	.word	0x00000001


	//----- nvinfo : EIATTR_CRS_STACK_SIZE
	.align		4
.L_304:
        /*0264*/ 	.byte	0x04, 0x1e
        /*0266*/ 	.short	(.L_306 - .L_305)
.L_305:
        /*0268*/ 	.word	0x00000000


	//----- nvinfo : EIATTR_CBANK_PARAM_SIZE
	.align		4
.L_306:
        /*026c*/ 	.byte	0x03, 0x19
        /*026e*/ 	.short	0x001d


	//----- nvinfo : EIATTR_PARAM_CBANK
	.align		4
        /*0270*/ 	.byte	0x04, 0x0a
        /*0272*/ 	.short	(.L_308 - .L_307)
	.align		4
.L_307:
        /*0274*/ 	.word	index@(.nv.constant0._ZN6thrust24THRUST_300001_SM_1000_NS8cuda_cub4core6detail13_kernel_agentINS1_8__reduce11ReduceAgentINS0_12zip_iteratorIN4cuda3std3__45tupleIJNS0_10device_ptrIdEENS0_17counting_iteratorIlNS0_11use_defaultESF_SF_EEEEEEEPNSB_IJdlEEESJ_iNS1_9__extrema9arg_min_fIdlNSA_4lessIdEEEEEEJSI_SK_iSP_EEEvDpT0_)
        /*0278*/ 	.short	0x0380
        /*027a*/ 	.short	0x001d


	//----- nvinfo : EIATTR_SW_WAR
	.align		4
.L_308:
        /*027c*/ 	.byte	0x04, 0x36
        /*027e*/ 	.short	(.L_310 - .L_309)
.L_309:
        /*0280*/ 	.word	0x00000008
.L_310:


//--------------------- .nv.info._Z23buscar_siguiente_kernel6float2S_PS_fPdi --------------------------
	.section	.nv.info._Z23buscar_siguiente_kernel6float2S_PS_fPdi,"",@"SHT_CUDA_INFO"
	.sectionflags	@""
	.align	4


	//----- nvinfo : EIATTR_CUDA_API_VERSION
	.align		4
        /*0000*/ 	.byte	0x04, 0x37
        /*0002*/ 	.short	(.L_312 - .L_311)
.L_311:
        /*0004*/ 	.word	0x00000082


	//----- nvinfo : EIATTR_KPARAM_INFO
	.align		4
.L_312:
        /*0008*/ 	.byte	0x04, 0x17
        /*000a*/ 	.short	(.L_314 - .L_313)
.L_313:
        /*000c*/ 	.word	0x00000000
        /*0010*/ 	.short	0x0005
        /*0012*/ 	.short	0x0028
        /*0014*/ 	.byte	0x00, 0xf0, 0x11, 0x00


	//----- nvinfo : EIATTR_KPARAM_INFO
	.align		4
.L_314:
        /*0018*/ 	.byte	0x04, 0x17
        /*001a*/ 	.short	(.L_316 - .L_315)
.L_315:
        /*001c*/ 	.word	0x00000000
        /*0020*/ 	.short	0x0004
        /*0022*/ 	.short	0x0020
        /*0024*/ 	.byte	0x00, 0xf5, 0x21, 0x00


	//----- nvinfo : EIATTR_KPARAM_INFO
	.align		4
.L_316:
        /*0028*/ 	.byte	0x04, 0x17
        /*002a*/ 	.short	(.L_318 - .L_317)
.L_317:
        /*002c*/ 	.word	0x00000000
        /*0030*/ 	.short	0x0003
        /*0032*/ 	.short	0x0018
        /*0034*/ 	.byte	0x00, 0xf0, 0x11, 0x00


	//----- nvinfo : EIATTR_KPARAM_INFO
	.align		4
.L_318:
        /*0038*/ 	.byte	0x04, 0x17
        /*003a*/ 	.short	(.L_320 - .L_319)
.L_319:
        /*003c*/ 	.word	0x00000000
        /*0040*/ 	.short	0x0002
        /*0042*/ 	.short	0x0010
        /*0044*/ 	.byte	0x00, 0xf5, 0x21, 0x00


	//----- nvinfo : EIATTR_KPARAM_INFO
	.align		4
.L_320:
        /*0048*/ 	.byte	0x04, 0x17
        /*004a*/ 	.short	(.L_322 - .L_321)
.L_321:
        /*004c*/ 	.word	0x00000000
        /*0050*/ 	.short	0x0001
        /*0052*/ 	.short	0x0008
        /*0054*/ 	.byte	0x00, 0xf0, 0x21, 0x00


	//----- nvinfo : EIATTR_KPARAM_INFO
	.align		4
.L_322:
        /*0058*/ 	.byte	0x04, 0x17
        /*005a*/ 	.short	(.L_324 - .L_323)
.L_323:
        /*005c*/ 	.word	0x00000000
        /*0060*/ 	.short	0x0000
        /*0062*/ 	.short	0x0000
        /*0064*/ 	.byte	0x00, 0xf0, 0x21, 0x00


	//----- nvinfo : EIATTR_SPARSE_MMA_MASK
	.align		4
.L_324:
        /*0068*/ 	.byte	0x03, 0x50
        /*006a*/ 	.short	0x0000


	//----- nvinfo : EIATTR_MAXREG_COUNT
	.align		4
        /*006c*/ 	.byte	0x03, 0x1b
        /*006e*/ 	.short	0x00ff


	//----- nvinfo : EIATTR_MERCURY_ISA_VERSION
	.align		4
        /*0070*/ 	.byte	0x03, 0x5f
        /*0072*/ 	.short	0x0101


	//----- nvinfo : EIATTR_VRC_CTA_INIT_COUNT
	.align		4
        /*0074*/ 	.byte	0x02, 0x4a
	.zero		1
	.zero		1


	//----- nvinfo : EIATTR_EXIT_INSTR_OFFSETS
	.align		4
        /*0078*/ 	.byte	0x04, 0x1c
        /*007a*/ 	.short	(.L_326 - .L_325)


	//   ....[0]....
.L_325:
        /*007c*/ 	.word	0x00000070


	//   ....[1]....
        /*0080*/ 	.word	0x000023a0


	//   ....[2]....
        /*0084*/ 	.word	0x000023f0


	//   ....[3]....
        /*0088*/ 	.word	0x00002460


	//----- nvinfo : EIATTR_CRS_STACK_SIZE
	.align		4
.L_326:
        /*008c*/ 	.byte	0x04, 0x1e
        /*008e*/ 	.short	(.L_328 - .L_327)
.L_327:
        /*0090*/ 	.word	0x00000000


	//----- nvinfo : EIATTR_CBANK_PARAM_SIZE
	.align		4
.L_328:
        /*0094*/ 	.byte	0x03, 0x19
        /*0096*/ 	.short	0x002c


	//----- nvinfo : EIATTR_PARAM_CBANK
	.align		4
        /*0098*/ 	.byte	0x04, 0x0a
        /*009a*/ 	.short	(.L_330 - .L_329)
	.align		4
.L_329:
        /*009c*/ 	.word	index@(.nv.constant0._Z23buscar_siguiente_kernel6float2S_PS_fPdi)
        /*00a0*/ 	.short	0x0380
        /*00a2*/ 	.short	0x002c


	//----- nvinfo : EIATTR_SW_WAR
	.align		4
.L_330:
        /*00a4*/ 	.byte	0x04, 0x36
        /*00a6*/ 	.short	(.L_332 - .L_331)
.L_331:
        /*00a8*/ 	.word	0x00000008
.L_332:


//--------------------- .nv.info._Z21buscar_segundo_kernel6float2PS_fPdi --------------------------
	.section	.nv.info._Z21buscar_segundo_kernel6float2PS_fPdi,"",@"SHT_CUDA_INFO"
	.sectionflags	@""
	.align	4


	//----- nvinfo : EIATTR_CUDA_API_VERSION
	.align		4
        /*0000*/ 	.byte	0x04, 0x37
        /*0002*/ 	.short	(.L_334 - .L_333)
.L_333:
        /*0004*/ 	.word	0x00000082


	//----- nvinfo : EIATTR_KPARAM_INFO
	.align		4
.L_334:
        /*0008*/ 	.byte	0x04, 0x17
        /*000a*/ 	.short	(.L_336 - .L_335)
.L_335:
        /*000c*/ 	.word	0x00000000
        /*0010*/ 	.short	0x0004
        /*0012*/ 	.short	0x0020
        /*0014*/ 	.byte	0x00, 0xf0, 0x11, 0x00


	//----- nvinfo : EIATTR_KPARAM_INFO
	.align		4
.L_336:
        /*0018*/ 	.byte	0x04, 0x17
        /*001a*/ 	.short	(.L_338 - .L_337)
.L_337:
        /*001c*/ 	.word	0x00000000
        /*0020*/ 	.short	0x0003
        /*0022*/ 	.short	0x0018
        /*0024*/ 	.byte	0x00, 0xf5, 0x21, 0x00


	//----- nvinfo : EIATTR_KPARAM_INFO
	.align		4
.L_338:
        /*0028*/ 	.byte	0x04, 0x17
        /*002a*/ 	.short	(.L_340 - .L_339)
.L_339:
        /*002c*/ 	.word	0x00000000
        /*0030*/ 	.short	0x0002
        /*0032*/ 	.short	0x0010
        /*0034*/ 	.byte	0x00, 0xf0, 0x11, 0x00


	//----- nvinfo : EIATTR_KPARAM_INFO
	.align		4
.L_340:
        /*0038*/ 	.byte	0x04, 0x17
        /*003a*/ 	.short	(.L_342 - .L_341)
.L_341:
        /*003c*/ 	.word	0x00000000
        /*0040*/ 	.short	0x0001
        /*0042*/ 	.short	0x0008
        /*0044*/ 	.byte	0x00, 0xf5, 0x21, 0x00


	//----- nvinfo : EIATTR_KPARAM_INFO
	.align		4
.L_342:
        /*0048*/ 	.byte	0x04, 0x17
        /*004a*/ 	.short	(.L_344 - .L_343)
.L_343:
        /*004c*/ 	.word	0x00000000
        /*0050*/ 	.short	0x0000
        /*0052*/ 	.short	0x0000
        /*0054*/ 	.byte	0x00, 0xf0, 0x21, 0x00


	//----- nvinfo : EIATTR_SPARSE_MMA_MASK
	.align		4
.L_344:
        /*0058*/ 	.byte	0x03, 0x50
        /*005a*/ 	.short	0x0000


	//----- nvinfo : EIATTR_MAXREG_COUNT
	.align		4
        /*005c*/ 	.byte	0x03, 0x1b
        /*005e*/ 	.short	0x00ff


	//----- nvinfo : EIATTR_MERCURY_ISA_VERSION
	.align		4
        /*0060*/ 	.byte	0x03, 0x5f
        /*0062*/ 	.short	0x0101


	//----- nvinfo : EIATTR_VRC_CTA_INIT_COUNT
	.align		4
        /*0064*/ 	.byte	0x02, 0x4a
	.zero		1
	.zero		1


	//----- nvinfo : EIATTR_EXIT_INSTR_OFFSETS
	.align		4
        /*0068*/ 	.byte	0x04, 0x1c
        /*006a*/ 	.short	(.L_346 - .L_345)


	//   ....[0]....
.L_345:
        /*006c*/ 	.word	0x00000070


	//   ....[1]....
        /*0070*/ 	.word	0x00001050


	//   ....[2]....
        /*0074*/ 	.word	0x000010b0


	//----- nvinfo : EIATTR_CRS_STACK_SIZE
	.align		4
.L_346:
        /*0078*/ 	.byte	0x04, 0x1e
        /*007a*/ 	.short	(.L_348 - .L_347)
.L_347:
        /*007c*/ 	.word	0x00000000


	//----- nvinfo : EIATTR_CBANK_PARAM_SIZE
	.align		4
.L_348:
        /*0080*/ 	.byte	0x03, 0x19
        /*0082*/ 	.short	0x0024


	//----- nvinfo : EIATTR_PARAM_CBANK
	.align		4
        /*0084*/ 	.byte	0x04, 0x0a
        /*0086*/ 	.short	(.L_350 - .L_349)
	.align		4
.L_349:
        /*0088*/ 	.word	index@(.nv.constant0._Z21buscar_segundo_kernel6float2PS_fPdi)
        /*008c*/ 	.short	0x0380
        /*008e*/ 	.short	0x0024


	//----- nvinfo : EIATTR_SW_WAR
	.align		4
.L_350:
        /*0090*/ 	.byte	0x04, 0x36
        /*0092*/ 	.short	(.L_352 - .L_351)
.L_351:
        /*0094*/ 	.word	0x00000008
.L_352:


//--------------------- .nv.callgraph             --------------------------
	.section	.nv.callgraph,"",@"SHT_CUDA_CALLGRAPH"
	.align	4
	.sectionentsize	8
	.align		4
        /*0000*/ 	.word	0x00000000
	.align		4
        /*0004*/ 	.word	0xffffffff
	.align		4
        /*0008*/ 	.word	0x00000000
	.align		4
        /*000c*/ 	.word	0xfffffffe
	.align		4
        /*0010*/ 	.word	0x00000000
	.align		4
        /*0014*/ 	.word	0xfffffffd
	.align		4
        /*0018*/ 	.word	0x00000000
	.align		4
        /*001c*/ 	.word	0xfffffffc


//--------------------- .nv.constant4             --------------------------
	.section	.nv.constant4,"a",@progbits
	.align	8
	.align		8
.nv.constant4:
        /*0000*/ 	.dword	_ZN34_INTERNAL_a6871709_4_k_cu_40ec9e774cuda3std3__45__cpo5beginE
	.align		8
        /*0008*/ 	.dword	_ZN34_INTERNAL_a6871709_4_k_cu_40ec9e774cuda3std3__45__cpo3endE
	.align		8
        /*0010*/ 	.dword	_ZN34_INTERNAL_a6871709_4_k_cu_40ec9e774cuda3std3__45__cpo6cbeginE
	.align		8
        /*0018*/ 	.dword	_ZN34_INTERNAL_a6871709_4_k_cu_40ec9e774cuda3std3__45__cpo4cendE
	.align		8
        /*0020*/ 	.dword	_ZN34_INTERNAL_a6871709_4_k_cu_40ec9e774cuda3std3__45__cpo6rbeginE
	.align		8
        /*0028*/ 	.dword	_ZN34_INTERNAL_a6871709_4_k_cu_40ec9e774cuda3std3__45__cpo4rendE
	.align		8
        /*0030*/ 	.dword	_ZN34_INTERNAL_a6871709_4_k_cu_40ec9e774cuda3std3__45__cpo7crbeginE
	.align		8
        /*0038*/ 	.dword	_ZN34_INTERNAL_a6871709_4_k_cu_40ec9e774cuda3std3__45__cpo5crendE
	.align		8
        /*0040*/ 	.dword	_ZN34_INTERNAL_a6871709_4_k_cu_40ec9e774cuda3std3__436_GLOBAL__N__a6871709_4_k_cu_40ec9e776ignoreE
	.align		8
        /*0048*/ 	.dword	_ZN34_INTERNAL_a6871709_4_k_cu_40ec9e774cuda3std3__419piecewise_constructE
	.align		8
        /*0050*/ 	.dword	_ZN34_INTERNAL_a6871709_4_k_cu_40ec9e774cuda3std3__48in_placeE
	.align		8
        /*0058*/ 	.dword	_ZN34_INTERNAL_a6871709_4_k_cu_40ec9e774cuda3std3__420unreachable_sentinelE
	.align		8
        /*0060*/ 	.dword	_ZN34_INTERNAL_a6871709_4_k_cu_40ec9e774cuda3std3__47nulloptE
	.align		8
        /*0068*/ 	.dword	_ZN34_INTERNAL_a6871709_4_k_cu_40ec9e774cuda3std3__48unexpectE
	.align		8
        /*0070*/ 	.dword	_ZN34_INTERNAL_a6871709_4_k_cu_40ec9e774cuda3std6ranges3__45__cpo4swapE
	.align		8
        /*0078*/ 	.dword	_ZN34_INTERNAL_a6871709_4_k_cu_40ec9e774cuda3std6ranges3__45__cpo9iter_moveE
	.align		8
        /*0080*/ 	.dword	_ZN34_INTERNAL_a6871709_4_k_cu_40ec9e774cuda3std6ranges3__45__cpo5beginE
	.align		8
        /*0088*/ 	.dword	_ZN34_INTERNAL_a6871709_4_k_cu_40ec9e774cuda3std6ranges3__45__cpo3endE
	.align		8
        /*0090*/ 	.dword	_ZN34_INTERNAL_a6871709_4_k_cu_40ec9e774cuda3std6ranges3__45__cpo6cbeginE
	.align		8
        /*0098*/ 	.dword	_ZN34_INTERNAL_a6871709_4_k_cu_40ec9e774cuda3std6ranges3__45__cpo4cendE
	.align		8
        /*00a0*/ 	.dword	_ZN34_INTERNAL_a6871709_4_k_cu_40ec9e774cuda3std6ranges3__45__cpo7advanceE
	.align		8
        /*00a8*/ 	.dword	_ZN34_INTERNAL_a6871709_4_k_cu_40ec9e774cuda3std6ranges3__45__cpo9iter_swapE
	.align		8
        /*00b0*/ 	.dword	_ZN34_INTERNAL_a6871709_4_k_cu_40ec9e774cuda3std6ranges3__45__cpo4nextE
	.align		8
        /*00b8*/ 	.dword	_ZN34_INTERNAL_a6871709_4_k_cu_40ec9e774cuda3std6ranges3__45__cpo4prevE
	.align		8
        /*00c0*/ 	.dword	_ZN34_INTERNAL_a6871709_4_k_cu_40ec9e774cuda3std6ranges3__45__cpo4dataE
	.align		8
        /*00c8*/ 	.dword	_ZN34_INTERNAL_a6871709_4_k_cu_40ec9e774cuda3std6ranges3__45__cpo5cdataE
	.align		8
        /*00d0*/ 	.dword	_ZN34_INTERNAL_a6871709_4_k_cu_40ec9e774cuda3std6ranges3__45__cpo4sizeE
	.align		8
        /*00d8*/ 	.dword	_ZN34_INTERNAL_a6871709_4_k_cu_40ec9e774cuda3std6ranges3__45__cpo5ssizeE
	.align		8
        /*00e0*/ 	.dword	_ZN34_INTERNAL_a6871709_4_k_cu_40ec9e774cuda3std6ranges3__45__cpo8distanceE
	.align		8
        /*00e8*/ 	.dword	_ZN34_INTERNAL_a6871709_4_k_cu_40ec9e776thrust24THRUST_300001_SM_1000_NS8cuda_cub3parE
	.align		8
        /*00f0*/ 	.dword	_ZN34_INTERNAL_a6871709_4_k_cu_40ec9e776thrust24THRUST_300001_SM_1000_NS8cuda_cub10par_nosyncE
	.align		8
        /*00f8*/ 	.dword	_ZN34_INTERNAL_a6871709_4_k_cu_40ec9e776thrust24THRUST_300001_SM_1000_NS6system6detail10sequential3seqE
	.align		8
        /*0100*/ 	.dword	_ZN34_INTERNAL_a6871709_4_k_cu_40ec9e776thrust24THRUST_300001_SM_1000_NS6system3cpp3parE
	.align		8
        /*0108*/ 	.dword	_ZN34_INTERNAL_a6871709_4_k_cu_40ec9e776thrust24THRUST_300001_SM_1000_NS12placeholders2_1E
	.align		8
        /*0110*/ 	.dword	_ZN34_INTERNAL_a6871709_4_k_cu_40ec9e776thrust24THRUST_300001_SM_1000_NS12placeholders2_2E
	.align		8
        /*0118*/ 	.dword	_ZN34_INTERNAL_a6871709_4_k_cu_40ec9e776thrust24THRUST_300001_SM_1000_NS12placeholders2_3E
	.align		8
        /*0120*/ 	.dword	_ZN34_INTERNAL_a6871709_4_k_cu_40ec9e776thrust24THRUST_300001_SM_1000_NS12placeholders2_4E
	.align		8
        /*0128*/ 	.dword	_ZN34_INTERNAL_a6871709_4_k_cu_40ec9e776thrust24THRUST_300001_SM_1000_NS12placeholders2_5E
	.align		8
        /*0130*/ 	.dword	_ZN34_INTERNAL_a6871709_4_k_cu_40ec9e776thrust24THRUST_300001_SM_1000_NS12placeholders2_6E
	.align		8
        /*0138*/ 	.dword	_ZN34_INTERNAL_a6871709_4_k_cu_40ec9e776thrust24THRUST_300001_SM_1000_NS12placeholders2_7E
	.align		8
        /*0140*/ 	.dword	_ZN34_INTERNAL_a6871709_4_k_cu_40ec9e776thrust24THRUST_300001_SM_1000_NS12placeholders2_8E
	.align		8
        /*0148*/ 	.dword	_ZN34_INTERNAL_a6871709_4_k_cu_40ec9e776thrust24THRUST_300001_SM_1000_NS12placeholders2_9E
	.align		8
        /*0150*/ 	.dword	_ZN34_INTERNAL_a6871709_4_k_cu_40ec9e776thrust24THRUST_300001_SM_1000_NS12placeholders3_10E
	.align		8
        /*0158*/ 	.dword	_ZN34_INTERNAL_a6871709_4_k_cu_40ec9e776thrust24THRUST_300001_SM_1000_NS3seqE
	.align		8
        /*0160*/ 	.dword	_ZN34_INTERNAL_a6871709_4_k_cu_40ec9e776thrust24THRUST_300001_SM_1000_NS6deviceE


//--------------------- .text._ZN3cub18CUB_300001_SM_10006detail11EmptyKernelIvEEvv --------------------------
	.section	.text._ZN3cub18CUB_300001_SM_10006detail11EmptyKernelIvEEvv,"ax",@progbits
	.align	128
        .global         _ZN3cub18CUB_300001_SM_10006detail11EmptyKernelIvEEvv
        .type           _ZN3cub18CUB_300001_SM_10006detail11EmptyKernelIvEEvv,@function
        .size           _ZN3cub18CUB_300001_SM_10006detail11EmptyKernelIvEEvv,(.L_x_893 - _ZN3cub18CUB_300001_SM_10006detail11EmptyKernelIvEEvv)
        .other          _ZN3cub18CUB_300001_SM_10006detail11EmptyKernelIvEEvv,@"STO_CUDA_ENTRY STV_DEFAULT"
_ZN3cub18CUB_300001_SM_10006detail11EmptyKernelIvEEvv:
.text._ZN3cub18CUB_300001_SM_10006detail11EmptyKernelIvEEvv:
[----:B------:R-:W-:Y:S01]  /*0000*/  LDC R1, c[0x0][0x37c] ;  /* 0x0000df00ff017b82 */ /* 0x000fe20000000800 */
[----:B------:R-:W-:Y:S05]  /*0010*/  EXIT ;  /* 0x000000000000794d */ /* 0x000fea0003800000 */
.L_x_0:
[----:B------:R-:W-:-:S00]  /*0020*/  BRA `(.L_x_0) ;  /* 0xfffffffc00fc7947 */ /* 0x000fc0000383ffff */
[----:B------:R-:W-:-:S00]  /*0030*/  NOP ;  /* 0x0000000000007918 */ /* 0x000fc00000000000 */
        /* <DEDUP_REMOVED lines=12> */
.L_x_893:


//--------------------- .text._ZN6thrust24THRUST_300001_SM_1000_NS8cuda_cub4core6detail13_kernel_agentINS1_8__reduce11ReduceAgentIPN4cuda3std3__45tupleIJdlEEESC_SB_lNS1_9__extrema9arg_min_fIdlNS9_4lessIdEEEEEEJSC_SC_iSH_EEEvDpT0_ --------------------------
	.section	.text._ZN6thrust24THRUST_300001_SM_1000_NS8cuda_cub4core6detail13_kernel_agentINS1_8__reduce11ReduceAgentIPN4cuda3std3__45tupleIJdlEEESC_SB_lNS1_9__extrema9arg_min_fIdlNS9_4lessIdEEEEEEJSC_SC_iSH_EEEvDpT0_,"ax",@progbits
	.align	128
        .global         _ZN6thrust24THRUST_300001_SM_1000_NS8cuda_cub4core6detail13_kernel_agentINS1_8__reduce11ReduceAgentIPN4cuda3std3__45tupleIJdlEEESC_SB_lNS1_9__extrema9arg_min_fIdlNS9_4lessIdEEEEEEJSC_SC_iSH_EEEvDpT0_
        .type           _ZN6thrust24THRUST_300001_SM_1000_NS8cuda_cub4core6detail13_kernel_agentINS1_8__reduce11ReduceAgentIPN4cuda3std3__45tupleIJdlEEESC_SB_lNS1_9__extrema9arg_min_fIdlNS9_4lessIdEEEEEEJSC_SC_iSH_EEEvDpT0_,@function
        .size           _ZN6thrust24THRUST_300001_SM_1000_NS8cuda_cub4core6detail13_kernel_agentINS1_8__reduce11ReduceAgentIPN4cuda3std3__45tupleIJdlEEESC_SB_lNS1_9__extrema9arg_min_fIdlNS9_4lessIdEEEEEEJSC_SC_iSH_EEEvDpT0_,(.L_x_894 - _ZN6thrust24THRUST_300001_SM_1000_NS8cuda_cub4core6detail13_kernel_agentINS1_8__reduce11ReduceAgentIPN4cuda3std3__45tupleIJdlEEESC_SB_lNS1_9__extrema9arg_min_fIdlNS9_4lessIdEEEEEEJSC_SC_iSH_EEEvDpT0_)
        .other          _ZN6thrust24THRUST_300001_SM_1000_NS8cuda_cub4core6detail13_kernel_agentINS1_8__reduce11ReduceAgentIPN4cuda3std3__45tupleIJdlEEESC_SB_lNS1_9__extrema9arg_min_fIdlNS9_4lessIdEEEEEEJSC_SC_iSH_EEEvDpT0_,@"STO_CUDA_ENTRY STV_DEFAULT"
_ZN6thrust24THRUST_300001_SM_1000_NS8cuda_cub4core6detail13_kernel_agentINS1_8__reduce11ReduceAgentIPN4cuda3std3__45tupleIJdlEEESC_SB_lNS1_9__extrema9arg_min_fIdlNS9_4lessIdEEEEEEJSC_SC_iSH_EEEvDpT0_:
.text._ZN6thrust24THRUST_300001_SM_1000_NS8cuda_cub4core6detail13_kernel_agentINS1_8__reduce11ReduceAgentIPN4cuda3std3__45tupleIJdlEEESC_SB_lNS1_9__extrema9arg_min_fIdlNS9_4lessIdEEEEEEJSC_SC_iSH_EEEvDpT0_:
[----:B------:R-:W-:Y:S01]  /*0000*/  LDC R1, c[0x0][0x37c] ;  /* 0x0000df00ff017b82 */ /* 0x000fe20000000800 */
[----:B------:R-:W0:Y:S02]  /*0010*/  LDCU UR8, c[0x0][0x390] ;  /* 0x00007200ff0877ac */ /* 0x000e240008000800 */
[----:B0-----:R-:W-:-:S13]  /*0020*/  ISETP.NE.AND P0, PT, RZ, UR8, PT ;  /* 0x00000008ff007c0c */ /* 0x001fda000bf05270 */
[----:B------:R-:W-:Y:S05]  /*0030*/  @!P0 EXIT ;  /* 0x000000000000894d */ /* 0x000fea0003800000 */
[----:B------:R-:W-:Y:S01]  /*0040*/  UISETP.GT.AND UP0, UPT, UR8, 0x4ff, UPT ;  /* 0x000004ff0800788c */ /* 0x000fe2000bf04270 */
[----:B------:R-:W-:Y:S01]  /*0050*/  BSSY.RECONVERGENT B0, `(.L_x_1) ;  /* 0x0000741000007945 */ /* 0x000fe20003800200 */
[----:B------:R-:W0:Y:S07]  /*0060*/  LDCU.64 UR10, c[0x0][0x358] ;  /* 0x00006b00ff0a77ac */ /* 0x000e2e0008000a00 */
[----:B------:R-:W-:Y:S05]  /*0070*/  BRA.U UP0, `(.L_x_2) ;  /* 0x0000003500907547 */ /* 0x000fea000b800000 */
[----:B------:R-:W1:Y:S01]  /*0080*/  S2R R0, SR_TID.X ;  /* 0x0000000000007919 */ /* 0x000e620000002100 */
[----:B------:R-:W2:Y:S01]  /*0090*/  LDCU UR4, c[0x0][0x390] ;  /* 0x00007200ff0477ac */ /* 0x000ea20008000800 */
[----:B------:R-:W-:Y:S01]  /*00a0*/  BSSY.RECONVERGENT B1, `(.L_x_3) ;  /* 0x000000b000017945 */ /* 0x000fe20003800200 */
[----:B------:R-:W-:Y:S02]  /*00b0*/  CS2R R2, SRZ ;  /* 0x0000000000027805 */ /* 0x000fe4000001ff00 */
[----:B------:R-:W-:Y:S02]  /*00c0*/  CS2R R4, SRZ ;  /* 0x0000000000047805 */ /* 0x000fe4000001ff00 */
[----:B-1----:R-:W-:Y:S01]  /*00d0*/  ISETP.GE.AND P0, PT, R0, UR8, PT ;  /* 0x0000000800007c0c */ /* 0x002fe2000bf06270 */
[----:B------:R-:W-:-:S12]  /*00e0*/  IMAD.MOV.U32 R6, RZ, RZ, R0 ;  /* 0x000000ffff067224 */ /* 0x000fd800078e0000 */
[----:B--2---:R-:W-:Y:S05]  /*00f0*/  @P0 BRA `(.L_x_4) ;  /* 0x0000000000140947 */ /* 0x004fea0003800000 */
[----:B------:R-:W1:Y:S02]  /*0100*/  LDC.64 R8, c[0x0][0x380] ;  /* 0x0000e000ff087b82 */ /* 0x000e640000000a00 */
[----:B-1----:R-:W-:-:S05]  /*0110*/  IMAD.WIDE.U32 R8, R0, 0x10, R8 ;  /* 0x0000001000087825 */ /* 0x002fca00078e0008 */
[----:B0-----:R1:W5:Y:S04]  /*0120*/  LDG.E.64.CONSTANT R2, desc[UR10][R8.64] ;  /* 0x0000000a08027981 */ /* 0x001368000c1e9b00 */
[----:B------:R1:W5:Y:S01]  /*0130*/  LDG.E.64.CONSTANT R4, desc[UR10][R8.64+0x8] ;  /* 0x0000080a08047981 */ /* 0x000362000c1e9b00 */
[----:B------:R-:W-:-:S07]  /*0140*/  VIADD R6, R0, 0x100 ;  /* 0x0000010000067836 */ /* 0x000fce0000000000 */
.L_x_4:
[----:B0-----:R-:W-:Y:S05]  /*0150*/  BSYNC.RECONVERGENT B1 ;  /* 0x0000000000017941 */ /* 0x001fea0003800200 */
.L_x_3:
[----:B------:R-:W-:Y:S01]  /*0160*/  ISETP.GE.AND P0, PT, R6, UR8, PT ;  /* 0x0000000806007c0c */ /* 0x000fe2000bf06270 */
[----:B------:R-:W-:-:S12]  /*0170*/  BSSY.RECONVERGENT B1, `(.L_x_5) ;  /* 0x0000093000017945 */ /* 0x000fd80003800200 */
[----:B------:R-:W-:Y:S05]  /*0180*/  @P0 BRA `(.L_x_6) ;  /* 0x0000000800440947 */ /* 0x000fea0003800000 */
[----:B------:R-:W-:Y:S01]  /*0190*/  LOP3.LUT R7, RZ, R6, RZ, 0x33, !PT ;  /* 0x00000006ff077212 */ /* 0x000fe200078e33ff */
[----:B------:R-:W-:Y:S04]  /*01a0*/  BSSY.RECONVERGENT B2, `(.L_x_7) ;  /* 0x000002a000027945 */ /* 0x000fe80003800200 */
[----:B------:R-:W-:-:S05]  /*01b0*/  VIADD R16, R7, UR8 ;  /* 0x0000000807107c36 */ /* 0x000fca0008000000 */
[----:B------:R-:W-:-:S04]  /*01c0*/  LOP3.LUT R7, R16, 0x300, RZ, 0xc0, !PT ;  /* 0x0000030010077812 */ /* 0x000fc800078ec0ff */
[----:B------:R-:W-:-:S13]  /*01d0*/  ISETP.NE.AND P0, PT, R7, 0x300, PT ;  /* 0x000003000700780c */ /* 0x000fda0003f05270 */
[----:B------:R-:W-:Y:S05]  /*01e0*/  @!P0 BRA `(.L_x_8) ;  /* 0x0000000000948947 */ /* 0x000fea0003800000 */
[----:B-1----:R-:W0:Y:S01]  /*01f0*/  LDC.64 R8, c[0x0][0x380] ;  /* 0x0000e000ff087b82 */ /* 0x002e220000000a00 */
[----:B------:R-:W-:-:S04]  /*0200*/  LEA.HI R7, R16, 0x1, RZ, 0x18 ;  /* 0x0000000110077811 */ /* 0x000fc800078fc0ff */
[----:B------:R-:W-:-:S05]  /*0210*/  LOP3.LUT R7, R7, 0x3, RZ, 0xc0, !PT ;  /* 0x0000000307077812 */ /* 0x000fca00078ec0ff */
[----:B------:R-:W-:Y:S02]  /*0220*/  IMAD.MOV R7, RZ, RZ, -R7 ;  /* 0x000000ffff077224 */ /* 0x000fe400078e0a07 */
[----:B0-----:R-:W-:-:S04]  /*0230*/  IMAD.WIDE.U32 R8, R6, 0x10, R8 ;  /* 0x0000001006087825 */ /* 0x001fc800078e0008 */
[----:B------:R-:W-:-:S07]  /*0240*/  IMAD.MOV.U32 R14, RZ, RZ, R8 ;  /* 0x000000ffff0e7224 */ /* 0x000fce00078e0008 */
.L_x_11:
[----:B------:R-:W-:-:S05]  /*0250*/  IMAD.MOV.U32 R8, RZ, RZ, R14 ;  /* 0x000000ffff087224 */ /* 0x000fca00078e000e */
[----:B------:R-:W2:Y:S01]  /*0260*/  LDG.E.64.CONSTANT R10, desc[UR10][R8.64] ;  /* 0x0000000a080a7981 */ /* 0x000ea2000c1e9b00 */
[----:B------:R-:W-:Y:S01]  /*0270*/  VIADD R7, R7, 0x1 ;  /* 0x0000000107077836 */ /* 0x000fe20000000000 */
[----:B------:R-:W-:Y:S01]  /*0280*/  BSSY.RECONVERGENT B3, `(.L_x_9) ;  /* 0x0000018000037945 */ /* 0x000fe20003800200 */
[----:B------:R-:W-:-:S03]  /*0290*/  IADD3 R14, P3, PT, R8, 0x1000, RZ ;  /* 0x00001000080e7810 */ /* 0x000fc60007f7e0ff */
[----:B------:R-:W-:Y:S01]  /*02a0*/  ISETP.NE.AND P2, PT, R7, RZ, PT ;  /* 0x000000ff0700720c */ /* 0x000fe20003f45270 */
[----:B--2--5:R-:W-:-:S14]  /*02b0*/  DSETP.GEU.AND P0, PT, R2, R10, PT ;  /* 0x0000000a0200722a */ /* 0x024fdc0003f0e000 */
[----:B------:R-:W-:Y:S05]  /*02c0*/  @!P0 BRA `(.L_x_10) ;  /* 0x00000000004c8947 */ /* 0x000fea0003800000 */
[----:B------:R-:W2:Y:S01]  /*02d0*/  LDG.E.64.CONSTANT R12, desc[UR10][R8.64+0x8] ;  /* 0x0000080a080c7981 */ /* 0x000ea2000c1e9b00 */
[----:B------:R-:W-:Y:S01]  /*02e0*/  DSETP.GT.AND P0, PT, R2, R10, PT ;  /* 0x0000000a0200722a */ /* 0x000fe20003f04000 */
[----:B------:R-:W-:Y:S02]  /*02f0*/  IMAD.MOV.U32 R21, RZ, RZ, R5 ;  /* 0x000000ffff157224 */ /* 0x000fe400078e0005 */
[----:B------:R-:W-:Y:S02]  /*0300*/  IMAD.MOV.U32 R19, RZ, RZ, R4 ;  /* 0x000000ffff137224 */ /* 0x000fe400078e0004 */
[----:B------:R-:W-:Y:S02]  /*0310*/  IMAD.MOV.U32 R15, RZ, RZ, R2 ;  /* 0x000000ffff0f7224 */ /* 0x000fe400078e0002 */
[----:B------:R-:W-:Y:S02]  /*0320*/  IMAD.MOV.U32 R17, RZ, RZ, R3 ;  /* 0x000000ffff117224 */ /* 0x000fe400078e0003 */
[----:B------:R-:W-:-:S02]  /*0330*/  IMAD.MOV.U32 R2, RZ, RZ, R10 ;  /* 0x000000ffff027224 */ /* 0x000fc400078e000a */
[----:B------:R-:W-:Y:S02]  /*0340*/  IMAD.MOV.U32 R3, RZ, RZ, R11 ;  /* 0x000000ffff037224 */ /* 0x000fe400078e000b */
[----:B--2---:R-:W-:Y:S02]  /*0350*/  IMAD.MOV.U32 R4, RZ, RZ, R12 ;  /* 0x000000ffff047224 */ /* 0x004fe400078e000c */
[----:B------:R-:W-:Y:S01]  /*0360*/  IMAD.MOV.U32 R5, RZ, RZ, R13 ;  /* 0x000000ffff057224 */ /* 0x000fe200078e000d */
[----:B------:R-:W-:Y:S06]  /*0370*/  @P0 BRA `(.L_x_10) ;  /* 0x0000000000200947 */ /* 0x000fec0003800000 */
[CC--:B------:R-:W-:Y:S02]  /*0380*/  ISETP.LT.U32.AND P0, PT, R19.reuse, R12.reuse, PT ;  /* 0x0000000c1300720c */ /* 0x0c0fe40003f01070 */
[-C--:B------:R-:W-:Y:S02]  /*0390*/  ISETP.GE.U32.AND P1, PT, R19, R12.reuse, PT ;  /* 0x0000000c1300720c */ /* 0x080fe40003f26070 */
[CC--:B------:R-:W-:Y:S02]  /*03a0*/  ISETP.LT.AND.EX P0, PT, R21.reuse, R13.reuse, PT, P0 ;  /* 0x0000000d1500720c */ /* 0x0c0fe40003f01300 */
[-C--:B------:R-:W-:Y:S02]  /*03b0*/  ISETP.GE.AND.EX P1, PT, R21, R13.reuse, PT, P1 ;  /* 0x0000000d1500720c */ /* 0x080fe40003f26310 */
[----:B------:R-:W-:Y:S02]  /*03c0*/  SEL R4, R19, R12, P0 ;  /* 0x0000000c13047207 */ /* 0x000fe40000000000 */
[----:B------:R-:W-:-:S02]  /*03d0*/  SEL R5, R21, R13, P0 ;  /* 0x0000000d15057207 */ /* 0x000fc40000000000 */
[----:B------:R-:W-:Y:S02]  /*03e0*/  FSEL R2, R15, R10, !P1 ;  /* 0x0000000a0f027208 */ /* 0x000fe40004800000 */
[----:B------:R-:W-:-:S07]  /*03f0*/  FSEL R3, R17, R11, !P1 ;  /* 0x0000000b11037208 */ /* 0x000fce0004800000 */
.L_x_10:
[----:B------:R-:W-:Y:S05]  /*0400*/  BSYNC.RECONVERGENT B3 ;  /* 0x0000000000037941 */ /* 0x000fea0003800200 */
.L_x_9:
[----:B------:R-:W-:Y:S02]  /*0410*/  IMAD.X R9, RZ, RZ, R9, P3 ;  /* 0x000000ffff097224 */ /* 0x000fe400018e0609 */
[----:B------:R-:W-:Y:S01]  /*0420*/  VIADD R6, R6, 0x100 ;  /* 0x0000010006067836 */ /* 0x000fe20000000000 */
[----:B------:R-:W-:Y:S06]  /*0430*/  @P2 BRA `(.L_x_11) ;  /* 0xfffffffc00842947 */ /* 0x000fec000383ffff */
.L_x_8:
[----:B------:R-:W-:Y:S05]  /*0440*/  BSYNC.RECONVERGENT B2 ;  /* 0x0000000000027941 */ /* 0x000fea0003800200 */
.L_x_7:
[----:B-1----:R-:W0:Y:S01]  /*0450*/  LDC.64 R8, c[0x0][0x380] ;  /* 0x0000e000ff087b82 */ /* 0x002e220000000a00 */
[----:B------:R-:W-:-:S13]  /*0460*/  ISETP.GE.U32.AND P0, PT, R16, 0x300, PT ;  /* 0x000003001000780c */ /* 0x000fda0003f06070 */
[----:B------:R-:W-:Y:S05]  /*0470*/  @!P0 BRA `(.L_x_6) ;  /* 0x0000000400888947 */ /* 0x000fea0003800000 */
.L_x_20:
[----:B0-----:R-:W-:-:S05]  /*0480*/  IMAD.WIDE R14, R6, 0x10, R8 ;  /* 0x00000010060e7825 */ /* 0x001fca00078e0208 */
[----:B------:R-:W2:Y:S04]  /*0490*/  LDG.E.64.CONSTANT R18, desc[UR10][R14.64] ;  /* 0x0000000a0e127981 */ /* 0x000ea8000c1e9b00 */
[----:B-----5:R0:W5:Y:S04]  /*04a0*/  LDG.E.64.CONSTANT R22, desc[UR10][R14.64+0x1000] ;  /* 0x0010000a0e167981 */ /* 0x020168000c1e9b00 */
[----:B------:R0:W5:Y:S04]  /*04b0*/  LDG.E.64.CONSTANT R12, desc[UR10][R14.64+0x2000] ;  /* 0x0020000a0e0c7981 */ /* 0x000168000c1e9b00 */
[----:B------:R0:W5:Y:S01]  /*04c0*/  LDG.E.64.CONSTANT R10, desc[UR10][R14.64+0x3000] ;  /* 0x0030000a0e0a7981 */ /* 0x000162000c1e9b00 */
[----:B------:R-:W-:Y:S01]  /*04d0*/  BSSY.RECONVERGENT B2, `(.L_x_12) ;  /* 0x0000016000027945 */ /* 0x000fe20003800200 */
[----:B------:R-:W-:-:S02]  /*04e0*/  IMAD.MOV.U32 R7, RZ, RZ, R4 ;  /* 0x000000ffff077224 */ /* 0x000fc400078e0004 */
[----:B------:R-:W-:Y:S02]  /*04f0*/  IMAD.MOV.U32 R27, RZ, RZ, R5 ;  /* 0x000000ffff1b7224 */ /* 0x000fe400078e0005 */
[----:B------:R-:W-:Y:S02]  /*0500*/  IMAD.MOV.U32 R16, RZ, RZ, R2 ;  /* 0x000000ffff107224 */ /* 0x000fe400078e0002 */
[----:B------:R-:W-:Y:S01]  /*0510*/  IMAD.MOV.U32 R17, RZ, RZ, R3 ;  /* 0x000000ffff117224 */ /* 0x000fe200078e0003 */
[----:B--2---:R-:W-:-:S14]  /*0520*/  DSETP.GEU.AND P0, PT, R2, R18, PT ;  /* 0x000000120200722a */ /* 0x004fdc0003f0e000 */
[----:B0-----:R-:W-:Y:S05]  /*0530*/  @!P0 BRA `(.L_x_13) ;  /* 0x00000000003c8947 */ /* 0x001fea0003800000 */
[----:B------:R-:W2:Y:S01]  /*0540*/  LDG.E.64.CONSTANT R20, desc[UR10][R14.64+0x8] ;  /* 0x0000080a0e147981 */ /* 0x000ea2000c1e9b00 */
[----:B------:R-:W-:Y:S01]  /*0550*/  DSETP.GT.AND P0, PT, R2, R18, PT ;  /* 0x000000120200722a */ /* 0x000fe20003f04000 */
[----:B------:R-:W-:Y:S02]  /*0560*/  IMAD.MOV.U32 R16, RZ, RZ, R18 ;  /* 0x000000ffff107224 */ /* 0x000fe400078e0012 */
[----:B------:R-:W-:Y:S02]  /*0570*/  IMAD.MOV.U32 R17, RZ, RZ, R19 ;  /* 0x000000ffff117224 */ /* 0x000fe400078e0013 */
[----:B--2---:R-:W-:Y:S02]  /*0580*/  IMAD.MOV.U32 R7, RZ, RZ, R20 ;  /* 0x000000ffff077224 */ /* 0x004fe400078e0014 */
[----:B------:R-:W-:-:S07]  /*0590*/  IMAD.MOV.U32 R27, RZ, RZ, R21 ;  /* 0x000000ffff1b7224 */ /* 0x000fce00078e0015 */
[----:B------:R-:W-:Y:S05]  /*05a0*/  @P0 BRA `(.L_x_13) ;  /* 0x0000000000200947 */ /* 0x000fea0003800000 */
[CC--:B------:R-:W-:Y:S02]  /*05b0*/  ISETP.LT.U32.AND P1, PT, R4.reuse, R20.reuse, PT ;  /* 0x000000140400720c */ /* 0x0c0fe40003f21070 */
[CC--:B------:R-:W-:Y:S02]  /*05c0*/  ISETP.GE.U32.AND P0, PT, R4.reuse, R20.reuse, PT ;  /* 0x000000140400720c */ /* 0x0c0fe40003f06070 */
[CC--:B------:R-:W-:Y:S02]  /*05d0*/  ISETP.LT.AND.EX P1, PT, R5.reuse, R21.reuse, PT, P1 ;  /* 0x000000150500720c */ /* 0x0c0fe40003f21310 */
[CC--:B------:R-:W-:Y:S02]  /*05e0*/  ISETP.GE.AND.EX P0, PT, R5.reuse, R21.reuse, PT, P0 ;  /* 0x000000150500720c */ /* 0x0c0fe40003f06300 */
[----:B------:R-:W-:Y:S02]  /*05f0*/  SEL R7, R4, R20, P1 ;  /* 0x0000001404077207 */ /* 0x000fe40000800000 */
[----:B------:R-:W-:-:S02]  /*0600*/  SEL R27, R5, R21, P1 ;  /* 0x00000015051b7207 */ /* 0x000fc40000800000 */
[----:B------:R-:W-:Y:S02]  /*0610*/  FSEL R16, R2, R18, !P0 ;  /* 0x0000001202107208 */ /* 0x000fe40004000000 */
[----:B------:R-:W-:-:S07]  /*0620*/  FSEL R17, R3, R19, !P0 ;  /* 0x0000001303117208 */ /* 0x000fce0004000000 */
.L_x_13:
[----:B------:R-:W-:Y:S05]  /*0630*/  BSYNC.RECONVERGENT B2 ;  /* 0x0000000000027941 */ /* 0x000fea0003800200 */
.L_x_12:
[----:B-----5:R-:W-:Y:S01]  /*0640*/  DSETP.GEU.AND P0, PT, R16, R22, PT ;  /* 0x000000161000722a */ /* 0x020fe20003f0e000 */
[----:B------:R-:W-:Y:S01]  /*0650*/  BSSY.RECONVERGENT B2, `(.L_x_14) ;  /* 0x0000015000027945 */ /* 0x000fe20003800200 */
[----:B------:R-:W-:Y:S02]  /*0660*/  IMAD.MOV.U32 R21, RZ, RZ, R7 ;  /* 0x000000ffff157224 */ /* 0x000fe400078e0007 */
[----:B------:R-:W-:Y:S02]  /*0670*/  IMAD.MOV.U32 R25, RZ, RZ, R27 ;  /* 0x000000ffff197224 */ /* 0x000fe400078e001b */
[----:B------:R-:W-:Y:S02]  /*0680*/  IMAD.MOV.U32 R2, RZ, RZ, R16 ;  /* 0x000000ffff027224 */ /* 0x000fe400078e0010 */
[----:B------:R-:W-:-:S06]  /*0690*/  IMAD.MOV.U32 R3, RZ, RZ, R17 ;  /* 0x000000ffff037224 */ /* 0x000fcc00078e0011 */
[----:B------:R-:W-:Y:S05]  /*06a0*/  @!P0 BRA `(.L_x_15) ;  /* 0x00000000003c8947 */ /* 0x000fea0003800000 */
[----:B------:R-:W2:Y:S01]  /*06b0*/  LDG.E.64.CONSTANT R4, desc[UR10][R14.64+0x1008] ;  /* 0x0010080a0e047981 */ /* 0x000ea2000c1e9b00 */
[----:B------:R-:W-:Y:S01]  /*06c0*/  DSETP.GT.AND P0, PT, R16, R22, PT ;  /* 0x000000161000722a */ /* 0x000fe20003f04000 */
[----:B------:R-:W-:Y:S02]  /*06d0*/  IMAD.MOV.U32 R2, RZ, RZ, R22 ;  /* 0x000000ffff027224 */ /* 0x000fe400078e0016 */
[----:B------:R-:W-:Y:S02]  /*06e0*/  IMAD.MOV.U32 R3, RZ, RZ, R23 ;  /* 0x000000ffff037224 */ /* 0x000fe400078e0017 */
[----:B--2---:R-:W-:Y:S02]  /*06f0*/  IMAD.MOV.U32 R21, RZ, RZ, R4 ;  /* 0x000000ffff157224 */ /* 0x004fe400078e0004 */
[----:B------:R-:W-:-:S07]  /*0700*/  IMAD.MOV.U32 R25, RZ, RZ, R5 ;  /* 0x000000ffff197224 */ /* 0x000fce00078e0005 */
[----:B------:R-:W-:Y:S05]  /*0710*/  @P0 BRA `(.L_x_15) ;  /* 0x0000000000200947 */ /* 0x000fea0003800000 */
[CC--:B------:R-:W-:Y:S02]  /*0720*/  ISETP.GE.U32.AND P0, PT, R7.reuse, R4.reuse, PT ;  /* 0x000000040700720c */ /* 0x0c0fe40003f06070 */
[----:B------:R-:W-:Y:S02]  /*0730*/  ISETP.LT.U32.AND P1, PT, R7, R4, PT ;  /* 0x000000040700720c */ /* 0x000fe40003f21070 */
[CC--:B------:R-:W-:Y:S02]  /*0740*/  ISETP.GE.AND.EX P0, PT, R27.reuse, R5.reuse, PT, P0 ;  /* 0x000000051b00720c */ /* 0x0c0fe40003f06300 */
[----:B------:R-:W-:Y:S02]  /*0750*/  ISETP.LT.AND.EX P1, PT, R27, R5, PT, P1 ;  /* 0x000000051b00720c */ /* 0x000fe40003f21310 */
[----:B------:R-:W-:Y:S02]  /*0760*/  FSEL R2, R16, R22, !P0 ;  /* 0x0000001610027208 */ /* 0x000fe40004000000 */
[----:B------:R-:W-:-:S02]  /*0770*/  FSEL R3, R17, R23, !P0 ;  /* 0x0000001711037208 */ /* 0x000fc40004000000 */
[----:B------:R-:W-:Y:S02]  /*0780*/  SEL R21, R7, R4, P1 ;  /* 0x0000000407157207 */ /* 0x000fe40000800000 */
[----:B------:R-:W-:-:S07]  /*0790*/  SEL R25, R27, R5, P1 ;  /* 0x000000051b197207 */ /* 0x000fce0000800000 */
.L_x_15:
[----:B------:R-:W-:Y:S05]  /*07a0*/  BSYNC.RECONVERGENT B2 ;  /* 0x0000000000027941 */ /* 0x000fea0003800200 */
.L_x_14:
[----:B------:R-:W-:Y:S01]  /*07b0*/  DSETP.GEU.AND P0, PT, R2, R12, PT ;  /* 0x0000000c0200722a */ /* 0x000fe20003f0e000 */
        /* <DEDUP_REMOVED lines=21> */
.L_x_17:
[----:B------:R-:W-:Y:S05]  /*0910*/  BSYNC.RECONVERGENT B2 ;  /* 0x0000000000027941 */ /* 0x000fea0003800200 */
.L_x_16:
[----:B------:R-:W-:Y:S01]  /*0920*/  DSETP.GEU.AND P0, PT, R16, R10, PT ;  /* 0x0000000a1000722a */ /* 0x000fe20003f0e000 */
[----:B------:R-:W-:Y:S01]  /*0930*/  BSSY.RECONVERGENT B2, `(.L_x_18) ;  /* 0x0000013000027945 */ /* 0x000fe20003800200 */
[----:B------:R-:W-:Y:S02]  /*0940*/  IMAD.MOV.U32 R2, RZ, RZ, R16 ;  /* 0x000000ffff027224 */ /* 0x000fe400078e0010 */
[----:B------:R-:W-:Y:S02]  /*0950*/  IMAD.MOV.U32 R3, RZ, RZ, R17 ;  /* 0x000000ffff037224 */ /* 0x000fe400078e0011 */
[----:B------:R-:W-:Y:S02]  /*0960*/  IMAD.MOV.U32 R4, RZ, RZ, R7 ;  /* 0x000000ffff047224 */ /* 0x000fe400078e0007 */
[----:B------:R-:W-:-:S06]  /*0970*/  IMAD.MOV.U32 R5, RZ, RZ, R19 ;  /* 0x000000ffff057224 */ /* 0x000fcc00078e0013 */
[----:B------:R-:W-:Y:S05]  /*0980*/  @!P0 BRA `(.L_x_19) ;  /* 0x0000000000348947 */ /* 0x000fea0003800000 */
[----:B------:R0:W5:Y:S01]  /*0990*/  LDG.E.64.CONSTANT R4, desc[UR10][R14.64+0x3008] ;  /* 0x0030080a0e047981 */ /* 0x000162000c1e9b00 */
[----:B------:R-:W-:Y:S01]  /*09a0*/  DSETP.GT.AND P0, PT, R16, R10, PT ;  /* 0x0000000a1000722a */ /* 0x000fe20003f04000 */
[----:B------:R-:W-:Y:S02]  /*09b0*/  IMAD.MOV.U32 R2, RZ, RZ, R10 ;  /* 0x000000ffff027224 */ /* 0x000fe400078e000a */
[----:B------:R-:W-:-:S11]  /*09c0*/  IMAD.MOV.U32 R3, RZ, RZ, R11 ;  /* 0x000000ffff037224 */ /* 0x000fd600078e000b */
[----:B0-----:R-:W-:Y:S05]  /*09d0*/  @P0 BRA `(.L_x_19) ;  /* 0x0000000000200947 */ /* 0x001fea0003800000 */
[CC--:B-----5:R-:W-:Y:S02]  /*09e0*/  ISETP.GE.U32.AND P0, PT, R7.reuse, R4.reuse, PT ;  /* 0x000000040700720c */ /* 0x0e0fe40003f06070 */
[----:B------:R-:W-:Y:S02]  /*09f0*/  ISETP.LT.U32.AND P1, PT, R7, R4, PT ;  /* 0x000000040700720c */ /* 0x000fe40003f21070 */
[CC--:B------:R-:W-:Y:S02]  /*0a00*/  ISETP.GE.AND.EX P0, PT, R19.reuse, R5.reuse, PT, P0 ;  /* 0x000000051300720c */ /* 0x0c0fe40003f06300 */
[----:B------:R-:W-:Y:S02]  /*0a10*/  ISETP.LT.AND.EX P1, PT, R19, R5, PT, P1 ;  /* 0x000000051300720c */ /* 0x000fe40003f21310 */
[----:B------:R-:W-:Y:S02]  /*0a20*/  FSEL R2, R16, R10, !P0 ;  /* 0x0000000a10027208 */ /* 0x000fe40004000000 */
[----:B------:R-:W-:-:S02]  /*0a30*/  FSEL R3, R17, R11, !P0 ;  /* 0x0000000b11037208 */ /* 0x000fc40004000000 */
[----:B------:R-:W-:Y:S02]  /*0a40*/  SEL R4, R7, R4, P1 ;  /* 0x0000000407047207 */ /* 0x000fe40000800000 */
[----:B------:R-:W-:-:S07]  /*0a50*/  SEL R5, R19, R5, P1 ;  /* 0x0000000513057207 */ /* 0x000fce0000800000 */
.L_x_19:
[----:B------:R-:W-:Y:S05]  /*0a60*/  BSYNC.RECONVERGENT B2 ;  /* 0x0000000000027941 */ /* 0x000fea0003800200 */
.L_x_18:
[----:B------:R-:W-:-:S05]  /*0a70*/  VIADD R6, R6, 0x400 ;  /* 0x0000040006067836 */ /* 0x000fca0000000000 */
[----:B------:R-:W-:-:S13]  /*0a80*/  ISETP.GE.AND P0, PT, R6, UR4, PT ;  /* 0x0000000406007c0c */ /* 0x000fda000bf06270 */
[----:B------:R-:W-:Y:S05]  /*0a90*/  @!P0 BRA `(.L_x_20) ;  /* 0xfffffff800788947 */ /* 0x000fea000383ffff */
.L_x_6:
[----:B------:R-:W-:Y:S05]  /*0aa0*/  BSYNC.RECONVERGENT B1 ;  /* 0x0000000000017941 */ /* 0x000fea0003800200 */
.L_x_5:
[----:B------:R-:W2:Y:S02]  /*0ab0*/  LDCU UR4, c[0x0][0x390] ;  /* 0x00007200ff0477ac */ /* 0x000ea40008000800 */
[----:B--2---:R-:W-:-:S09]  /*0ac0*/  UISETP.GE.AND UP0, UPT, UR4, 0x100, UPT ;  /* 0x000001000400788c */ /* 0x004fd2000bf06270 */
[----:B------:R-:W-:Y:S05]  /*0ad0*/  BRA.U !UP0, `(.L_x_21) ;  /* 0x0000001108e47547 */ /* 0x000fea000b800000 */
[----:B------:R-:W2:Y:S01]  /*0ae0*/  S2R R6, SR_LANEID ;  /* 0x0000000000067919 */ /* 0x000ea20000000000 */
[----:B------:R-:W-:Y:S01]  /*0af0*/  BSSY.RECONVERGENT B1, `(.L_x_22) ;  /* 0x000001a000017945 */ /* 0x000fe20003800200 */
[----:B-----5:R-:W-:Y:S01]  /*0b00*/  IMAD.MOV.U32 R12, RZ, RZ, R4 ;  /* 0x000000ffff0c7224 */ /* 0x020fe200078e0004 */
[----:B------:R-:W-:Y:S01]  /*0b10*/  SHFL.DOWN PT, R10, R2, 0x1, 0x1f ;  /* 0x08201f00020a7f89 */ /* 0x000fe200000e0000 */
[----:B------:R-:W-:Y:S02]  /*0b20*/  IMAD.MOV.U32 R13, RZ, RZ, R5 ;  /* 0x000000ffff0d7224 */ /* 0x000fe400078e0005 */
[----:B01----:R-:W-:Y:S01]  /*0b30*/  IMAD.MOV.U32 R8, RZ, RZ, R2 ;  /* 0x000000ffff087224 */ /* 0x003fe200078e0002 */
[----:B------:R-:W0:Y:S01]  /*0b40*/  SHFL.DOWN PT, R11, R3, 0x1, 0x1f ;  /* 0x08201f00030b7f89 */ /* 0x000e2200000e0000 */
[----:B------:R-:W-:-:S03]  /*0b50*/  IMAD.MOV.U32 R9, RZ, RZ, R3 ;  /* 0x000000ffff097224 */ /* 0x000fc600078e0003 */
[----:B------:R1:W3:Y:S04]  /*0b60*/  SHFL.DOWN PT, R7, R4, 0x1, 0x1f ;  /* 0x08201f0004077f89 */ /* 0x0002e800000e0000 */
[----:B------:R1:W4:Y:S01]  /*0b70*/  SHFL.DOWN PT, R15, R5, 0x1, 0x1f ;  /* 0x08201f00050f7f89 */ /* 0x00032200000e0000 */
[----:B0-----:R-:W-:-:S06]  /*0b80*/  DSETP.GEU.AND P0, PT, R2, R10, PT ;  /* 0x0000000a0200722a */ /* 0x001fcc0003f0e000 */
[----:B--2---:R-:W-:-:S13]  /*0b90*/  ISETP.GT.OR P0, PT, R6, 0x1e, !P0 ;  /* 0x0000001e0600780c */ /* 0x004fda0004704670 */
[----:B-1-34-:R-:W-:Y:S05]  /*0ba0*/  @P0 BRA `(.L_x_23) ;  /* 0x0000000000380947 */ /* 0x01afea0003800000 */
[----:B------:R-:W-:Y:S01]  /*0bb0*/  DSETP.GT.AND P0, PT, R2, R10, PT ;  /* 0x0000000a0200722a */ /* 0x000fe20003f04000 */
[----:B------:R-:W-:Y:S02]  /*0bc0*/  IMAD.MOV.U32 R8, RZ, RZ, R10 ;  /* 0x000000ffff087224 */ /* 0x000fe400078e000a */
[----:B------:R-:W-:Y:S02]  /*0bd0*/  IMAD.MOV.U32 R9, RZ, RZ, R11 ;  /* 0x000000ffff097224 */ /* 0x000fe400078e000b */
[----:B------:R-:W-:Y:S02]  /*0be0*/  IMAD.MOV.U32 R12, RZ, RZ, R7 ;  /* 0x000000ffff0c7224 */ /* 0x000fe400078e0007 */
[----:B------:R-:W-:-:S07]  /*0bf0*/  IMAD.MOV.U32 R13, RZ, RZ, R15 ;  /* 0x000000ffff0d7224 */ /* 0x000fce00078e000f */
[----:B------:R-:W-:Y:S05]  /*0c00*/  @P0 BRA `(.L_x_23) ;  /* 0x0000000000200947 */ /* 0x000fea0003800000 */
[CC--:B------:R-:W-:Y:S02]  /*0c10*/  ISETP.LT.U32.AND P1, PT, R4.reuse, R7.reuse, PT ;  /* 0x000000070400720c */ /* 0x0c0fe40003f21070 */
[C---:B------:R-:W-:Y:S02]  /*0c20*/  ISETP.GE.U32.AND P0, PT, R4.reuse, R7, PT ;  /* 0x000000070400720c */ /* 0x040fe40003f06070 */
[CC--:B------:R-:W-:Y:S02]  /*0c30*/  ISETP.LT.AND.EX P1, PT, R5.reuse, R15.reuse, PT, P1 ;  /* 0x0000000f0500720c */ /* 0x0c0fe40003f21310 */
[C---:B------:R-:W-:Y:S02]  /*0c40*/  ISETP.GE.AND.EX P0, PT, R5.reuse, R15, PT, P0 ;  /* 0x0000000f0500720c */ /* 0x040fe40003f06300 */
[----:B------:R-:W-:Y:S02]  /*0c50*/  SEL R12, R4, R7, P1 ;  /* 0x00000007040c7207 */ /* 0x000fe40000800000 */
[----:B------:R-:W-:-:S02]  /*0c60*/  SEL R13, R5, R15, P1 ;  /* 0x0000000f050d7207 */ /* 0x000fc40000800000 */
[----:B------:R-:W-:Y:S02]  /*0c70*/  FSEL R8, R2, R10, !P0 ;  /* 0x0000000a02087208 */ /* 0x000fe40004000000 */
[----:B------:R-:W-:-:S07]  /*0c80*/  FSEL R9, R3, R11, !P0 ;  /* 0x0000000b03097208 */ /* 0x000fce0004000000 */
.L_x_23:
[----:B------:R-:W-:Y:S05]  /*0c90*/  BSYNC.RECONVERGENT B1 ;  /* 0x0000000000017941 */ /* 0x000fea0003800200 */
.L_x_22:
[----:B------:R-:W-:Y:S01]  /*0ca0*/  SHFL.DOWN PT, R4, R8, 0x2, 0x1f ;  /* 0x08401f0008047f89 */ /* 0x000fe200000e0000 */
[----:B------:R-:W-:Y:S01]  /*0cb0*/  BSSY.RECONVERGENT B1, `(.L_x_24) ;  /* 0x0000019000017945 */ /* 0x000fe20003800200 */
[----:B------:R-:W-:Y:S02]  /*0cc0*/  IMAD.MOV.U32 R7, RZ, RZ, R12 ;  /* 0x000000ffff077224 */ /* 0x000fe400078e000c */
[----:B------:R-:W0:Y:S01]  /*0cd0*/  SHFL.DOWN PT, R5, R9, 0x2, 0x1f ;  /* 0x08401f0009057f89 */ /* 0x000e2200000e0000 */
[----:B------:R-:W-:Y:S02]  /*0ce0*/  IMAD.MOV.U32 R10, RZ, RZ, R13 ;  /* 0x000000ffff0a7224 */ /* 0x000fe400078e000d */
[----:B------:R-:W-:Y:S01]  /*0cf0*/  IMAD.MOV.U32 R2, RZ, RZ, R8 ;  /* 0x000000ffff027224 */ /* 0x000fe200078e0008 */
[----:B------:R1:W2:Y:S01]  /*0d00*/  SHFL.DOWN PT, R11, R12, 0x2, 0x1f ;  /* 0x08401f000c0b7f89 */ /* 0x0002a200000e0000 */
[----:B------:R-:W-:-:S03]  /*0d10*/  IMAD.MOV.U32 R3, RZ, RZ, R9 ;  /* 0x000000ffff037224 */ /* 0x000fc600078e0009 */
[----:B------:R1:W3:Y:S01]  /*0d20*/  SHFL.DOWN PT, R14, R13, 0x2, 0x1f ;  /* 0x08401f000d0e7f89 */ /* 0x0002e200000e0000 */
[----:B0-----:R-:W-:-:S06]  /*0d30*/  DSETP.GEU.AND P0, PT, R8, R4, PT ;  /* 0x000000040800722a */ /* 0x001fcc0003f0e000 */
[----:B------:R-:W-:-:S13]  /*0d40*/  ISETP.GT.OR P0, PT, R6, 0x1d, !P0 ;  /* 0x0000001d0600780c */ /* 0x000fda0004704670 */
[----:B-123--:R-:W-:Y:S05]  /*0d50*/  @P0 BRA `(.L_x_25) ;  /* 0x0000000000380947 */ /* 0x00efea0003800000 */
[----:B------:R-:W-:Y:S01]  /*0d60*/  DSETP.GT.AND P0, PT, R8, R4, PT ;  /* 0x000000040800722a */ /* 0x000fe20003f04000 */
[----:B------:R-:W-:Y:S02]  /*0d70*/  IMAD.MOV.U32 R2, RZ, RZ, R4 ;  /* 0x000000ffff027224 */ /* 0x000fe400078e0004 */
[----:B------:R-:W-:Y:S02]  /*0d80*/  IMAD.MOV.U32 R3, RZ, RZ, R5 ;  /* 0x000000ffff037224 */ /* 0x000fe400078e0005 */
[----:B------:R-:W-:Y:S02]  /*0d90*/  IMAD.MOV.U32 R7, RZ, RZ, R11 ;  /* 0x000000ffff077224 */ /* 0x000fe400078e000b */
        /* <DEDUP_REMOVED lines=10> */
.L_x_25:
[----:B------:R-:W-:Y:S05]  /*0e40*/  BSYNC.RECONVERGENT B1 ;  /* 0x0000000000017941 */ /* 0x000fea0003800200 */
.L_x_24:
        /* <DEDUP_REMOVED lines=26> */
.L_x_27:
[----:B------:R-:W-:Y:S05]  /*0ff0*/  BSYNC.RECONVERGENT B1 ;  /* 0x0000000000017941 */ /* 0x000fea0003800200 */
.L_x_26:
        /* <DEDUP_REMOVED lines=26> */
.L_x_29:
[----:B------:R-:W-:Y:S05]  /*11a0*/  BSYNC.RECONVERGENT B1 ;  /* 0x0000000000017941 */ /* 0x000fea0003800200 */
.L_x_28:
[----:B------:R-:W-:Y:S01]  /*11b0*/  SHFL.DOWN PT, R4, R8, 0x10, 0x1f ;  /* 0x0a001f0008047f89 */ /* 0x000fe200000e0000 */
[----:B------:R-:W-:Y:S01]  /*11c0*/  ISETP.NE.AND P1, PT, R6, RZ, PT ;  /* 0x000000ff0600720c */ /* 0x000fe20003f25270 */
[----:B------:R-:W-:Y:S01]  /*11d0*/  BSSY.RECONVERGENT B1, `(.L_x_30) ;  /* 0x0000019000017945 */ /* 0x000fe20003800200 */
[----:B------:R-:W-:Y:S01]  /*11e0*/  IMAD.MOV.U32 R20, RZ, RZ, R7 ;  /* 0x000000ffff147224 */ /* 0x000fe200078e0007 */
[----:B------:R-:W0:Y:S01]  /*11f0*/  SHFL.DOWN PT, R5, R9, 0x10, 0x1f ;  /* 0x0a001f0009057f89 */ /* 0x000e2200000e0000 */
[----:B------:R-:W-:Y:S02]  /*1200*/  IMAD.MOV.U32 R21, RZ, RZ, R10 ;  /* 0x000000ffff157224 */ /* 0x000fe400078e000a */
[----:B------:R-:W-:Y:S01]  /*1210*/  IMAD.MOV.U32 R2, RZ, RZ, R8 ;  /* 0x000000ffff027224 */ /* 0x000fe200078e0008 */
[----:B------:R1:W2:Y:S01]  /*1220*/  SHFL.DOWN PT, R11, R10, 0x10, 0x1f ;  /* 0x0a001f000a0b7f89 */ /* 0x0002a200000e0000 */
[----:B------:R-:W-:Y:S01]  /*1230*/  IMAD.MOV.U32 R3, RZ, RZ, R9 ;  /* 0x000000ffff037224 */ /* 0x000fe200078e0009 */
[----:B0-----:R-:W-:-:S06]  /*1240*/  DSETP.GEU.AND P0, PT, R8, R4, PT ;  /* 0x000000040800722a */ /* 0x001fcc0003f0e000 */
[----:B------:R-:W-:Y:S02]  /*1250*/  ISETP.GT.OR P0, PT, R6, 0xf, !P0 ;  /* 0x0000000f0600780c */ /* 0x000fe40004704670 */
[----:B------:R1:W0:Y:S11]  /*1260*/  SHFL.DOWN PT, R6, R7, 0x10, 0x1f ;  /* 0x0a001f0007067f89 */ /* 0x00023600000e0000 */
[----:B-12---:R-:W-:Y:S05]  /*1270*/  @P0 BRA `(.L_x_31) ;  /* 0x0000000000380947 */ /* 0x006fea0003800000 */
[----:B------:R-:W-:Y:S01]  /*1280*/  DSETP.GT.AND P0, PT, R8, R4, PT ;  /* 0x000000040800722a */ /* 0x000fe20003f04000 */
[----:B------:R-:W-:Y:S02]  /*1290*/  IMAD.MOV.U32 R2, RZ, RZ, R4 ;  /* 0x000000ffff027224 */ /* 0x000fe400078e0004 */
[----:B------:R-:W-:Y:S02]  /*12a0*/  IMAD.MOV.U32 R3, RZ, RZ, R5 ;  /* 0x000000ffff037224 */ /* 0x000fe400078e0005 */
[----:B0-----:R-:W-:Y:S02]  /*12b0*/  IMAD.MOV.U32 R20, RZ, RZ, R6 ;  /* 0x000000ffff147224 */ /* 0x001fe400078e0006 */
        /* <DEDUP_REMOVED lines=10> */
.L_x_31:
[----:B------:R-:W-:Y:S05]  /*1360*/  BSYNC.RECONVERGENT B1 ;  /* 0x0000000000017941 */ /* 0x000fea0003800200 */
.L_x_30:
[----:B------:R-:W-:Y:S04]  /*1370*/  BSSY.RECONVERGENT B1, `(.L_x_32) ;  /* 0x000000a000017945 */ /* 0x000fe80003800200 */
[----:B------:R-:W-:Y:S05]  /*1380*/  @P1 BRA `(.L_x_33) ;  /* 0x0000000000201947 */ /* 0x000fea0003800000 */
[----:B0-----:R-:W0:Y:S01]  /*1390*/  S2R R6, SR_CgaCtaId ;  /* 0x0000000000067919 */ /* 0x001e220000008800 */
[----:B------:R-:W-:Y:S02]  /*13a0*/  MOV R5, 0x400 ;  /* 0x0000040000057802 */ /* 0x000fe40000000f00 */
[----:B------:R-:W-:-:S04]  /*13b0*/  SHF.R.U32.HI R4, RZ, 0x1, R0 ;  /* 0x00000001ff047819 */ /* 0x000fc80000011600 */
[----:B------:R-:W-:Y:S02]  /*13c0*/  LOP3.LUT R4, R4, 0x1f0, RZ, 0xc0, !PT ;  /* 0x000001f004047812 */ /* 0x000fe400078ec0ff */
[----:B0-----:R-:W-:-:S05]  /*13d0*/  LEA R5, R6, R5, 0x18 ;  /* 0x0000000506057211 */ /* 0x001fca00078ec0ff */
[----:B------:R-:W-:-:S05]  /*13e0*/  IMAD.IADD R5, R4, 0x1, R5 ;  /* 0x0000000104057824 */ /* 0x000fca00078e0205 */
[----:B------:R1:W-:Y:S04]  /*13f0*/  STS.64 [R5+0x10], R20 ;  /* 0x0000101405007388 */ /* 0x0003e80000000a00 */
[----:B------:R1:W-:Y:S02]  /*1400*/  STS.64 [R5+0x8], R2 ;  /* 0x0000080205007388 */ /* 0x0003e40000000a00 */
.L_x_33:
[----:B------:R-:W-:Y:S05]  /*1410*/  BSYNC.RECONVERGENT B1 ;  /* 0x0000000000017941 */ /* 0x000fea0003800200 */
.L_x_32:
[----:B------:R-:W-:Y:S01]  /*1420*/  BAR.SYNC.DEFER_BLOCKING 0x0 ;  /* 0x0000000000007b1d */ /* 0x000fe20000010000 */
[----:B------:R-:W-:-:S13]  /*1430*/  ISETP.NE.AND P1, PT, R0, RZ, PT ;  /* 0x000000ff0000720c */ /* 0x000fda0003f25270 */
[----:B------:R-:W-:Y:S05]  /*1440*/  @P1 BRA `(.L_x_34) ;  /* 0x0000006000041947 */ /* 0x000fea0003800000 */
[----:B-1----:R-:W1:Y:S01]  /*1450*/  S2R R5, SR_CgaCtaId ;  /* 0x0000000000057919 */ /* 0x002e620000008800 */
[----:B------:R-:W-:Y:S01]  /*1460*/  MOV R0, 0x400 ;  /* 0x0000040000007802 */ /* 0x000fe20000000f00 */
[----:B------:R-:W-:Y:S01]  /*1470*/  BSSY.RECONVERGENT B1, `(.L_x_35) ;  /* 0x000001a000017945 */ /* 0x000fe20003800200 */
[----:B------:R-:W-:Y:S02]  /*1480*/  IMAD.MOV.U32 R30, RZ, RZ, R20 ;  /* 0x000000ffff1e7224 */ /* 0x000fe400078e0014 */
[----:B------:R-:W-:Y:S02]  /*1490*/  IMAD.MOV.U32 R31, RZ, RZ, R21 ;  /* 0x000000ffff1f7224 */ /* 0x000fe400078e0015 */
[----:B------:R-:W-:Y:S02]  /*14a0*/  IMAD.MOV.U32 R28, RZ, RZ, R2 ;  /* 0x000000ffff1c7224 */ /* 0x000fe400078e0002 */
[----:B------:R-:W-:Y:S01]  /*14b0*/  IMAD.MOV.U32 R29, RZ, RZ, R3 ;  /* 0x000000ffff1d7224 */ /* 0x000fe200078e0003 */
[----:B-1----:R-:W-:-:S05]  /*14c0*/  LEA R0, R5, R0, 0x18 ;  /* 0x0000000005007211 */ /* 0x002fca00078ec0ff */
[----:B------:R-:W1:Y:S04]  /*14d0*/  LDS.64 R8, [R0+0x18] ;  /* 0x0000180000087984 */ /* 0x000e680000000a00 */
[----:B------:R2:W3:Y:S04]  /*14e0*/  LDS.128 R16, [R0+0x40] ;  /* 0x0000400000107984 */ /* 0x0004e80000000c00 */
[----:B------:R2:W4:Y:S04]  /*14f0*/  LDS.128 R12, [R0+0x50] ;  /* 0x00005000000c7984 */ /* 0x0005280000000c00 */
[----:B0-----:R2:W0:Y:S01]  /*1500*/  LDS.128 R4, [R0+0x20] ;  /* 0x0000200000047984 */ /* 0x0014220000000c00 */
[----:B-1----:R-:W-:-:S14]  /*1510*/  DSETP.GEU.AND P0, PT, R2, R8, PT ;  /* 0x000000080200722a */ /* 0x002fdc0003f0e000 */
[----:B0-234-:R-:W-:Y:S05]  /*1520*/  @!P0 BRA `(.L_x_36) ;  /* 0x0000000000388947 */ /* 0x01dfea0003800000 */
[----:B------:R-:W-:Y:S01]  /*1530*/  DSETP.GEU.AND P0, PT, R8, R2, PT ;  /* 0x000000020800722a */ /* 0x000fe20003f0e000 */
[----:B------:R-:W-:Y:S02]  /*1540*/  IMAD.MOV.U32 R30, RZ, RZ, R4 ;  /* 0x000000ffff1e7224 */ /* 0x000fe400078e0004 */
[----:B------:R-:W-:Y:S02]  /*1550*/  IMAD.MOV.U32 R31, RZ, RZ, R5 ;  /* 0x000000ffff1f7224 */ /* 0x000fe400078e0005 */
[----:B------:R-:W-:Y:S02]  /*1560*/  IMAD.MOV.U32 R28, RZ, RZ, R8 ;  /* 0x000000ffff1c7224 */ /* 0x000fe400078e0008 */
[----:B------:R-:W-:-:S07]  /*1570*/  IMAD.MOV.U32 R29, RZ, RZ, R9 ;  /* 0x000000ffff1d7224 */ /* 0x000fce00078e0009 */
[----:B------:R-:W-:Y:S05]  /*1580*/  @!P0 BRA `(.L_x_36) ;  /* 0x0000000000208947 */ /* 0x000fea0003800000 */
        /* <DEDUP_REMOVED lines=8> */
.L_x_36:
[----:B------:R-:W-:Y:S05]  /*1610*/  BSYNC.RECONVERGENT B1 ;  /* 0x0000000000017941 */ /* 0x000fea0003800200 */
.L_x_35:
[----:B------:R0:W1:Y:S01]  /*1620*/  LDS.128 R20, [R0+0x60] ;  /* 0x0000600000147984 */ /* 0x0000620000000c00 */
[----:B------:R-:W-:Y:S01]  /*1630*/  DSETP.GEU.AND P0, PT, R28, R6, PT ;  /* 0x000000061c00722a */ /* 0x000fe20003f0e000 */
[----:B------:R-:W-:Y:S01]  /*1640*/  BSSY.RECONVERGENT B1, `(.L_x_37) ;  /* 0x0000016000017945 */ /* 0x000fe20003800200 */
[----:B------:R-:W-:Y:S01]  /*1650*/  IMAD.MOV.U32 R33, RZ, RZ, R30 ;  /* 0x000000ffff217224 */ /* 0x000fe200078e001e */
[----:B------:R0:W2:Y:S01]  /*1660*/  LDS.128 R8, [R0+0x70] ;  /* 0x0000700000087984 */ /* 0x0000a20000000c00 */
[----:B------:R-:W-:Y:S02]  /*1670*/  IMAD.MOV.U32 R35, RZ, RZ, R31 ;  /* 0x000000ffff237224 */ /* 0x000fe400078e001f */
[----:B------:R-:W-:Y:S01]  /*1680*/  IMAD.MOV.U32 R2, RZ, RZ, R28 ;  /* 0x000000ffff027224 */ /* 0x000fe200078e001c */
[----:B------:R0:W3:Y:S01]  /*1690*/  LDS.128 R24, [R0+0x30] ;  /* 0x0000300000187984 */ /* 0x0000e20000000c00 */
[----:B------:R-:W-:-:S06]  /*16a0*/  IMAD.MOV.U32 R3, RZ, RZ, R29 ;  /* 0x000000ffff037224 */ /* 0x000fcc00078e001d */
[----:B------:R-:W-:Y:S05]  /*16b0*/  @!P0 BRA `(.L_x_38) ;  /* 0x0000000000388947 */ /* 0x000fea0003800000 */
[----:B------:R-:W-:Y:S01]  /*16c0*/  DSETP.GEU.AND P0, PT, R6, R28, PT ;  /* 0x0000001c0600722a */ /* 0x000fe20003f0e000 */
[----:B---3--:R-:W-:Y:S02]  /*16d0*/  IMAD.MOV.U32 R33, RZ, RZ, R24 ;  /* 0x000000ffff217224 */ /* 0x008fe400078e0018 */
[----:B------:R-:W-:Y:S02]  /*16e0*/  IMAD.MOV.U32 R35, RZ, RZ, R25 ;  /* 0x000000ffff237224 */ /* 0x000fe400078e0019 */
[----:B------:R-:W-:Y:S02]  /*16f0*/  IMAD.MOV.U32 R2, RZ, RZ, R6 ;  /* 0x000000ffff027224 */ /* 0x000fe400078e0006 */
[----:B------:R-:W-:-:S07]  /*1700*/  IMAD.MOV.U32 R3, RZ, RZ, R7 ;  /* 0x000000ffff037224 */ /* 0x000fce00078e0007 */
[----:B------:R-:W-:Y:S05]  /*1710*/  @!P0 BRA `(.L_x_38) ;  /* 0x0000000000208947 */ /* 0x000fea0003800000 */
        /* <DEDUP_REMOVED lines=8> */
.L_x_38:
[----:B------:R-:W-:Y:S05]  /*17a0*/  BSYNC.RECONVERGENT B1 ;  /* 0x0000000000017941 */ /* 0x000fea0003800200 */
.L_x_37:
[----:B---3--:R-:W-:Y:S01]  /*17b0*/  DSETP.GEU.AND P0, PT, R2, R26, PT ;  /* 0x0000001a0200722a */ /* 0x008fe20003f0e000 */
[----:B------:R-:W-:Y:S01]  /*17c0*/  BSSY.RECONVERGENT B1, `(.L_x_39) ;  /* 0x0000014000017945 */ /* 0x000fe20003800200 */
[----:B------:R-:W-:Y:S02]  /*17d0*/  IMAD.MOV.U32 R29, RZ, RZ, R33 ;  /* 0x000000ffff1d7224 */ /* 0x000fe400078e0021 */
[----:B------:R-:W-:Y:S02]  /*17e0*/  IMAD.MOV.U32 R31, RZ, RZ, R35 ;  /* 0x000000ffff1f7224 */ /* 0x000fe400078e0023 */
[----:B------:R-:W-:Y:S02]  /*17f0*/  IMAD.MOV.U32 R4, RZ, RZ, R2 ;  /* 0x000000ffff047224 */ /* 0x000fe400078e0002 */
[----:B------:R-:W-:-:S06]  /*1800*/  IMAD.MOV.U32 R5, RZ, RZ, R3 ;  /* 0x000000ffff057224 */ /* 0x000fcc00078e0003 */
[----:B------:R-:W-:Y:S05]  /*1810*/  @!P0 BRA `(.L_x_40) ;  /* 0x0000000000388947 */ /* 0x000fea0003800000 */
        /* <DEDUP_REMOVED lines=14> */
.L_x_40:
[----:B------:R-:W-:Y:S05]  /*1900*/  BSYNC.RECONVERGENT B1 ;  /* 0x0000000000017941 */ /* 0x000fea0003800200 */
.L_x_39:
[----:B------:R-:W-:Y:S01]  /*1910*/  DSETP.GEU.AND P0, PT, R4, R18, PT ;  /* 0x000000120400722a */ /* 0x000fe20003f0e000 */
        /* <DEDUP_REMOVED lines=20> */
.L_x_42:
[----:B------:R-:W-:Y:S05]  /*1a60*/  BSYNC.RECONVERGENT B1 ;  /* 0x0000000000017941 */ /* 0x000fea0003800200 */
.L_x_41:
        /* <DEDUP_REMOVED lines=8> */
[----:B-1----:R-:W-:Y:S02]  /*1af0*/  IMAD.MOV.U32 R17, RZ, RZ, R20 ;  /* 0x000000ffff117224 */ /* 0x002fe400078e0014 */
        /* <DEDUP_REMOVED lines=12> */
.L_x_44:
[----:B------:R-:W-:Y:S05]  /*1bc0*/  BSYNC.RECONVERGENT B1 ;  /* 0x0000000000017941 */ /* 0x000fea0003800200 */
.L_x_43:
[----:B-1----:R-:W-:Y:S01]  /*1bd0*/  DSETP.GEU.AND P0, PT, R4, R22, PT ;  /* 0x000000160400722a */ /* 0x002fe20003f0e000 */
[----:B------:R-:W-:Y:S01]  /*1be0*/  BSSY.RECONVERGENT B1, `(.L_x_45) ;  /* 0x0000014000017945 */ /* 0x000fe20003800200 */
[----:B------:R-:W-:Y:S02]  /*1bf0*/  IMAD.MOV.U32 R13, RZ, RZ, R17 ;  /* 0x000000ffff0d7224 */ /* 0x000fe400078e0011 */
[----:B------:R-:W-:Y:S02]  /*1c00*/  IMAD.MOV.U32 R12, RZ, RZ, R19 ;  /* 0x000000ffff0c7224 */ /* 0x000fe400078e0013 */
[----:B------:R-:W-:Y:S02]  /*1c10*/  IMAD.MOV.U32 R6, RZ, RZ, R4 ;  /* 0x000000ffff067224 */ /* 0x000fe400078e0004 */
[----:B------:R-:W-:-:S06]  /*1c20*/  IMAD.MOV.U32 R7, RZ, RZ, R5 ;  /* 0x000000ffff077224 */ /* 0x000fcc00078e0005 */
[----:B------:R-:W-:Y:S05]  /*1c30*/  @!P0 BRA `(.L_x_46) ;  /* 0x0000000000388947 */ /* 0x000fea0003800000 */
[----:B------:R-:W-:Y:S01]  /*1c40*/  DSETP.GEU.AND P0, PT, R22, R4, PT ;  /* 0x000000041600722a */ /* 0x000fe20003f0e000 */
[----:B--2---:R-:W-:Y:S02]  /*1c50*/  IMAD.MOV.U32 R13, RZ, RZ, R8 ;  /* 0x000000ffff0d7224 */ /* 0x004fe400078e0008 */
        /* <DEDUP_REMOVED lines=12> */
.L_x_46:
[----:B------:R-:W-:Y:S05]  /*1d20*/  BSYNC.RECONVERGENT B1 ;  /* 0x0000000000017941 */ /* 0x000fea0003800200 */
.L_x_45:
[----:B--2---:R-:W-:Y:S01]  /*1d30*/  DSETP.GEU.AND P0, PT, R6, R10, PT ;  /* 0x0000000a0600722a */ /* 0x004fe20003f0e000 */
[----:B------:R-:W-:Y:S02]  /*1d40*/  IMAD.MOV.U32 R20, RZ, RZ, R13 ;  /* 0x000000ffff147224 */ /* 0x000fe400078e000d */
[----:B------:R-:W-:Y:S02]  /*1d50*/  IMAD.MOV.U32 R21, RZ, RZ, R12 ;  /* 0x000000ffff157224 */ /* 0x000fe400078e000c */
[----:B------:R-:W-:Y:S02]  /*1d60*/  IMAD.MOV.U32 R2, RZ, RZ, R6 ;  /* 0x000000ffff027224 */ /* 0x000fe400078e0006 */
[----:B------:R-:W-:-:S07]  /*1d70*/  IMAD.MOV.U32 R3, RZ, RZ, R7 ;  /* 0x000000ffff037224 */ /* 0x000fce00078e0007 */
[----:B------:R-:W-:Y:S05]  /*1d80*/  @!P0 BRA `(.L_x_34) ;  /* 0x0000005400b48947 */ /* 0x000fea0003800000 */
[----:B------:R2:W3:Y:S01]  /*1d90*/  LDS.64 R20, [R0+0x80] ;  /* 0x0000800000147984 */ /* 0x0004e20000000a00 */
[----:B------:R-:W-:Y:S01]  /*1da0*/  DSETP.GEU.AND P0, PT, R10, R6, PT ;  /* 0x000000060a00722a */ /* 0x000fe20003f0e000 */
[----:B------:R-:W-:Y:S02]  /*1db0*/  IMAD.MOV.U32 R2, RZ, RZ, R10 ;  /* 0x000000ffff027224 */ /* 0x000fe400078e000a */
[----:B------:R-:W-:-:S11]  /*1dc0*/  IMAD.MOV.U32 R3, RZ, RZ, R11 ;  /* 0x000000ffff037224 */ /* 0x000fd600078e000b */
[----:B--2---:R-:W-:Y:S05]  /*1dd0*/  @!P0 BRA `(.L_x_34) ;  /* 0x0000005400a08947 */ /* 0x004fea0003800000 */
[CC--:B---3--:R-:W-:Y:S02]  /*1de0*/  ISETP.GE.U32.AND P0, PT, R13.reuse, R20.reuse, PT ;  /* 0x000000140d00720c */ /* 0x0c8fe40003f06070 */
[----:B------:R-:W-:Y:S02]  /*1df0*/  ISETP.LT.U32.AND P2, PT, R13, R20, PT ;  /* 0x000000140d00720c */ /* 0x000fe40003f41070 */
[CC--:B------:R-:W-:Y:S02]  /*1e00*/  ISETP.GE.AND.EX P0, PT, R12.reuse, R21.reuse, PT, P0 ;  /* 0x000000150c00720c */ /* 0x0c0fe40003f06300 */
[----:B------:R-:W-:Y:S02]  /*1e10*/  ISETP.LT.AND.EX P2, PT, R12, R21, PT, P2 ;  /* 0x000000150c00720c */ /* 0x000fe40003f41320 */
[----:B------:R-:W-:Y:S02]  /*1e20*/  FSEL R2, R6, R10, !P0 ;  /* 0x0000000a06027208 */ /* 0x000fe40004000000 */
[----:B------:R-:W-:-:S02]  /*1e30*/  FSEL R3, R7, R11, !P0 ;  /* 0x0000000b07037208 */ /* 0x000fc40004000000 */
[----:B------:R-:W-:Y:S02]  /*1e40*/  SEL R20, R13, R20, P2 ;  /* 0x000000140d147207 */ /* 0x000fe40001000000 */
[----:B------:R-:W-:Y:S01]  /*1e50*/  SEL R21, R12, R21, P2 ;  /* 0x000000150c157207 */ /* 0x000fe20001000000 */
[----:B------:R-:W-:Y:S06]  /*1e60*/  BRA `(.L_x_34) ;  /* 0x00000054007c7947 */ /* 0x000fec0003800000 */
.L_x_21:
[----:B------:R-:W-:Y:S01]  /*1e70*/  LOP3.LUT R6, R0, 0x3e0, RZ, 0xc0, !PT ;  /* 0x000003e000067812 */ /* 0x000fe200078ec0ff */
[----:B------:R-:W-:Y:S01]  /*1e80*/  BSSY.RECONVERGENT B1, `(.L_x_47) ;  /* 0x0000020000017945 */ /* 0x000fe20003800200 */
[----:B-----5:R-:W-:Y:S02]  /*1e90*/  IMAD.MOV.U32 R14, RZ, RZ, R4 ;  /* 0x000000ffff0e7224 */ /* 0x020fe400078e0004 */
[----:B------:R-:W-:Y:S02]  /*1ea0*/  IMAD.MOV.U32 R16, RZ, RZ, R5 ;  /* 0x000000ffff107224 */ /* 0x000fe400078e0005 */
[----:B------:R-:W-:Y:S01]  /*1eb0*/  VIADD R7, R6, 0x20 ;  /* 0x0000002006077836 */ /* 0x000fe20000000000 */
[----:B------:R-:W-:Y:S01]  /*1ec0*/  LOP3.LUT R6, RZ, R6, RZ, 0x33, !PT ;  /* 0x00000006ff067212 */ /* 0x000fe200078e33ff */
[----:B01----:R-:W-:Y:S02]  /*1ed0*/  IMAD.MOV.U32 R8, RZ, RZ, R2 ;  /* 0x000000ffff087224 */ /* 0x003fe400078e0002 */
[----:B------:R-:W-:Y:S01]  /*1ee0*/  IMAD.MOV.U32 R9, RZ, RZ, R3 ;  /* 0x000000ffff097224 */ /* 0x000fe200078e0003 */
[----:B------:R-:W-:Y:S01]  /*1ef0*/  ISETP.GT.AND P0, PT, R7, UR4, PT ;  /* 0x0000000407007c0c */ /* 0x000fe2000bf04270 */
[----:B------:R-:W-:-:S05]  /*1f00*/  VIADD R6, R6, UR4 ;  /* 0x0000000406067c36 */ /* 0x000fca0008000000 */
[----:B------:R-:W-:Y:S02]  /*1f10*/  SEL R7, R6, 0x1f, P0 ;  /* 0x0000001f06077807 */ /* 0x000fe40000000000 */
[----:B------:R-:W0:Y:S03]  /*1f20*/  S2R R6, SR_LANEID ;  /* 0x0000000000067919 */ /* 0x000e260000000000 */
[----:B------:R-:W-:Y:S04]  /*1f30*/  SHFL.DOWN PT, R10, R2, 0x1, R7 ;  /* 0x08200000020a7989 */ /* 0x000fe800000e0007 */
[----:B------:R-:W1:Y:S04]  /*1f40*/  SHFL.DOWN PT, R11, R3, 0x1, R7 ;  /* 0x08200000030b7989 */ /* 0x000e6800000e0007 */
[----:B------:R2:W3:Y:S04]  /*1f50*/  SHFL.DOWN PT, R13, R4, 0x1, R7 ;  /* 0x08200000040d7989 */ /* 0x0004e800000e0007 */
[----:B------:R2:W4:Y:S01]  /*1f60*/  SHFL.DOWN PT, R15, R5, 0x1, R7 ;  /* 0x08200000050f7989 */ /* 0x00052200000e0007 */
[----:B-1----:R-:W-:-:S06]  /*1f70*/  DSETP.GEU.AND P0, PT, R2, R10, PT ;  /* 0x0000000a0200722a */ /* 0x002fcc0003f0e000 */
[----:B0-----:R-:W-:-:S13]  /*1f80*/  ISETP.GE.OR P0, PT, R6, R7, !P0 ;  /* 0x000000070600720c */ /* 0x001fda0004706670 */
[----:B--234-:R-:W-:Y:S05]  /*1f90*/  @P0 BRA `(.L_x_48) ;  /* 0x0000000000380947 */ /* 0x01cfea0003800000 */
        /* <DEDUP_REMOVED lines=14> */
.L_x_48:
[----:B------:R-:W-:Y:S05]  /*2080*/  BSYNC.RECONVERGENT B1 ;  /* 0x0000000000017941 */ /* 0x000fea0003800200 */
.L_x_47:
[----:B------:R-:W-:Y:S01]  /*2090*/  SHFL.DOWN PT, R4, R8, 0x2, R7 ;  /* 0x0840000008047989 */ /* 0x000fe200000e0007 */
[----:B------:R-:W-:Y:S01]  /*20a0*/  VIADD R2, R6, 0x2 ;  /* 0x0000000206027836 */ /* 0x000fe20000000000 */
[----:B------:R-:W-:Y:S01]  /*20b0*/  BSSY.RECONVERGENT B1, `(.L_x_49) ;  /* 0x0000019000017945 */ /* 0x000fe20003800200 */
[----:B------:R-:W-:Y:S01]  /*20c0*/  IMAD.MOV.U32 R10, RZ, RZ, R14 ;  /* 0x000000ffff0a7224 */ /* 0x000fe200078e000e */
[----:B------:R-:W0:Y:S01]  /*20d0*/  SHFL.DOWN PT, R5, R9, 0x2, R7 ;  /* 0x0840000009057989 */ /* 0x000e2200000e0007 */
[----:B------:R-:W-:Y:S02]  /*20e0*/  IMAD.MOV.U32 R12, RZ, RZ, R16 ;  /* 0x000000ffff0c7224 */ /* 0x000fe400078e0010 */
[----:B------:R-:W-:Y:S01]  /*20f0*/  IMAD.MOV.U32 R3, RZ, RZ, R9 ;  /* 0x000000ffff037224 */ /* 0x000fe200078e0009 */
[----:B------:R1:W2:Y:S04]  /*2100*/  SHFL.DOWN PT, R11, R14, 0x2, R7 ;  /* 0x084000000e0b7989 */ /* 0x0002a800000e0007 */
[----:B------:R1:W3:Y:S01]  /*2110*/  SHFL.DOWN PT, R13, R16, 0x2, R7 ;  /* 0x08400000100d7989 */ /* 0x0002e200000e0007 */
[----:B0-----:R-:W-:-:S06]  /*2120*/  DSETP.GEU.AND P0, PT, R8, R4, PT ;  /* 0x000000040800722a */ /* 0x001fcc0003f0e000 */
[----:B------:R-:W-:Y:S01]  /*2130*/  ISETP.GT.OR P0, PT, R2, R7, !P0 ;  /* 0x000000070200720c */ /* 0x000fe20004704670 */
[----:B------:R-:W-:-:S12]  /*2140*/  IMAD.MOV.U32 R2, RZ, RZ, R8 ;  /* 0x000000ffff027224 */ /* 0x000fd800078e0008 */
        /* <DEDUP_REMOVED lines=15> */
.L_x_50:
[----:B------:R-:W-:Y:S05]  /*2240*/  BSYNC.RECONVERGENT B1 ;  /* 0x0000000000017941 */ /* 0x000fea0003800200 */
.L_x_49:
        /* <DEDUP_REMOVED lines=27> */
.L_x_52:
[----:B------:R-:W-:Y:S05]  /*2400*/  BSYNC.RECONVERGENT B1 ;  /* 0x0000000000017941 */ /* 0x000fea0003800200 */
.L_x_51:
        /* <DEDUP_REMOVED lines=27> */
.L_x_54:
[----:B------:R-:W-:Y:S05]  /*25c0*/  BSYNC.RECONVERGENT B1 ;  /* 0x0000000000017941 */ /* 0x000fea0003800200 */
.L_x_53:
[----:B------:R-:W-:Y:S01]  /*25d0*/  SHFL.DOWN PT, R4, R8, 0x10, R7 ;  /* 0x0a00000008047989 */ /* 0x000fe200000e0007 */
[C---:B------:R-:W-:Y:S01]  /*25e0*/  VIADD R2, R6.reuse, 0x10 ;  /* 0x0000001006027836 */ /* 0x040fe20000000000 */
[----:B------:R-:W-:Y:S01]  /*25f0*/  BSSY.RECONVERGENT B1, `(.L_x_55) ;  /* 0x000001a000017945 */ /* 0x000fe20003800200 */
[----:B------:R-:W-:Y:S01]  /*2600*/  ISETP.NE.AND P1, PT, R6, RZ, PT ;  /* 0x000000ff0600720c */ /* 0x000fe20003f25270 */
[----:B------:R-:W0:Y:S01]  /*2610*/  SHFL.DOWN PT, R5, R9, 0x10, R7 ;  /* 0x0a00000009057989 */ /* 0x000e2200000e0007 */
[----:B------:R-:W-:Y:S02]  /*2620*/  IMAD.MOV.U32 R20, RZ, RZ, R10 ;  /* 0x000000ffff147224 */ /* 0x000fe400078e000a */
[----:B------:R-:W-:Y:S01]  /*2630*/  IMAD.MOV.U32 R21, RZ, RZ, R12 ;  /* 0x000000ffff157224 */ /* 0x000fe200078e000c */
[----:B------:R1:W2:Y:S01]  /*2640*/  SHFL.DOWN PT, R11, R10, 0x10, R7 ;  /* 0x0a0000000a0b7989 */ /* 0x0002a200000e0007 */
[----:B------:R-:W-:-:S03]  /*2650*/  IMAD.MOV.U32 R3, RZ, RZ, R9 ;  /* 0x000000ffff037224 */ /* 0x000fc600078e0009 */
        /* <DEDUP_REMOVED lines=19> */
.L_x_56:
[----:B------:R-:W-:Y:S05]  /*2790*/  BSYNC.RECONVERGENT B1 ;  /* 0x0000000000017941 */ /* 0x000fea0003800200 */
.L_x_55:
[----:B------:R-:W-:Y:S04]  /*27a0*/  BSSY.RECONVERGENT B1, `(.L_x_57) ;  /* 0x000000a000017945 */ /* 0x000fe80003800200 */
[----:B------:R-:W-:Y:S05]  /*27b0*/  @P1 BRA `(.L_x_58) ;  /* 0x0000000000201947 */ /* 0x000fea0003800000 */
[----:B------:R-:W0:Y:S01]  /*27c0*/  S2R R6, SR_CgaCtaId ;  /* 0x0000000000067919 */ /* 0x000e220000008800 */
[----:B------:R-:W-:Y:S02]  /*27d0*/  MOV R5, 0x400 ;  /* 0x0000040000057802 */ /* 0x000fe40000000f00 */
[----:B------:R-:W-:-:S04]  /*27e0*/  SHF.R.U32.HI R4, RZ, 0x1, R0 ;  /* 0x00000001ff047819 */ /* 0x000fc80000011600 */
[----:B------:R-:W-:Y:S02]  /*27f0*/  LOP3.LUT R4, R4, 0x1f0, RZ, 0xc0, !PT ;  /* 0x000001f004047812 */ /* 0x000fe400078ec0ff */
[----:B0-----:R-:W-:-:S05]  /*2800*/  LEA R5, R6, R5, 0x18 ;  /* 0x0000000506057211 */ /* 0x001fca00078ec0ff */
[----:B------:R-:W-:-:S05]  /*2810*/  IMAD.IADD R5, R4, 0x1, R5 ;  /* 0x0000000104057824 */ /* 0x000fca00078e0205 */
[----:B------:R0:W-:Y:S04]  /*2820*/  STS.64 [R5+0x10], R20 ;  /* 0x0000101405007388 */ /* 0x0001e80000000a00 */
[----:B------:R0:W-:Y:S02]  /*2830*/  STS.64 [R5+0x8], R2 ;  /* 0x0000080205007388 */ /* 0x0001e40000000a00 */
.L_x_58:
[----:B------:R-:W-:Y:S05]  /*2840*/  BSYNC.RECONVERGENT B1 ;  /* 0x0000000000017941 */ /* 0x000fea0003800200 */
.L_x_57:
[----:B------:R-:W-:Y:S01]  /*2850*/  BAR.SYNC.DEFER_BLOCKING 0x0 ;  /* 0x0000000000007b1d */ /* 0x000fe20000010000 */
[----:B------:R-:W-:-:S13]  /*2860*/  ISETP.NE.AND P1, PT, R0, RZ, PT ;  /* 0x000000ff0000720c */ /* 0x000fda0003f25270 */
[----:B------:R-:W-:Y:S05]  /*2870*/  @P1 BRA `(.L_x_34) ;  /* 0x0000004800f81947 */ /* 0x000fea0003800000 */
[----:B------:R-:W-:Y:S01]  /*2880*/  UISETP.GE.AND UP0, UPT, UR4, 0x21, UPT ;  /* 0x000000210400788c */ /* 0x000fe2000bf06270 */
[----:B------:R-:W-:Y:S02]  /*2890*/  IMAD.MOV.U32 R11, RZ, RZ, R20 ;  /* 0x000000ffff0b7224 */ /* 0x000fe400078e0014 */
[----:B------:R-:W-:Y:S02]  /*28a0*/  IMAD.MOV.U32 R8, RZ, RZ, R21 ;  /* 0x000000ffff087224 */ /* 0x000fe400078e0015 */
[----:B------:R-:W-:Y:S02]  /*28b0*/  IMAD.MOV.U32 R4, RZ, RZ, R2 ;  /* 0x000000ffff047224 */ /* 0x000fe400078e0002 */
[----:B0-----:R-:W-:Y:S02]  /*28c0*/  IMAD.MOV.U32 R5, RZ, RZ, R3 ;  /* 0x000000ffff057224 */ /* 0x001fe400078e0003 */
[----:B------:R-:W-:Y:S05]  /*28d0*/  BRA.U !UP0, `(.L_x_59) ;  /* 0x00000001086c7547 */ /* 0x000fea000b800000 */
[----:B------:R-:W0:Y:S01]  /*28e0*/  S2R R5, SR_CgaCtaId ;  /* 0x0000000000057919 */ /* 0x000e220000008800 */
[----:B------:R-:W-:Y:S01]  /*28f0*/  MOV R0, 0x400 ;  /* 0x0000040000007802 */ /* 0x000fe20000000f00 */
[----:B------:R-:W-:Y:S01]  /*2900*/  BSSY.RECONVERGENT B1, `(.L_x_59) ;  /* 0x0000018000017945 */ /* 0x000fe20003800200 */
[----:B------:R-:W-:Y:S02]  /*2910*/  IMAD.MOV.U32 R11, RZ, RZ, R20 ;  /* 0x000000ffff0b7224 */ /* 0x000fe400078e0014 */
[----:B------:R-:W-:Y:S02]  /*2920*/  IMAD.MOV.U32 R8, RZ, RZ, R21 ;  /* 0x000000ffff087224 */ /* 0x000fe400078e0015 */
[----:B------:R-:W-:Y:S01]  /*2930*/  IMAD.MOV.U32 R4, RZ, RZ, R2 ;  /* 0x000000ffff047224 */ /* 0x000fe200078e0002 */
[----:B0-----:R-:W-:Y:S01]  /*2940*/  LEA R0, R5, R0, 0x18 ;  /* 0x0000000005007211 */ /* 0x001fe200078ec0ff */
[----:B------:R-:W-:-:S04]  /*2950*/  IMAD.MOV.U32 R5, RZ, RZ, R3 ;  /* 0x000000ffff057224 */ /* 0x000fc800078e0003 */
[----:B------:R-:W0:Y:S02]  /*2960*/  LDS.64 R6, [R0+0x18] ;  /* 0x0000180000067984 */ /* 0x000e240000000a00 */
[----:B0-----:R-:W-:-:S14]  /*2970*/  DSETP.GEU.AND P0, PT, R2, R6, PT ;  /* 0x000000060200722a */ /* 0x001fdc0003f0e000 */
[----:B------:R-:W-:Y:S05]  /*2980*/  @!P0 BRA `(.L_x_60) ;  /* 0x00000000003c8947 */ /* 0x000fea0003800000 */
[----:B------:R-:W0:Y:S01]  /*2990*/  LDS.64 R12, [R0+0x20] ;  /* 0x00002000000c7984 */ /* 0x000e220000000a00 */
[----:B------:R-:W-:Y:S01]  /*29a0*/  DSETP.GEU.AND P0, PT, R6, R2, PT ;  /* 0x000000020600722a */ /* 0x000fe20003f0e000 */
[----:B------:R-:W-:Y:S02]  /*29b0*/  IMAD.MOV.U32 R4, RZ, RZ, R6 ;  /* 0x000000ffff047224 */ /* 0x000fe400078e0006 */
[----:B------:R-:W-:Y:S02]  /*29c0*/  IMAD.MOV.U32 R5, RZ, RZ, R7 ;  /* 0x000000ffff057224 */ /* 0x000fe400078e0007 */
[----:B0-----:R-:W-:Y:S02]  /*29d0*/  IMAD.MOV.U32 R11, RZ, RZ, R12 ;  /* 0x000000ffff0b7224 */ /* 0x001fe400078e000c */
        /* <DEDUP_REMOVED lines=10> */
.L_x_60:
[----:B------:R-:W-:Y:S05]  /*2a80*/  BSYNC.RECONVERGENT B1 ;  /* 0x0000000000017941 */ /* 0x000fea0003800200 */
.L_x_59:
[----:B------:R-:W-:Y:S01]  /*2a90*/  UISETP.GE.AND UP0, UPT, UR4, 0x41, UPT ;  /* 0x000000410400788c */ /* 0x000fe2000bf06270 */
[----:B------:R-:W-:Y:S02]  /*2aa0*/  IMAD.MOV.U32 R9, RZ, RZ, R11 ;  /* 0x000000ffff097224 */ /* 0x000fe400078e000b */
[----:B------:R-:W-:Y:S02]  /*2ab0*/  IMAD.MOV.U32 R0, RZ, RZ, R8 ;  /* 0x000000ffff007224 */ /* 0x000fe400078e0008 */
[----:B------:R-:W-:Y:S02]  /*2ac0*/  IMAD.MOV.U32 R2, RZ, RZ, R4 ;  /* 0x000000ffff027224 */ /* 0x000fe400078e0004 */
[----:B------:R-:W-:Y:S02]  /*2ad0*/  IMAD.MOV.U32 R3, RZ, RZ, R5 ;  /* 0x000000ffff037224 */ /* 0x000fe400078e0005 */
[----:B------:R-:W-:Y:S05]  /*2ae0*/  BRA.U !UP0, `(.L_x_61) ;  /* 0x00000001086c7547 */ /* 0x000fea000b800000 */
[----:B------:R-:W0:Y:S01]  /*2af0*/  S2R R3, SR_CgaCtaId ;  /* 0x0000000000037919 */ /* 0x000e220000008800 */
[----:B------:R-:W-:Y:S01]  /*2b00*/  MOV R0, 0x400 ;  /* 0x0000040000007802 */ /* 0x000fe20000000f00 */
[----:B------:R-:W-:Y:S01]  /*2b10*/  BSSY.RECONVERGENT B1, `(.L_x_61) ;  /* 0x0000018000017945 */ /* 0x000fe20003800200 */
[----:B------:R-:W-:Y:S02]  /*2b20*/  IMAD.MOV.U32 R9, RZ, RZ, R11 ;  /* 0x000000ffff097224 */ /* 0x000fe400078e000b */
[----:B------:R-:W-:Y:S01]  /*2b30*/  IMAD.MOV.U32 R2, RZ, RZ, R4 ;  /* 0x000000ffff027224 */ /* 0x000fe200078e0004 */
[----:B0-----:R-:W-:Y:S01]  /*2b40*/  LEA R10, R3, R0, 0x18 ;  /* 0x00000000030a7211 */ /* 0x001fe200078ec0ff */
[----:B------:R-:W-:Y:S02]  /*2b50*/  IMAD.MOV.U32 R0, RZ, RZ, R8 ;  /* 0x000000ffff007224 */ /* 0x000fe400078e0008 */
[----:B------:R-:W-:Y:S02]  /*2b60*/  IMAD.MOV.U32 R3, RZ, RZ, R5 ;  /* 0x000000ffff037224 */ /* 0x000fe400078e0005 */
        /* <DEDUP_REMOVED lines=18> */
.L_x_62:
[----:B------:R-:W-:Y:S05]  /*2c90*/  BSYNC.RECONVERGENT B1 ;  /* 0x0000000000017941 */ /* 0x000fea0003800200 */
.L_x_61:
        /* <DEDUP_REMOVED lines=32> */
.L_x_64:
[----:B------:R-:W-:Y:S05]  /*2ea0*/  BSYNC.RECONVERGENT B1 ;  /* 0x0000000000017941 */ /* 0x000fea0003800200 */
.L_x_63:
        /* <DEDUP_REMOVED lines=32> */
.L_x_66:
[----:B------:R-:W-:Y:S05]  /*30b0*/  BSYNC.RECONVERGENT B1 ;  /* 0x0000000000017941 */ /* 0x000fea0003800200 */
.L_x_65:
        /* <DEDUP_REMOVED lines=32> */
.L_x_68:
[----:B------:R-:W-:Y:S05]  /*32c0*/  BSYNC.RECONVERGENT B1 ;  /* 0x0000000000017941 */ /* 0x000fea0003800200 */
.L_x_67:
        /* <DEDUP_REMOVED lines=32> */
.L_x_70:
[----:B------:R-:W-:Y:S05]  /*34d0*/  BSYNC.RECONVERGENT B1 ;  /* 0x0000000000017941 */ /* 0x000fea0003800200 */
.L_x_69:
        /* <DEDUP_REMOVED lines=16> */
[----:B------:R2:W4:Y:S01]  /*35e0*/  LDS.64 R20, [R8+0x80] ;  /* 0x0000800008147984 */ /* 0x0005220000000a00 */
[----:B------:R-:W-:Y:S01]  /*35f0*/  DSETP.GEU.AND P0, PT, R4, R6, PT ;  /* 0x000000060400722a */ /* 0x000fe20003f0e000 */
[----:B------:R-:W-:Y:S02]  /*3600*/  IMAD.MOV.U32 R2, RZ, RZ, R4 ;  /* 0x000000ffff027224 */ /* 0x000fe400078e0004 */
[----:B------:R-:W-:-:S11]  /*3610*/  IMAD.MOV.U32 R3, RZ, RZ, R5 ;  /* 0x000000ffff037224 */ /* 0x000fd600078e0005 */
[----:B--2---:R-:W-:Y:S05]  /*3620*/  @!P0 BRA `(.L_x_34) ;  /* 0x0000003c008c8947 */ /* 0x004fea0003800000 */
[CC--:B----4-:R-:W-:Y:S02]  /*3630*/  ISETP.GE.U32.AND P0, PT, R9.reuse, R20.reuse, PT ;  /* 0x000000140900720c */ /* 0x0d0fe40003f06070 */
        /* <DEDUP_REMOVED lines=8> */
.L_x_2:
[----:B------:R-:W1:Y:S01]  /*36c0*/  S2R R0, SR_TID.X ;  /* 0x0000000000007919 */ /* 0x000e620000002100 */
[----:B------:R-:W1:Y:S02]  /*36d0*/  LDC.64 R12, c[0x0][0x380] ;  /* 0x0000e000ff0c7b82 */ /* 0x000e640000000a00 */
[----:B-1----:R-:W-:-:S05]  /*36e0*/  IMAD.WIDE.U32 R12, R0, 0x10, R12 ;  /* 0x00000010000c7825 */ /* 0x002fca00078e000c */
[----:B0-----:R-:W2:Y:S04]  /*36f0*/  LDG.E.64.CONSTANT R20, desc[UR10][R12.64] ;  /* 0x0000000a0c147981 */ /* 0x001ea8000c1e9b00 */
[----:B------:R-:W3:Y:S04]  /*3700*/  LDG.E.64.CONSTANT R10, desc[UR10][R12.64+0x1000] ;  /* 0x0010000a0c0a7981 */ /* 0x000ee8000c1e9b00 */
[----:B------:R-:W4:Y:S04]  /*3710*/  LDG.E.64.CONSTANT R22, desc[UR10][R12.64+0x8] ;  /* 0x0000080a0c167981 */ /* 0x000f28000c1e9b00 */
[----:B------:R0:W5:Y:S04]  /*3720*/  LDG.E.64.CONSTANT R16, desc[UR10][R12.64+0x2000] ;  /* 0x0020000a0c107981 */ /* 0x000168000c1e9b00 */
[----:B------:R0:W5:Y:S04]  /*3730*/  LDG.E.64.CONSTANT R8, desc[UR10][R12.64+0x3000] ;  /* 0x0030000a0c087981 */ /* 0x000168000c1e9b00 */
[----:B------:R0:W5:Y:S04]  /*3740*/  LDG.E.64.CONSTANT R4, desc[UR10][R12.64+0x4000] ;  /* 0x0040000a0c047981 */ /* 0x000168000c1e9b00 */
[----:B------:R0:W5:Y:S04]  /*3750*/  LDG.E.64.CONSTANT R24, desc[UR10][R12.64+0x2008] ;  /* 0x0020080a0c187981 */ /* 0x000168000c1e9b00 */
[----:B------:R0:W5:Y:S04]  /*3760*/  LDG.E.64.CONSTANT R6, desc[UR10][R12.64+0x3008] ;  /* 0x0030080a0c067981 */ /* 0x000168000c1e9b00 */
[----:B------:R0:W5:Y:S01]  /*3770*/  LDG.E.64.CONSTANT R2, desc[UR10][R12.64+0x4008] ;  /* 0x0040080a0c027981 */ /* 0x000162000c1e9b00 */
[----:B------:R-:W-:Y:S01]  /*3780*/  BSSY.RECONVERGENT B1, `(.L_x_71) ;  /* 0x0000014000017945 */ /* 0x000fe20003800200 */
[----:B--2---:R-:W-:-:S02]  /*3790*/  IMAD.MOV.U32 R18, RZ, RZ, R20 ;  /* 0x000000ffff127224 */ /* 0x004fc400078e0014 */
[----:B------:R-:W-:Y:S01]  /*37a0*/  IMAD.MOV.U32 R19, RZ, RZ, R21 ;  /* 0x000000ffff137224 */ /* 0x000fe200078e0015 */
[----:B---3--:R-:W-:Y:S01]  /*37b0*/  DSETP.GEU.AND P0, PT, R20, R10, PT ;  /* 0x0000000a1400722a */ /* 0x008fe20003f0e000 */
[----:B----4-:R-:W-:Y:S02]  /*37c0*/  IMAD.MOV.U32 R14, RZ, RZ, R22 ;  /* 0x000000ffff0e7224 */ /* 0x010fe400078e0016 */
[----:B------:R-:W-:-:S11]  /*37d0*/  IMAD.MOV.U32 R15, RZ, RZ, R23 ;  /* 0x000000ffff0f7224 */ /* 0x000fd600078e0017 */
[----:B0-----:R-:W-:Y:S05]  /*37e0*/  @!P0 BRA `(.L_x_72) ;  /* 0x0000000000348947 */ /* 0x001fea0003800000 */
[----:B------:R0:W5:Y:S01]  /*37f0*/  LDG.E.64.CONSTANT R14, desc[UR10][R12.64+0x1008] ;  /* 0x0010080a0c0e7981 */ /* 0x000162000c1e9b00 */
[----:B------:R-:W-:Y:S01]  /*3800*/  DSETP.GEU.AND P0, PT, R10, R20, PT ;  /* 0x000000140a00722a */ /* 0x000fe20003f0e000 */
[----:B------:R-:W-:Y:S02]  /*3810*/  IMAD.MOV.U32 R18, RZ, RZ, R10 ;  /* 0x000000ffff127224 */ /* 0x000fe400078e000a */
[----:B------:R-:W-:-:S11]  /*3820*/  IMAD.MOV.U32 R19, RZ, RZ, R11 ;  /* 0x000000ffff137224 */ /* 0x000fd600078e000b */
[----:B0-----:R-:W-:Y:S05]  /*3830*/  @!P0 BRA `(.L_x_72) ;  /* 0x0000000000208947 */ /* 0x001fea0003800000 */
        /* <DEDUP_REMOVED lines=8> */
.L_x_72:
[----:B------:R-:W-:Y:S05]  /*38c0*/  BSYNC.RECONVERGENT B1 ;  /* 0x0000000000017941 */ /* 0x000fea0003800200 */
.L_x_71:
[----:B-----5:R-:W-:Y:S01]  /*38d0*/  DSETP.GEU.AND P0, PT, R18, R16, PT ;  /* 0x000000101200722a */ /* 0x020fe20003f0e000 */
[----:B------:R-:W-:Y:S01]  /*38e0*/  BSSY.RECONVERGENT B1, `(.L_x_73) ;  /* 0x0000014000017945 */ /* 0x000fe20003800200 */
[----:B------:R-:W-:Y:S02]  /*38f0*/  IMAD.MOV.U32 R21, RZ, RZ, R14 ;  /* 0x000000ffff157224 */ /* 0x000fe400078e000e */
[----:B------:R-:W-:Y:S02]  /*3900*/  IMAD.MOV.U32 R22, RZ, RZ, R15 ;  /* 0x000000ffff167224 */ /* 0x000fe400078e000f */
[----:B------:R-:W-:Y:S02]  /*3910*/  IMAD.MOV.U32 R10, RZ, RZ, R18 ;  /* 0x000000ffff0a7224 */ /* 0x000fe400078e0012 */
[----:B------:R-:W-:-:S06]  /*3920*/  IMAD.MOV.U32 R11, RZ, RZ, R19 ;  /* 0x000000ffff0b7224 */ /* 0x000fcc00078e0013 */
[----:B------:R-:W-:Y:S05]  /*3930*/  @!P0 BRA `(.L_x_74) ;  /* 0x0000000000388947 */ /* 0x000fea0003800000 */
        /* <DEDUP_REMOVED lines=14> */
.L_x_74:
[----:B------:R-:W-:Y:S05]  /*3a20*/  BSYNC.RECONVERGENT B1 ;  /* 0x0000000000017941 */ /* 0x000fea0003800200 */
.L_x_73:
[----:B------:R-:W-:Y:S01]  /*3a30*/  DSETP.GEU.AND P0, PT, R10, R8, PT ;  /* 0x000000080a00722a */ /* 0x000fe20003f0e000 */
        /* <DEDUP_REMOVED lines=20> */
.L_x_76:
[----:B------:R-:W-:Y:S05]  /*3b80*/  BSYNC.RECONVERGENT B1 ;  /* 0x0000000000017941 */ /* 0x000fea0003800200 */
.L_x_75:
        /* <DEDUP_REMOVED lines=21> */
.L_x_78:
[----:B------:R-:W-:Y:S05]  /*3ce0*/  BSYNC.RECONVERGENT B1 ;  /* 0x0000000000017941 */ /* 0x000fea0003800200 */
.L_x_77:
[----:B------:R-:W-:Y:S01]  /*3cf0*/  UISETP.GE.U32.AND UP0, UPT, UR8, 0xa00, UPT ;  /* 0x00000a000800788c */ /* 0x000fe2000bf06070 */
[----:B------:R-:W-:Y:S02]  /*3d00*/  IMAD.MOV.U32 R17, RZ, RZ, 0x500 ;  /* 0x00000500ff117424 */ /* 0x000fe400078e00ff */
[----:B------:R-:W-:-:S06]  /*3d10*/  IMAD.MOV.U32 R15, RZ, RZ, RZ ;  /* 0x000000ffff0f7224 */ /* 0x000fcc00078e00ff */
[----:B------:R-:W-:Y:S05]  /*3d20*/  BRA.U !UP0, `(.L_x_79) ;  /* 0x00000019084c7547 */ /* 0x000fea000b800000 */
[----:B------:R-:W-:Y:S01]  /*3d30*/  UIADD3 UR9, UP0, UPT, UR8, -0xa00, URZ ;  /* 0xfffff60008097890 */ /* 0x000fe2000ff1e0ff */
[----:B------:R-:W-:Y:S02]  /*3d40*/  IMAD.MOV.U32 R17, RZ, RZ, 0x500 ;  /* 0x00000500ff117424 */ /* 0x000fe400078e00ff */
[----:B------:R-:W-:Y:S01]  /*3d50*/  IMAD.MOV.U32 R15, RZ, RZ, RZ ;  /* 0x000000ffff0f7224 */ /* 0x000fe200078e00ff */
[----:B------:R-:W-:Y:S02]  /*3d60*/  ULEA.HI.X.SX32 UR8, UR8, 0xffffffff, 0x1, UP0 ;  /* 0xffffffff08087891 */ /* 0x000fe400080f0eff */
[----:B------:R-:W-:Y:S02]  /*3d70*/  UIMAD.WIDE.U32 UR12, UR9, -0x33333333, URZ ;  /* 0xcccccccd090c78a5 */ /* 0x000fe4000f8e00ff */
[----:B------:R-:W-:-:S04]  /*3d80*/  UIMAD.WIDE.U32 UR4, UR8, -0x33333333, URZ ;  /* 0xcccccccd080478a5 */ /* 0x000fc8000f8e00ff */
[----:B------:R-:W-:-:S04]  /*3d90*/  UIMAD.WIDE.U32 UR4, UP0, UR9, -0x33333334, UR4 ;  /* 0xcccccccc090478a5 */ /* 0x000fc8000f800004 */
[----:B------:R-:W-:Y:S02]  /*3da0*/  UIADD3.X UR7, UPT, UPT, URZ, URZ, URZ, UP0, !UPT ;  /* 0x000000ffff077290 */ /* 0x000fe400087fe4ff */
[----:B------:R-:W-:Y:S01]  /*3db0*/  UIADD3 URZ, UP0, UPT, UR13, UR4, URZ ;  /* 0x000000040dff7290 */ /* 0x000fe2000ff1e0ff */
[----:B------:R-:W-:-:S03]  /*3dc0*/  UMOV UR6, UR5 ;  /* 0x0000000500067c82 */ /* 0x000fc60008000000 */
[----:B------:R-:W-:Y:S02]  /*3dd0*/  UIMAD.WIDE.U32.X UR4, UR8, -0x33333334, UR6, UP0 ;  /* 0xcccccccc080478a5 */ /* 0x000fe400080e0406 */
[----:B------:R-:W-:Y:S02]  /*3de0*/  UISETP.GE.U32.AND UP0, UPT, UR9, 0x500, UPT ;  /* 0x000005000900788c */ /* 0x000fe4000bf06070 */
[----:B------:R-:W-:Y:S02]  /*3df0*/  USHF.R.U64 UR6, UR4, 0xa, UR5 ;  /* 0x0000000a04067899 */ /* 0x000fe40008001205 */
[----:B------:R-:W-:-:S09]  /*3e00*/  UISETP.GE.U32.AND.EX UP0, UPT, UR8, URZ, UPT, UP0 ;  /* 0x000000ff0800728c */ /* 0x000fd2000bf06100 */
[----:B------:R-:W-:Y:S05]  /*3e10*/  BRA.U !UP0, `(.L_x_80) ;  /* 0x0000001108107547 */ /* 0x000fea000b800000 */
[----:B------:R-:W0:Y:S01]  /*3e20*/  LDCU.64 UR8, c[0x0][0x380] ;  /* 0x00007000ff0877ac */ /* 0x000e220008000a00 */
[----:B------:R-:W-:Y:S02]  /*3e30*/  IMAD.MOV.U32 R17, RZ, RZ, 0x500 ;  /* 0x00000500ff117424 */ /* 0x000fe400078e00ff */
[----:B------:R-:W-:Y:S01]  /*3e40*/  IMAD.MOV.U32 R15, RZ, RZ, RZ ;  /* 0x000000ffff0f7224 */ /* 0x000fe200078e00ff */
[----:B------:R-:W-:-:S04]  /*3e50*/  UIADD3 UR4, UP0, UPT, UR6, 0x1, URZ ;  /* 0x0000000106047890 */ /* 0x000fc8000ff1e0ff */
[----:B------:R-:W-:Y:S02]  /*3e60*/  ULEA.HI.X UR5, UR5, URZ, URZ, 0x16, UP0 ;  /* 0x000000ff05057291 */ /* 0x000fe400080fb4ff */
[----:B------:R-:W-:Y:S02]  /*3e70*/  ULOP3.LUT UR4, UR4, 0xfffffffe, URZ, 0xc0, !UPT ;  /* 0xfffffffe04047892 */ /* 0x000fe4000f8ec0ff */
[----:B------:R-:W-:Y:S01]  /*3e80*/  ULOP3.LUT UR5, UR5, 0x7fffff, URZ, 0xc0, !UPT ;  /* 0x007fffff05057892 */ /* 0x000fe2000f8ec0ff */
[----:B0-----:R-:W-:-:S04]  /*3e90*/  LEA R10, P0, R0, UR8, 0x4 ;  /* 0x00000008000a7c11 */ /* 0x001fc8000f8020ff */
[----:B------:R-:W-:Y:S02]  /*3ea0*/  IADD3 R10, P1, PT, R10, 0xe008, RZ ;  /* 0x0000e0080a0a7810 */ /* 0x000fe40007f3e0ff */
[----:B------:R-:W-:-:S05]  /*3eb0*/  LEA.HI.X R11, R0, UR9, RZ, 0x4, P0 ;  /* 0x00000009000b7c11 */ /* 0x000fca00080f24ff */
[----:B------:R-:W-:-:S07]  /*3ec0*/  IMAD.X R11, RZ, RZ, R11, P1 ;  /* 0x000000ffff0b7224 */ /* 0x000fce00008e060b */
.L_x_101:
[----:B------:R-:W2:Y:S04]  /*3ed0*/  LDG.E.64.CONSTANT R28, desc[UR10][R10.64+-0x9008] ;  /* 0xff6ff80a0a1c7981 */ /* 0x000ea8000c1e9b00 */
[----:B------:R0:W5:Y:S04]  /*3ee0*/  LDG.E.64.CONSTANT R26, desc[UR10][R10.64+-0x8008] ;  /* 0xff7ff80a0a1a7981 */ /* 0x000168000c1e9b00 */
[----:B------:R0:W5:Y:S04]  /*3ef0*/  LDG.E.64.CONSTANT R22, desc[UR10][R10.64+-0x7008] ;  /* 0xff8ff80a0a167981 */ /* 0x000168000c1e9b00 */
[----:B------:R0:W5:Y:S04]  /*3f00*/  LDG.E.64.CONSTANT R4, desc[UR10][R10.64+-0x6008] ;  /* 0xff9ff80a0a047981 */ /* 0x000168000c1e9b00 */
[----:B------:R0:W5:Y:S04]  /*3f10*/  LDG.E.64.CONSTANT R2, desc[UR10][R10.64+-0x5008] ;  /* 0xffaff80a0a027981 */ /* 0x000168000c1e9b00 */
[----:B------:R0:W5:Y:S04]  /*3f20*/  LDG.E.64.CONSTANT R8, desc[UR10][R10.64+-0x4008] ;  /* 0xffbff80a0a087981 */ /* 0x000168000c1e9b00 */
[----:B------:R0:W5:Y:S01]  /*3f30*/  LDG.E.64.CONSTANT R6, desc[UR10][R10.64+-0x3008] ;  /* 0xffcff80a0a067981 */ /* 0x000162000c1e9b00 */
[----:B------:R-:W-:Y:S01]  /*3f40*/  UIADD3 UR4, UP0, UPT, UR4, -0x2, URZ ;  /* 0xfffffffe04047890 */ /* 0x000fe2000ff1e0ff */
[----:B------:R-:W-:Y:S01]  /*3f50*/  BSSY.RECONVERGENT B1, `(.L_x_81) ;  /* 0x0000019000017945 */ /* 0x000fe20003800200 */
[----:B------:R-:W-:-:S02]  /*3f60*/  IMAD.MOV.U32 R37, RZ, RZ, R14 ;  /* 0x000000ffff257224 */ /* 0x000fc400078e000e */
[----:B------:R-:W-:Y:S01]  /*3f70*/  UIADD3.X UR5, UPT, UPT, UR5, -0x1, URZ, UP0, !UPT ;  /* 0xffffffff05057890 */ /* 0x000fe200087fe4ff */
[----:B------:R-:W-:Y:S01]  /*3f80*/  IMAD.MOV.U32 R16, RZ, RZ, R21 ;  /* 0x000000ffff107224 */ /* 0x000fe200078e0015 */
[----:B------:R-:W-:Y:S01]  /*3f90*/  UISETP.NE.U32.AND UP0, UPT, UR4, URZ, UPT ;  /* 0x000000ff0400728c */ /* 0x000fe2000bf05070 */
[----:B------:R-:W-:Y:S02]  /*3fa0*/  IMAD.MOV.U32 R24, RZ, RZ, R18 ;  /* 0x000000ffff187224 */ /* 0x000fe400078e0012 */
[----:B------:R-:W-:Y:S01]  /*3fb0*/  IMAD.MOV.U32 R25, RZ, RZ, R19 ;  /* 0x000000ffff197224 */ /* 0x000fe200078e0013 */
[----:B------:R-:W-:Y:S01]  /*3fc0*/  UISETP.NE.AND.EX UP0, UPT, UR5, URZ, UPT, UP0 ;  /* 0x000000ff0500728c */ /* 0x000fe2000bf05300 */
        /* <DEDUP_REMOVED lines=17> */
.L_x_82:
[----:B------:R-:W-:Y:S05]  /*40e0*/  BSYNC.RECONVERGENT B1 ;  /* 0x0000000000017941 */ /* 0x000fea0003800200 */
.L_x_81:
[----:B------:R0:W5:Y:S02]  /*40f0*/  LDG.E.64.CONSTANT R18, desc[UR10][R10.64+-0x8000] ;  /* 0xff80000a0a127981 */ /* 0x000164000c1e9b00 */
[----:B-----5:R-:W-:Y:S01]  /*4100*/  DSETP.GEU.AND P0, PT, R24, R26, PT ;  /* 0x0000001a1800722a */ /* 0x020fe20003f0e000 */
[----:B------:R-:W-:Y:S01]  /*4110*/  BSSY.RECONVERGENT B1, `(.L_x_83) ;  /* 0x0000014000017945 */ /* 0x000fe20003800200 */
[----:B------:R-:W-:Y:S02]  /*4120*/  IMAD.MOV.U32 R33, RZ, RZ, R37 ;  /* 0x000000ffff217224 */ /* 0x000fe400078e0025 */
[----:B------:R-:W-:Y:S02]  /*4130*/  IMAD.MOV.U32 R35, RZ, RZ, R16 ;  /* 0x000000ffff237224 */ /* 0x000fe400078e0010 */
[----:B------:R-:W-:Y:S02]  /*4140*/  IMAD.MOV.U32 R20, RZ, RZ, R24 ;  /* 0x000000ffff147224 */ /* 0x000fe400078e0018 */
[----:B------:R-:W-:-:S06]  /*4150*/  IMAD.MOV.U32 R21, RZ, RZ, R25 ;  /* 0x000000ffff157224 */ /* 0x000fcc00078e0019 */
[----:B0-----:R-:W-:Y:S05]  /*4160*/  @!P0 BRA `(.L_x_84) ;  /* 0x0000000000388947 */ /* 0x001fea0003800000 */
        /* <DEDUP_REMOVED lines=14> */
.L_x_84:
[----:B------:R-:W-:Y:S05]  /*4250*/  BSYNC.RECONVERGENT B1 ;  /* 0x0000000000017941 */ /* 0x000fea0003800200 */
.L_x_83:
[----:B------:R0:W5:Y:S01]  /*4260*/  LDG.E.64.CONSTANT R24, desc[UR10][R10.64+-0x7000] ;  /* 0xff90000a0a187981 */ /* 0x000162000c1e9b00 */
[----:B------:R-:W-:Y:S01]  /*4270*/  DSETP.GEU.AND P0, PT, R20, R22, PT ;  /* 0x000000161400722a */ /* 0x000fe20003f0e000 */
[----:B------:R-:W-:Y:S01]  /*4280*/  BSSY.RECONVERGENT B1, `(.L_x_85) ;  /* 0x0000014000017945 */ /* 0x000fe20003800200 */
[----:B------:R-:W-:Y:S02]  /*4290*/  IMAD.MOV.U32 R29, RZ, RZ, R33 ;  /* 0x000000ffff1d7224 */ /* 0x000fe400078e0021 */
[----:B------:R-:W-:Y:S02]  /*42a0*/  IMAD.MOV.U32 R31, RZ, RZ, R35 ;  /* 0x000000ffff1f7224 */ /* 0x000fe400078e0023 */
[----:B------:R-:W-:Y:S02]  /*42b0*/  IMAD.MOV.U32 R18, RZ, RZ, R20 ;  /* 0x000000ffff127224 */ /* 0x000fe400078e0014 */
[----:B------:R-:W-:-:S06]  /*42c0*/  IMAD.MOV.U32 R19, RZ, RZ, R21 ;  /* 0x000000ffff137224 */ /* 0x000fcc00078e0015 */
[----:B0-----:R-:W-:Y:S05]  /*42d0*/  @!P0 BRA `(.L_x_86) ;  /* 0x0000000000388947 */ /* 0x001fea0003800000 */
[----:B------:R-:W-:Y:S01]  /*42e0*/  DSETP.GT.AND P0, PT, R20, R22, PT ;  /* 0x000000161400722a */ /* 0x000fe20003f04000 */
[----:B-----5:R-:W-:Y:S02]  /*42f0*/  IMAD.MOV.U32 R29, RZ, RZ, R24 ;  /* 0x000000ffff1d7224 */ /* 0x020fe400078e0018 */
        /* <DEDUP_REMOVED lines=12> */
.L_x_86:
[----:B------:R-:W-:Y:S05]  /*43c0*/  BSYNC.RECONVERGENT B1 ;  /* 0x0000000000017941 */ /* 0x000fea0003800200 */
.L_x_85:
[----:B------:R0:W5:Y:S01]  /*43d0*/  LDG.E.64.CONSTANT R22, desc[UR10][R10.64+-0x6000] ;  /* 0xffa0000a0a167981 */ /* 0x000162000c1e9b00 */
[----:B------:R-:W-:Y:S01]  /*43e0*/  DSETP.GEU.AND P0, PT, R18, R4, PT ;  /* 0x000000041200722a */ /* 0x000fe20003f0e000 */
[----:B------:R-:W-:Y:S01]  /*43f0*/  BSSY.RECONVERGENT B1, `(.L_x_87) ;  /* 0x0000014000017945 */ /* 0x000fe20003800200 */
[----:B-----5:R-:W-:Y:S02]  /*4400*/  IMAD.MOV.U32 R25, RZ, RZ, R29 ;  /* 0x000000ffff197224 */ /* 0x020fe400078e001d */
        /* <DEDUP_REMOVED lines=18> */
.L_x_88:
[----:B------:R-:W-:Y:S05]  /*4530*/  BSYNC.RECONVERGENT B1 ;  /* 0x0000000000017941 */ /* 0x000fea0003800200 */
.L_x_87:
        /* <DEDUP_REMOVED lines=22> */
.L_x_90:
[----:B------:R-:W-:Y:S05]  /*46a0*/  BSYNC.RECONVERGENT B1 ;  /* 0x0000000000017941 */ /* 0x000fea0003800200 */
.L_x_89:
[----:B------:R0:W5:Y:S04]  /*46b0*/  LDG.E.64.CONSTANT R20, desc[UR10][R10.64+-0x3000] ;  /* 0xffd0000a0a147981 */ /* 0x000168000c1e9b00 */
[----:B------:R0:W5:Y:S04]  /*46c0*/  LDG.E.64.CONSTANT R22, desc[UR10][R10.64+-0x2008] ;  /* 0xffdff80a0a167981 */ /* 0x000168000c1e9b00 */
[----:B------:R0:W5:Y:S04]  /*46d0*/  LDG.E.64.CONSTANT R24, desc[UR10][R10.64+-0x2000] ;  /* 0xffe0000a0a187981 */ /* 0x000168000c1e9b00 */
[----:B------:R0:W5:Y:S04]  /*46e0*/  LDG.E.64.CONSTANT R26, desc[UR10][R10.64+-0x1008] ;  /* 0xffeff80a0a1a7981 */ /* 0x000168000c1e9b00 */
[----:B------:R0:W5:Y:S04]  /*46f0*/  LDG.E.64.CONSTANT R28, desc[UR10][R10.64+-0x1000] ;  /* 0xfff0000a0a1c7981 */ /* 0x000168000c1e9b00 */
[----:B-----5:R0:W5:Y:S04]  /*4700*/  LDG.E.64.CONSTANT R4, desc[UR10][R10.64+-0x8] ;  /* 0xfffff80a0a047981 */ /* 0x020168000c1e9b00 */
[----:B------:R0:W5:Y:S01]  /*4710*/  LDG.E.64.CONSTANT R2, desc[UR10][R10.64] ;  /* 0x0000000a0a027981 */ /* 0x000162000c1e9b00 */
[----:B------:R-:W-:Y:S01]  /*4720*/  DSETP.GEU.AND P0, PT, R18, R8, PT ;  /* 0x000000081200722a */ /* 0x000fe20003f0e000 */
[----:B------:R-:W-:Y:S01]  /*4730*/  BSSY.RECONVERGENT B1, `(.L_x_91) ;  /* 0x0000015000017945 */ /* 0x000fe20003800200 */
[----:B------:R-:W-:-:S02]  /*4740*/  IMAD.MOV.U32 R16, RZ, RZ, R35 ;  /* 0x000000ffff107224 */ /* 0x000fc400078e0023 */
[----:B------:R-:W-:Y:S02]  /*4750*/  IMAD.MOV.U32 R14, RZ, RZ, R37 ;  /* 0x000000ffff0e7224 */ /* 0x000fe400078e0025 */
[----:B------:R-:W-:Y:S02]  /*4760*/  IMAD.MOV.U32 R30, RZ, RZ, R18 ;  /* 0x000000ffff1e7224 */ /* 0x000fe400078e0012 */
[----:B------:R-:W-:-:S06]  /*4770*/  IMAD.MOV.U32 R31, RZ, RZ, R19 ;  /* 0x000000ffff1f7224 */ /* 0x000fcc00078e0013 */
        /* <DEDUP_REMOVED lines=16> */
.L_x_92:
[----:B------:R-:W-:Y:S05]  /*4880*/  BSYNC.RECONVERGENT B1 ;  /* 0x0000000000017941 */ /* 0x000fea0003800200 */
.L_x_91:
        /* <DEDUP_REMOVED lines=21> */
.L_x_94:
[----:B------:R-:W-:Y:S05]  /*49e0*/  BSYNC.RECONVERGENT B1 ;  /* 0x0000000000017941 */ /* 0x000fea0003800200 */
.L_x_93:
        /* <DEDUP_REMOVED lines=21> */
.L_x_96:
[----:B------:R-:W-:Y:S05]  /*4b40*/  BSYNC.RECONVERGENT B1 ;  /* 0x0000000000017941 */ /* 0x000fea0003800200 */
.L_x_95:
        /* <DEDUP_REMOVED lines=21> */
.L_x_98:
[----:B------:R-:W-:Y:S05]  /*4ca0*/  BSYNC.RECONVERGENT B1 ;  /* 0x0000000000017941 */ /* 0x000fea0003800200 */
.L_x_97:
        /* <DEDUP_REMOVED lines=21> */
.L_x_100:
[----:B------:R-:W-:Y:S05]  /*4e00*/  BSYNC.RECONVERGENT B1 ;  /* 0x0000000000017941 */ /* 0x000fea0003800200 */
.L_x_99:
[----:B------:R-:W-:Y:S02]  /*4e10*/  IADD3 R17, P0, PT, R17, 0xa00, RZ ;  /* 0x00000a0011117810 */ /* 0x000fe40007f1e0ff */
[----:B------:R-:W-:-:S03]  /*4e20*/  IADD3 R10, P1, PT, R10, 0xa000, RZ ;  /* 0x0000a0000a0a7810 */ /* 0x000fc60007f3e0ff */
[----:B------:R-:W-:Y:S02]  /*4e30*/  IMAD.X R15, RZ, RZ, R15, P0 ;  /* 0x000000ffff0f7224 */ /* 0x000fe400000e060f */
[----:B------:R-:W-:Y:S01]  /*4e40*/  IMAD.X R11, RZ, RZ, R11, P1 ;  /* 0x000000ffff0b7224 */ /* 0x000fe200008e060b */
[----:B------:R-:W-:Y:S07]  /*4e50*/  BRA.U UP0, `(.L_x_101) ;  /* 0xfffffff1001c7547 */ /* 0x000fee000b83ffff */
.L_x_80:
[----:B------:R-:W-:-:S04]  /*4e60*/  ULOP3.LUT UR4, UR6, 0x1, URZ, 0xc0, !UPT ;  /* 0x0000000106047892 */ /* 0x000fc8000f8ec0ff */
[----:B------:R-:W-:-:S04]  /*4e70*/  UISETP.NE.U32.AND UP0, UPT, UR4, 0x1, UPT ;  /* 0x000000010400788c */ /* 0x000fc8000bf05070 */
[----:B------:R-:W-:-:S09]  /*4e80*/  UISETP.NE.U32.AND.EX UP0, UPT, URZ, URZ, UPT, UP0 ;  /* 0x000000ffff00728c */ /* 0x000fd2000bf05100 */
[----:B------:R-:W-:Y:S05]  /*4e90*/  BRA.U !UP0, `(.L_x_79) ;  /* 0x0000000508f07547 */ /* 0x000fea000b800000 */
[----:B------:R-:W-:-:S04]  /*4ea0*/  LEA R30, P0, R17, R12, 0x4 ;  /* 0x0000000c111e7211 */ /* 0x000fc800078020ff */
[----:B------:R-:W-:-:S05]  /*4eb0*/  LEA.HI.X R31, R17, R13, R15, 0x4, P0 ;  /* 0x0000000d111f7211 */ /* 0x000fca00000f240f */
[----:B------:R-:W2:Y:S04]  /*4ec0*/  LDG.E.64.CONSTANT R28, desc[UR10][R30.64] ;  /* 0x0000000a1e1c7981 */ /* 0x000ea8000c1e9b00 */
[----:B------:R0:W5:Y:S04]  /*4ed0*/  LDG.E.64.CONSTANT R26, desc[UR10][R30.64+0x1000] ;  /* 0x0010000a1e1a7981 */ /* 0x000168000c1e9b00 */
[----:B------:R0:W5:Y:S04]  /*4ee0*/  LDG.E.64.CONSTANT R24, desc[UR10][R30.64+0x1008] ;  /* 0x0010080a1e187981 */ /* 0x000168000c1e9b00 */
[----:B------:R0:W5:Y:S04]  /*4ef0*/  LDG.E.64.CONSTANT R22, desc[UR10][R30.64+0x2000] ;  /* 0x0020000a1e167981 */ /* 0x000168000c1e9b00 */
[----:B------:R0:W5:Y:S04]  /*4f00*/  LDG.E.64.CONSTANT R12, desc[UR10][R30.64+0x2008] ;  /* 0x0020080a1e0c7981 */ /* 0x000168000c1e9b00 */
[----:B------:R0:W5:Y:S04]  /*4f10*/  LDG.E.64.CONSTANT R10, desc[UR10][R30.64+0x3000] ;  /* 0x0030000a1e0a7981 */ /* 0x000168000c1e9b00 */
[----:B------:R0:W5:Y:S04]  /*4f20*/  LDG.E.64.CONSTANT R8, desc[UR10][R30.64+0x3008] ;  /* 0x0030080a1e087981 */ /* 0x000168000c1e9b00 */
        /* <DEDUP_REMOVED lines=24> */
.L_x_103:
[----:B------:R-:W-:Y:S05]  /*50b0*/  BSYNC.RECONVERGENT B1 ;  /* 0x0000000000017941 */ /* 0x000fea0003800200 */
.L_x_102:
        /* <DEDUP_REMOVED lines=21> */
.L_x_105:
[----:B------:R-:W-:Y:S05]  /*5210*/  BSYNC.RECONVERGENT B1 ;  /* 0x0000000000017941 */ /* 0x000fea0003800200 */
.L_x_104:
        /* <DEDUP_REMOVED lines=21> */
.L_x_107:
[----:B------:R-:W-:Y:S05]  /*5370*/  BSYNC.RECONVERGENT B1 ;  /* 0x0000000000017941 */ /* 0x000fea0003800200 */
.L_x_106:
        /* <DEDUP_REMOVED lines=21> */
.L_x_109:
[----:B------:R-:W-:Y:S05]  /*54d0*/  BSYNC.RECONVERGENT B1 ;  /* 0x0000000000017941 */ /* 0x000fea0003800200 */
.L_x_108:
[----:B------:R-:W-:Y:S01]  /*54e0*/  DSETP.GEU.AND P0, PT, R12, R6, PT ;  /* 0x000000060c00722a */ /* 0x000fe20003f0e000 */
[----:B------:R-:W-:Y:S01]  /*54f0*/  BSSY.RECONVERGENT B1, `(.L_x_110) ;  /* 0x0000015000017945 */ /* 0x000fe20003800200 */
[----:B------:R-:W-:Y:S01]  /*5500*/  IADD3 R17, P2, PT, R17, 0x500, RZ ;  /* 0x0000050011117810 */ /* 0x000fe20007f5e0ff */
[----:B------:R-:W-:Y:S02]  /*5510*/  IMAD.MOV.U32 R14, RZ, RZ, R23 ;  /* 0x000000ffff0e7224 */ /* 0x000fe400078e0017 */
[----:B------:R-:W-:Y:S02]  /*5520*/  IMAD.MOV.U32 R21, RZ, RZ, R25 ;  /* 0x000000ffff157224 */ /* 0x000fe400078e0019 */
[----:B------:R-:W-:Y:S02]  /*5530*/  IMAD.MOV.U32 R18, RZ, RZ, R12 ;  /* 0x000000ffff127224 */ /* 0x000fe400078e000c */
[----:B------:R-:W-:-:S05]  /*5540*/  IMAD.MOV.U32 R19, RZ, RZ, R13 ;  /* 0x000000ffff137224 */ /* 0x000fca00078e000d */
        /* <DEDUP_REMOVED lines=15> */
.L_x_111:
[----:B------:R-:W-:Y:S05]  /*5640*/  BSYNC.RECONVERGENT B1 ;  /* 0x0000000000017941 */ /* 0x000fea0003800200 */
.L_x_110:
[----:B------:R-:W-:-:S07]  /*5650*/  IMAD.X R15, RZ, RZ, R15, P2 ;  /* 0x000000ffff0f7224 */ /* 0x000fce00010e060f */
.L_x_79:
[----:B------:R-:W0:Y:S02]  /*5660*/  LDCU UR4, c[0x0][0x390] ;  /* 0x00007200ff0477ac */ /* 0x000e240008000800 */
[----:B0-----:R-:W-:Y:S02]  /*5670*/  USHF.R.S32.HI UR5, URZ, 0x1f, UR4 ;  /* 0x0000001fff057899 */ /* 0x001fe40008011404 */
[----:B------:R-:W-:-:S04]  /*5680*/  ISETP.GE.U32.AND P0, PT, R17, UR4, PT ;  /* 0x0000000411007c0c */ /* 0x000fc8000bf06070 */
[----:B------:R-:W-:-:S13]  /*5690*/  ISETP.GE.AND.EX P0, PT, R15, UR5, PT, P0 ;  /* 0x000000050f007c0c */ /* 0x000fda000bf06300 */
[----:B------:R-:W-:Y:S05]  /*56a0*/  @P0 BRA `(.L_x_112) ;  /* 0x00000008008c0947 */ /* 0x000fea0003800000 */
[----:B------:R-:W-:Y:S01]  /*56b0*/  IADD3 R3, PT, PT, -R17, UR4, RZ ;  /* 0x0000000411037c10 */ /* 0x000fe2000fffe1ff */
[----:B------:R-:W-:Y:S03]  /*56c0*/  BSSY.RECONVERGENT B1, `(.L_x_112) ;  /* 0x00000a1000017945 */ /* 0x000fe60003800200 */
[----:B------:R-:W-:-:S13]  /*56d0*/  ISETP.GE.AND P0, PT, R0, R3, PT ;  /* 0x000000030000720c */ /* 0x000fda0003f06270 */
[----:B------:R-:W-:Y:S05]  /*56e0*/  @P0 BRA `(.L_x_113) ;  /* 0x0000000800780947 */ /* 0x000fea0003800000 */
[----:B------:R-:W-:Y:S01]  /*56f0*/  LOP3.LUT R2, RZ, R0, RZ, 0x33, !PT ;  /* 0x00000000ff027212 */ /* 0x000fe200078e33ff */
[----:B------:R-:W-:Y:S03]  /*5700*/  BSSY.RECONVERGENT B2, `(.L_x_114) ;  /* 0x000002e000027945 */ /* 0x000fe60003800200 */
[----:B------:R-:W-:-:S04]  /*5710*/  IADD3 R16, PT, PT, -R17, UR4, R2 ;  /* 0x0000000411107c10 */ /* 0x000fc8000fffe102 */
[----:B------:R-:W-:-:S04]  /*5720*/  LOP3.LUT R2, R16, 0x300, RZ, 0xc0, !PT ;  /* 0x0000030010027812 */ /* 0x000fc800078ec0ff */
[----:B------:R-:W-:Y:S01]  /*5730*/  ISETP.NE.AND P0, PT, R2, 0x300, PT ;  /* 0x000003000200780c */ /* 0x000fe20003f05270 */
[----:B------:R-:W-:-:S12]  /*5740*/  IMAD.MOV.U32 R2, RZ, RZ, R0 ;  /* 0x000000ffff027224 */ /* 0x000fd800078e0000 */
[----:B------:R-:W-:Y:S05]  /*5750*/  @!P0 BRA `(.L_x_115) ;  /* 0x0000000000a08947 */ /* 0x000fea0003800000 */
[----:B------:R-:W0:Y:S01]  /*5760*/  LDCU.64 UR6, c[0x0][0x380] ;  /* 0x00007000ff0677ac */ /* 0x000e220008000a00 */
[----:B------:R-:W-:Y:S02]  /*5770*/  IADD3 R5, P0, PT, R0, R17, RZ ;  /* 0x0000001100057210 */ /* 0x000fe40007f1e0ff */
[----:B------:R-:W-:-:S03]  /*5780*/  LEA.HI R2, R16, 0x1, RZ, 0x18 ;  /* 0x0000000110027811 */ /* 0x000fc600078fc0ff */
[----:B------:R-:W-:Y:S01]  /*5790*/  IMAD.X R6, RZ, RZ, R15, P0 ;  /* 0x000000ffff067224 */ /* 0x000fe200000e060f */
[----:B------:R-:W-:Y:S01]  /*57a0*/  LOP3.LUT R4, R2, 0x3, RZ, 0xc0, !PT ;  /* 0x0000000302047812 */ /* 0x000fe200078ec0ff */
[----:B------:R-:W-:-:S04]  /*57b0*/  IMAD.MOV.U32 R2, RZ, RZ, R0 ;  /* 0x000000ffff027224 */ /* 0x000fc800078e0000 */
[----:B------:R-:W-:Y:S01]  /*57c0*/  IMAD.MOV R10, RZ, RZ, -R4 ;  /* 0x000000ffff0a7224 */ /* 0x000fe200078e0a04 */
[----:B0-----:R-:W-:-:S04]  /*57d0*/  LEA R12, P1, R5, UR6, 0x4 ;  /* 0x00000006050c7c11 */ /* 0x001fc8000f8220ff */
[----:B------:R-:W-:-:S09]  /*57e0*/  LEA.HI.X R5, R5, UR7, R6, 0x4, P1 ;  /* 0x0000000705057c11 */ /* 0x000fd200088f2406 */
.L_x_118:
[----:B------:R-:W-:-:S05]  /*57f0*/  IMAD.MOV.U32 R4, RZ, RZ, R12 ;  /* 0x000000ffff047224 */ /* 0x000fca00078e000c */
[----:B------:R-:W2:Y:S01]  /*5800*/  LDG.E.64.CONSTANT R8, desc[UR10][R4.64] ;  /* 0x0000000a04087981 */ /* 0x000ea2000c1e9b00 */
[----:B------:R-:W-:Y:S01]  /*5810*/  VIADD R10, R10, 0x1 ;  /* 0x000000010a0a7836 */ /* 0x000fe20000000000 */
[----:B------:R-:W-:Y:S01]  /*5820*/  BSSY.RECONVERGENT B3, `(.L_x_116) ;  /* 0x0000018000037945 */ /* 0x000fe20003800200 */
[----:B------:R-:W-:-:S03]  /*5830*/  IADD3 R12, P3, PT, R4, 0x1000, RZ ;  /* 0x00001000040c7810 */ /* 0x000fc60007f7e0ff */
[----:B------:R-:W-:Y:S01]  /*5840*/  ISETP.NE.AND P2, PT, R10, RZ, PT ;  /* 0x000000ff0a00720c */ /* 0x000fe20003f45270 */
[----:B--2---:R-:W-:-:S14]  /*5850*/  DSETP.GEU.AND P0, PT, R18, R8, PT ;  /* 0x000000081200722a */ /* 0x004fdc0003f0e000 */
        /* <DEDUP_REMOVED lines=20> */
.L_x_117:
[----:B------:R-:W-:Y:S05]  /*59a0*/  BSYNC.RECONVERGENT B3 ;  /* 0x0000000000037941 */ /* 0x000fea0003800200 */
.L_x_116:
[----:B------:R-:W-:Y:S02]  /*59b0*/  IMAD.X R5, RZ, RZ, R5, P3 ;  /* 0x000000ffff057224 */ /* 0x000fe400018e0605 */
[----:B------:R-:W-:Y:S01]  /*59c0*/  VIADD R2, R2, 0x100 ;  /* 0x0000010002027836 */ /* 0x000fe20000000000 */
[----:B------:R-:W-:Y:S06]  /*59d0*/  @P2 BRA `(.L_x_118) ;  /* 0xfffffffc00842947 */ /* 0x000fec000383ffff */
.L_x_115:
[----:B------:R-:W-:Y:S05]  /*59e0*/  BSYNC.RECONVERGENT B2 ;  /* 0x0000000000027941 */ /* 0x000fea0003800200 */
.L_x_114:
[----:B------:R-:W-:-:S13]  /*59f0*/  ISETP.GE.U32.AND P0, PT, R16, 0x300, PT ;  /* 0x000003001000780c */ /* 0x000fda0003f06070 */
[----:B------:R-:W-:Y:S05]  /*5a00*/  @!P0 BRA `(.L_x_113) ;  /* 0x0000000400b08947 */ /* 0x000fea0003800000 */
[----:B------:R-:W0:Y:S01]  /*5a10*/  LDCU.64 UR6, c[0x0][0x380] ;  /* 0x00007000ff0677ac */ /* 0x000e220008000a00 */
[----:B------:R-:W-:-:S05]  /*5a20*/  IADD3 R5, P0, PT, R2, R17, RZ ;  /* 0x0000001102057210 */ /* 0x000fca0007f1e0ff */
[----:B------:R-:W-:Y:S01]  /*5a30*/  IMAD.X R6, RZ, RZ, R15, P0 ;  /* 0x000000ffff067224 */ /* 0x000fe200000e060f */
[----:B0-----:R-:W-:-:S04]  /*5a40*/  LEA R4, P1, R5, UR6, 0x4 ;  /* 0x0000000605047c11 */ /* 0x001fc8000f8220ff */
[----:B------:R-:W-:Y:S02]  /*5a50*/  IADD3 R4, P0, PT, R4, 0x3008, RZ ;  /* 0x0000300804047810 */ /* 0x000fe40007f1e0ff */
[----:B------:R-:W-:-:S05]  /*5a60*/  LEA.HI.X R5, R5, UR7, R6, 0x4, P1 ;  /* 0x0000000705057c11 */ /* 0x000fca00088f2406 */
[----:B------:R-:W-:-:S07]  /*5a70*/  IMAD.X R5, RZ, RZ, R5, P0 ;  /* 0x000000ffff057224 */ /* 0x000fce00000e0605 */
.L_x_127:
[----:B------:R-:W2:Y:S04]  /*5a80*/  LDG.E.64.CONSTANT R16, desc[UR10][R4.64+-0x3008] ;  /* 0xffcff80a04107981 */ /* 0x000ea8000c1e9b00 */
        /* <DEDUP_REMOVED lines=25> */
.L_x_120:
[----:B------:R-:W-:Y:S05]  /*5c20*/  BSYNC.RECONVERGENT B2 ;  /* 0x0000000000027941 */ /* 0x000fea0003800200 */
.L_x_119:
        /* <DEDUP_REMOVED lines=22> */
.L_x_122:
[----:B------:R-:W-:Y:S05]  /*5d90*/  BSYNC.RECONVERGENT B2 ;  /* 0x0000000000027941 */ /* 0x000fea0003800200 */
.L_x_121:
        /* <DEDUP_REMOVED lines=22> */
.L_x_124:
[----:B------:R-:W-:Y:S05]  /*5f00*/  BSYNC.RECONVERGENT B2 ;  /* 0x0000000000027941 */ /* 0x000fea0003800200 */
.L_x_123:
        /* <DEDUP_REMOVED lines=22> */
.L_x_126:
[----:B------:R-:W-:Y:S05]  /*6070*/  BSYNC.RECONVERGENT B2 ;  /* 0x0000000000027941 */ /* 0x000fea0003800200 */
.L_x_125:
[----:B------:R-:W-:Y:S01]  /*6080*/  VIADD R2, R2, 0x400 ;  /* 0x0000040002027836 */ /* 0x000fe20000000000 */
[----:B------:R-:W-:-:S04]  /*6090*/  IADD3 R4, P1, PT, R4, 0x4000, RZ ;  /* 0x0000400004047810 */ /* 0x000fc80007f3e0ff */
[----:B------:R-:W-:Y:S01]  /*60a0*/  ISETP.GE.AND P0, PT, R2, R3, PT ;  /* 0x000000030200720c */ /* 0x000fe20003f06270 */
[----:B------:R-:W-:-:S12]  /*60b0*/  IMAD.X R5, RZ, RZ, R5, P1 ;  /* 0x000000ffff057224 */ /* 0x000fd800008e0605 */
[----:B------:R-:W-:Y:S05]  /*60c0*/  @!P0 BRA `(.L_x_127) ;  /* 0xfffffff8006c8947 */ /* 0x000fea000383ffff */
.L_x_113:
[----:B------:R-:W-:Y:S05]  /*60d0*/  BSYNC.RECONVERGENT B1 ;  /* 0x0000000000017941 */ /* 0x000fea0003800200 */
.L_x_112:
[----:B------:R-:W0:Y:S01]  /*60e0*/  S2R R2, SR_LANEID ;  /* 0x0000000000027919 */ /* 0x000e220000000000 */
[----:B------:R-:W-:Y:S01]  /*60f0*/  BSSY.RECONVERGENT B1, `(.L_x_128) ;  /* 0x000001a000017945 */ /* 0x000fe20003800200 */
[----:B------:R-:W-:Y:S01]  /*6100*/  IMAD.MOV.U32 R3, RZ, RZ, R14 ;  /* 0x000000ffff037224 */ /* 0x000fe200078e000e */
[----:B------:R-:W-:Y:S01]  /*6110*/  SHFL.DOWN PT, R6, R18, 0x1, 0x1f ;  /* 0x08201f0012067f89 */ /* 0x000fe200000e0000 */
[----:B------:R-:W-:Y:S02]  /*6120*/  IMAD.MOV.U32 R12, RZ, RZ, R21 ;  /* 0x000000ffff0c7224 */ /* 0x000fe400078e0015 */
[----:B------:R-:W-:Y:S01]  /*6130*/  IMAD.MOV.U32 R4, RZ, RZ, R18 ;  /* 0x000000ffff047224 */ /* 0x000fe200078e0012 */
[----:B------:R-:W1:Y:S01]  /*6140*/  SHFL.DOWN PT, R7, R19, 0x1, 0x1f ;  /* 0x08201f0013077f89 */ /* 0x000e6200000e0000 */
[----:B------:R-:W-:-:S03]  /*6150*/  IMAD.MOV.U32 R5, RZ, RZ, R19 ;  /* 0x000000ffff057224 */ /* 0x000fc600078e0013 */
[----:B------:R2:W3:Y:S04]  /*6160*/  SHFL.DOWN PT, R9, R14, 0x1, 0x1f ;  /* 0x08201f000e097f89 */ /* 0x0004e800000e0000 */
[----:B------:R2:W4:Y:S01]  /*6170*/  SHFL.DOWN PT, R8, R21, 0x1, 0x1f ;  /* 0x08201f0015087f89 */ /* 0x00052200000e0000 */
[----:B-1----:R-:W-:-:S06]  /*6180*/  DSETP.GEU.AND P0, PT, R18, R6, PT ;  /* 0x000000061200722a */ /* 0x002fcc0003f0e000 */
[----:B0-----:R-:W-:-:S13]  /*6190*/  ISETP.GT.OR P0, PT, R2, 0x1e, !P0 ;  /* 0x0000001e0200780c */ /* 0x001fda0004704670 */
[----:B--234-:R-:W-:Y:S05]  /*61a0*/  @P0 BRA `(.L_x_129) ;  /* 0x0000000000380947 */ /* 0x01cfea0003800000 */
        /* <DEDUP_REMOVED lines=14> */
.L_x_129:
[----:B------:R-:W-:Y:S05]  /*6290*/  BSYNC.RECONVERGENT B1 ;  /* 0x0000000000017941 */ /* 0x000fea0003800200 */
.L_x_128:
        /* <DEDUP_REMOVED lines=26> */
.L_x_131:
[----:B------:R-:W-:Y:S05]  /*6440*/  BSYNC.RECONVERGENT B1 ;  /* 0x0000000000017941 */ /* 0x000fea0003800200 */
.L_x_130:
        /* <DEDUP_REMOVED lines=26> */
.L_x_133:
[----:B------:R-:W-:Y:S05]  /*65f0*/  BSYNC.RECONVERGENT B1 ;  /* 0x0000000000017941 */ /* 0x000fea0003800200 */
.L_x_132:
        /* <DEDUP_REMOVED lines=26> */
.L_x_135:
[----:B------:R-:W-:Y:S05]  /*67a0*/  BSYNC.RECONVERGENT B1 ;  /* 0x0000000000017941 */ /* 0x000fea0003800200 */
.L_x_134:
[----:B------:R-:W-:Y:S01]  /*67b0*/  SHFL.DOWN PT, R4, R6, 0x10, 0x1f ;  /* 0x0a001f0006047f89 */ /* 0x000fe200000e0000 */
[----:B------:R-:W-:Y:S01]  /*67c0*/  BSSY.RECONVERGENT B1, `(.L_x_136) ;  /* 0x000001a000017945 */ /* 0x000fe20003800200 */
[----:B------:R-:W-:Y:S01]  /*67d0*/  ISETP.NE.AND P1, PT, R2, RZ, PT ;  /* 0x000000ff0200720c */ /* 0x000fe20003f25270 */
[----:B------:R-:W-:Y:S01]  /*67e0*/  IMAD.MOV.U32 R20, RZ, RZ, R10 ;  /* 0x000000ffff147224 */ /* 0x000fe200078e000a */
[----:B------:R-:W0:Y:S01]  /*67f0*/  SHFL.DOWN PT, R5, R7, 0x10, 0x1f ;  /* 0x0a001f0007057f89 */ /* 0x000e2200000e0000 */
[----:B------:R-:W-:Y:S02]  /*6800*/  IMAD.MOV.U32 R21, RZ, RZ, R11 ;  /* 0x000000ffff157224 */ /* 0x000fe400078e000b */
[----:B------:R-:W-:Y:S01]  /*6810*/  IMAD.MOV.U32 R3, RZ, RZ, R7 ;  /* 0x000000ffff037224 */ /* 0x000fe200078e0007 */
[----:B------:R1:W2:Y:S04]  /*6820*/  SHFL.DOWN PT, R9, R10, 0x10, 0x1f ;  /* 0x0a001f000a097f89 */ /* 0x0002a800000e0000 */
[----:B------:R1:W3:Y:S01]  /*6830*/  SHFL.DOWN PT, R8, R11, 0x10, 0x1f ;  /* 0x0a001f000b087f89 */ /* 0x0002e200000e0000 */
[----:B0-----:R-:W-:-:S06]  /*6840*/  DSETP.GEU.AND P0, PT, R6, R4, PT ;  /* 0x000000040600722a */ /* 0x001fcc0003f0e000 */
[----:B------:R-:W-:Y:S01]  /*6850*/  ISETP.GT.OR P0, PT, R2, 0xf, !P0 ;  /* 0x0000000f0200780c */ /* 0x000fe20004704670 */
        /* <DEDUP_REMOVED lines=16> */
.L_x_137:
[----:B------:R-:W-:Y:S05]  /*6960*/  BSYNC.RECONVERGENT B1 ;  /* 0x0000000000017941 */ /* 0x000fea0003800200 */
.L_x_136:
        /* <DEDUP_REMOVED lines=10> */
.L_x_139:
[----:B------:R-:W-:Y:S05]  /*6a10*/  BSYNC.RECONVERGENT B1 ;  /* 0x0000000000017941 */ /* 0x000fea0003800200 */
.L_x_138:
[----:B------:R-:W-:Y:S01]  /*6a20*/  BAR.SYNC.DEFER_BLOCKING 0x0 ;  /* 0x0000000000007b1d */ /* 0x000fe20000010000 */
[----:B------:R-:W-:-:S13]  /*6a30*/  ISETP.NE.AND P1, PT, R0, RZ, PT ;  /* 0x000000ff0000720c */ /* 0x000fda0003f25270 */
[----:B------:R-:W-:Y:S05]  /*6a40*/  @P1 BRA `(.L_x_34) ;  /* 0x0000000800841947 */ /* 0x000fea0003800000 */
[----:B0-----:R-:W0:Y:S01]  /*6a50*/  S2R R5, SR_CgaCtaId ;  /* 0x0000000000057919 */ /* 0x001e220000008800 */
[----:B------:R-:W-:Y:S01]  /*6a60*/  MOV R0, 0x400 ;  /* 0x0000040000007802 */ /* 0x000fe20000000f00 */
[----:B------:R-:W-:Y:S01]  /*6a70*/  BSSY.RECONVERGENT B1, `(.L_x_140) ;  /* 0x000001a000017945 */ /* 0x000fe20003800200 */
[----:B------:R-:W-:Y:S02]  /*6a80*/  IMAD.MOV.U32 R33, RZ, RZ, R20 ;  /* 0x000000ffff217224 */ /* 0x000fe400078e0014 */
[----:B------:R-:W-:Y:S02]  /*6a90*/  IMAD.MOV.U32 R31, RZ, RZ, R21 ;  /* 0x000000ffff1f7224 */ /* 0x000fe400078e0015 */
[----:B------:R-:W-:Y:S02]  /*6aa0*/  IMAD.MOV.U32 R28, RZ, RZ, R2 ;  /* 0x000000ffff1c7224 */ /* 0x000fe400078e0002 */
[----:B------:R-:W-:Y:S01]  /*6ab0*/  IMAD.MOV.U32 R29, RZ, RZ, R3 ;  /* 0x000000ffff1d7224 */ /* 0x000fe200078e0003 */
[----:B0-----:R-:W-:-:S05]  /*6ac0*/  LEA R0, R5, R0, 0x18 ;  /* 0x0000000005007211 */ /* 0x001fca00078ec0ff */
[----:B------:R-:W0:Y:S04]  /*6ad0*/  LDS.64 R16, [R0+0x18] ;  /* 0x0000180000107984 */ /* 0x000e280000000a00 */
[----:B------:R1:W2:Y:S04]  /*6ae0*/  LDS.128 R12, [R0+0x40] ;  /* 0x00004000000c7984 */ /* 0x0002a80000000c00 */
[----:B------:R1:W3:Y:S04]  /*6af0*/  LDS.128 R8, [R0+0x50] ;  /* 0x0000500000087984 */ /* 0x0002e80000000c00 */
[----:B------:R1:W4:Y:S01]  /*6b00*/  LDS.128 R4, [R0+0x20] ;  /* 0x0000200000047984 */ /* 0x0003220000000c00 */
[----:B0-----:R-:W-:-:S14]  /*6b10*/  DSETP.GEU.AND P0, PT, R2, R16, PT ;  /* 0x000000100200722a */ /* 0x001fdc0003f0e000 */
[----:B-1234-:R-:W-:Y:S05]  /*6b20*/  @!P0 BRA `(.L_x_141) ;  /* 0x0000000000388947 */ /* 0x01efea0003800000 */
        /* <DEDUP_REMOVED lines=14> */
.L_x_141:
[----:B------:R-:W-:Y:S05]  /*6c10*/  BSYNC.RECONVERGENT B1 ;  /* 0x0000000000017941 */ /* 0x000fea0003800200 */
.L_x_140:
        /* <DEDUP_REMOVED lines=24> */
.L_x_143:
[----:B------:R-:W-:Y:S05]  /*6da0*/  BSYNC.RECONVERGENT B1 ;  /* 0x0000000000017941 */ /* 0x000fea0003800200 */
.L_x_142:
        /* <DEDUP_REMOVED lines=21> */
.L_x_145:
[----:B------:R-:W-:Y:S05]  /*6f00*/  BSYNC.RECONVERGENT B1 ;  /* 0x0000000000017941 */ /* 0x000fea0003800200 */
.L_x_144:
        /* <DEDUP_REMOVED lines=21> */
.L_x_147:
[----:B------:R-:W-:Y:S05]  /*7060*/  BSYNC.RECONVERGENT B1 ;  /* 0x0000000000017941 */ /* 0x000fea0003800200 */
.L_x_146:
        /* <DEDUP_REMOVED lines=21> */
.L_x_149:
[----:B------:R-:W-:Y:S05]  /*71c0*/  BSYNC.RECONVERGENT B1 ;  /* 0x0000000000017941 */ /* 0x000fea0003800200 */
.L_x_148:
        /* <DEDUP_REMOVED lines=21> */
.L_x_151:
[----:B------:R-:W-:Y:S05]  /*7320*/  BSYNC.RECONVERGENT B1 ;  /* 0x0000000000017941 */ /* 0x000fea0003800200 */
.L_x_150:
[----:B--2---:R-:W-:Y:S01]  /*7330*/  DSETP.GEU.AND P0, PT, R6, R18, PT ;  /* 0x000000120600722a */ /* 0x004fe20003f0e000 */
[----:B------:R-:W-:Y:S02]  /*7340*/  IMAD.MOV.U32 R20, RZ, RZ, R9 ;  /* 0x000000ffff147224 */ /* 0x000fe400078e0009 */
[----:B------:R-:W-:Y:S02]  /*7350*/  IMAD.MOV.U32 R21, RZ, RZ, R8 ;  /* 0x000000ffff157224 */ /* 0x000fe400078e0008 */
[----:B------:R-:W-:Y:S02]  /*7360*/  IMAD.MOV.U32 R2, RZ, RZ, R6 ;  /* 0x000000ffff027224 */ /* 0x000fe400078e0006 */
[----:B------:R-:W-:-:S07]  /*7370*/  IMAD.MOV.U32 R3, RZ, RZ, R7 ;  /* 0x000000ffff037224 */ /* 0x000fce00078e0007 */
[----:B------:R-:W-:Y:S05]  /*7380*/  @!P0 BRA `(.L_x_34) ;  /* 0x0000000000348947 */ /* 0x000fea0003800000 */
[----:B------:R2:W1:Y:S01]  /*7390*/  LDS.64 R20, [R0+0x80] ;  /* 0x0000800000147984 */ /* 0x0004620000000a00 */
[----:B------:R-:W-:Y:S01]  /*73a0*/  DSETP.GEU.AND P0, PT, R18, R6, PT ;  /* 0x000000061200722a */ /* 0x000fe20003f0e000 */
[----:B------:R-:W-:Y:S02]  /*73b0*/  IMAD.MOV.U32 R2, RZ, RZ, R18 ;  /* 0x000000ffff027224 */ /* 0x000fe400078e0012 */
[----:B------:R-:W-:-:S11]  /*73c0*/  IMAD.MOV.U32 R3, RZ, RZ, R19 ;  /* 0x000000ffff037224 */ /* 0x000fd600078e0013 */
[----:B--2---:R-:W-:Y:S05]  /*73d0*/  @!P0 BRA `(.L_x_34) ;  /* 0x0000000000208947 */ /* 0x004fea0003800000 */
[CC--:B-1----:R-:W-:Y:S02]  /*73e0*/  ISETP.GE.U32.AND P0, PT, R9.reuse, R20.reuse, PT ;  /* 0x000000140900720c */ /* 0x0c2fe40003f06070 */
[----:B------:R-:W-:Y:S02]  /*73f0*/  ISETP.LT.U32.AND P2, PT, R9, R20, PT ;  /* 0x000000140900720c */ /* 0x000fe40003f41070 */
[CC--:B------:R-:W-:Y:S02]  /*7400*/  ISETP.GE.AND.EX P0, PT, R8.reuse, R21.reuse, PT, P0 ;  /* 0x000000150800720c */ /* 0x0c0fe40003f06300 */
[----:B------:R-:W-:Y:S02]  /*7410*/  ISETP.LT.AND.EX P2, PT, R8, R21, PT, P2 ;  /* 0x000000150800720c */ /* 0x000fe40003f41320 */
[----:B------:R-:W-:Y:S02]  /*7420*/  FSEL R2, R6, R18, !P0 ;  /* 0x0000001206027208 */ /* 0x000fe40004000000 */
[----:B------:R-:W-:-:S02]  /*7430*/  FSEL R3, R7, R19, !P0 ;  /* 0x0000001307037208 */ /* 0x000fc40004000000 */
[----:B------:R-:W-:Y:S02]  /*7440*/  SEL R20, R9, R20, P2 ;  /* 0x0000001409147207 */ /* 0x000fe40001000000 */
[----:B------:R-:W-:-:S07]  /*7450*/  SEL R21, R8, R21, P2 ;  /* 0x0000001508157207 */ /* 0x000fce0001000000 */
.L_x_34:
[----:B------:R-:W-:Y:S05]  /*7460*/  BSYNC.RECONVERGENT B0 ;  /* 0x0000000000007941 */ /* 0x000fea0003800200 */
.L_x_1:
[----:B------:R-:W-:Y:S05]  /*7470*/  @P1 EXIT ;  /* 0x000000000000194d */ /* 0x000fea0003800000 */
[----:B01----:R-:W0:Y:S02]  /*7480*/  LDC.64 R4, c[0x0][0x388] ;  /* 0x0000e200ff047b82 */ /* 0x003e240000000a00 */
[----:B0-----:R-:W-:Y:S04]  /*7490*/  STG.E.64 desc[UR10][R4.64], R2 ;  /* 0x0000000204007986 */ /* 0x001fe8000c101b0a */
[----:B---34-:R-:W-:Y:S01]  /*74a0*/  STG.E.64 desc[UR10][R4.64+0x8], R20 ;  /* 0x0000081404007986 */ /* 0x018fe2000c101b0a */
[----:B------:R-:W-:Y:S05]  /*74b0*/  EXIT ;  /* 0x000000000000794d */ /* 0x000fea0003800000 */
.L_x_152:
        /* <DEDUP_REMOVED lines=12> */
.L_x_894:


//--------------------- .text._ZN6thrust24THRUST_300001_SM_1000_NS8cuda_cub4core6detail13_kernel_agentINS1_8__reduce10DrainAgentIlEEJN3cub18CUB_300001_SM_10009GridQueueIyEElEEEvDpT0_ --------------------------
	.section	.text._ZN6thrust24THRUST_300001_SM_1000_NS8cuda_cub4core6detail13_kernel_agentINS1_8__reduce10DrainAgentIlEEJN3cub18CUB_300001_SM_10009GridQueueIyEElEEEvDpT0_,"ax",@progbits
	.align	128
        .global         _ZN6thrust24THRUST_300001_SM_1000_NS8cuda_cub4core6detail13_kernel_agentINS1_8__reduce10DrainAgentIlEEJN3cub18CUB_300001_SM_10009GridQueueIyEElEEEvDpT0_
        .type           _ZN6thrust24THRUST_300001_SM_1000_NS8cuda_cub4core6detail13_kernel_agentINS1_8__reduce10DrainAgentIlEEJN3cub18CUB_300001_SM_10009GridQueueIyEElEEEvDpT0_,@function
        .size           _ZN6thrust24THRUST_300001_SM_1000_NS8cuda_cub4core6detail13_kernel_agentINS1_8__reduce10DrainAgentIlEEJN3cub18CUB_300001_SM_10009GridQueueIyEElEEEvDpT0_,(.L_x_895 - _ZN6thrust24THRUST_300001_SM_1000_NS8cuda_cub4core6detail13_kernel_agentINS1_8__reduce10DrainAgentIlEEJN3cub18CUB_300001_SM_10009GridQueueIyEElEEEvDpT0_)
        .other          _ZN6thrust24THRUST_300001_SM_1000_NS8cuda_cub4core6detail13_kernel_agentINS1_8__reduce10DrainAgentIlEEJN3cub18CUB_300001_SM_10009GridQueueIyEElEEEvDpT0_,@"STO_CUDA_ENTRY STV_DEFAULT"
_ZN6thrust24THRUST_300001_SM_1000_NS8cuda_cub4core6detail13_kernel_agentINS1_8__reduce10DrainAgentIlEEJN3cub18CUB_300001_SM_10009GridQueueIyEElEEEvDpT0_:
.text._ZN6thrust24THRUST_300001_SM_1000_NS8cuda_cub4core6detail13_kernel_agentINS1_8__reduce10DrainAgentIlEEJN3cub18CUB_300001_SM_10009GridQueueIyEElEEEvDpT0_:
[----:B------:R-:W-:Y:S08]  /*0000*/  LDC R1, c[0x0][0x37c] ;  /* 0x0000df00ff017b82 */ /* 0x000ff00000000800 */
[----:B------:R-:W0:Y:S01]  /*0010*/  LDC.64 R2, c[0x0][0x380] ;  /* 0x0000e000ff027b82 */ /* 0x000e220000000a00 */
[----:B------:R-:W0:Y:S07]  /*0020*/  LDCU.64 UR4, c[0x0][0x358] ;  /* 0x00006b00ff0477ac */ /* 0x000e2e0008000a00 */
[----:B------:R-:W1:Y:S01]  /*0030*/  LDC.64 R4, c[0x0][0x388] ;  /* 0x0000e200ff047b82 */ /* 0x000e620000000a00 */
[----:B0-----:R-:W-:Y:S04]  /*0040*/  STG.E.64 desc[UR4][R2.64+0x8], RZ ;  /* 0x000008ff02007986 */ /* 0x001fe8000c101b04 */
[----:B-1----:R-:W-:Y:S01]  /*0050*/  STG.E.64 desc[UR4][R2.64], R4 ;  /* 0x0000000402007986 */ /* 0x002fe2000c101b04 */
[----:B------:R-:W-:Y:S05]  /*0060*/  EXIT ;  /* 0x000000000000794d */ /* 0x000fea0003800000 */
.L_x_153:
        /* <DEDUP_REMOVED lines=9> */
.L_x_895:


//--------------------- .text._ZN6thrust24THRUST_300001_SM_1000_NS8cuda_cub4core6detail13_kernel_agentINS1_8__reduce11ReduceAgentINS0_12zip_iteratorIN4cuda3std3__45tupleIJNS0_10device_ptrIdEENS0_17counting_iteratorIlNS0_11use_defaultESF_SF_EEEEEEEPNSB_IJdlEEESJ_lNS1_9__extrema9arg_min_fIdlNSA_4lessIdEEEEEEJSI_SK_lN3cub18CUB_300001_SM_100013GridEvenShareIlEENSS_9GridQueueIyEESP_EEEvDpT0_ --------------------------
	.section	.text._ZN6thrust24THRUST_300001_SM_1000_NS8cuda_cub4core6detail13_kernel_agentINS1_8__reduce11ReduceAgentINS0_12zip_iteratorIN4cuda3std3__45tupleIJNS0_10device_ptrIdEENS0_17counting_iteratorIlNS0_11use_defaultESF_SF_EEEEEEEPNSB_IJdlEEESJ_lNS1_9__extrema9arg_min_fIdlNSA_4lessIdEEEEEEJSI_SK_lN3cub18CUB_300001_SM_100013GridEvenShareIlEENSS_9GridQueueIyEESP_EEEvDpT0_,"ax",@progbits
	.align	128
        .global         _ZN6thrust24THRUST_300001_SM_1000_NS8cuda_cub4core6detail13_kernel_agentINS1_8__reduce11ReduceAgentINS0_12zip_iteratorIN4cuda3std3__45tupleIJNS0_10device_ptrIdEENS0_17counting_iteratorIlNS0_11use_defaultESF_SF_EEEEEEEPNSB_IJdlEEESJ_lNS1_9__extrema9arg_min_fIdlNSA_4lessIdEEEEEEJSI_SK_lN3cub18CUB_300001_SM_100013GridEvenShareIlEENSS_9GridQueueIyEESP_EEEvDpT0_
        .type           _ZN6thrust24THRUST_300001_SM_1000_NS8cuda_cub4core6detail13_kernel_agentINS1_8__reduce11ReduceAgentINS0_12zip_iteratorIN4cuda3std3__45tupleIJNS0_10device_ptrIdEENS0_17counting_iteratorIlNS0_11use_defaultESF_SF_EEEEEEEPNSB_IJdlEEESJ_lNS1_9__extrema9arg_min_fIdlNSA_4lessIdEEEEEEJSI_SK_lN3cub18CUB_300001_SM_100013GridEvenShareIlEENSS_9GridQueueIyEESP_EEEvDpT0_,@function
        .size           _ZN6thrust24THRUST_300001_SM_1000_NS8cuda_cub4core6detail13_kernel_agentINS1_8__reduce11ReduceAgentINS0_12zip_iteratorIN4cuda3std3__45tupleIJNS0_10device_ptrIdEENS0_17counting_iteratorIlNS0_11use_defaultESF_SF_EEEEEEEPNSB_IJdlEEESJ_lNS1_9__extrema9arg_min_fIdlNSA_4lessIdEEEEEEJSI_SK_lN3cub18CUB_300001_SM_100013GridEvenShareIlEENSS_9GridQueueIyEESP_EEEvDpT0_,(.L_x_896 - _ZN6thrust24THRUST_300001_SM_1000_NS8cuda_cub4core6detail13_kernel_agentINS1_8__reduce11ReduceAgentINS0_12zip_iteratorIN4cuda3std3__45tupleIJNS0_10device_ptrIdEENS0_17counting_iteratorIlNS0_11use_defaultESF_SF_EEEEEEEPNSB_IJdlEEESJ_lNS1_9__extrema9arg_min_fIdlNSA_4lessIdEEEEEEJSI_SK_lN3cub18CUB_300001_SM_100013GridEvenShareIlEENSS_9GridQueueIyEESP_EEEvDpT0_)
        .other          _ZN6thrust24THRUST_300001_SM_1000_NS8cuda_cub4core6detail13_kernel_agentINS1_8__reduce11ReduceAgentINS0_12zip_iteratorIN4cuda3std3__45tupleIJNS0_10device_ptrIdEENS0_17counting_iteratorIlNS0_11use_defaultESF_SF_EEEEEEEPNSB_IJdlEEESJ_lNS1_9__extrema9arg_min_fIdlNSA_4lessIdEEEEEEJSI_SK_lN3cub18CUB_300001_SM_100013GridEvenShareIlEENSS_9GridQueueIyEESP_EEEvDpT0_,@"STO_CUDA_ENTRY STV_DEFAULT"
_ZN6thrust24THRUST_300001_SM_1000_NS8cuda_cub4core6detail13_kernel_agentINS1_8__reduce11ReduceAgentINS0_12zip_iteratorIN4cuda3std3__45tupleIJNS0_10device_ptrIdEENS0_17counting_iteratorIlNS0_11use_defaultESF_SF_EEEEEEEPNSB_IJdlEEESJ_lNS1_9__extrema9arg_min_fIdlNSA_4lessIdEEEEEEJSI_SK_lN3cub18CUB_300001_SM_100013GridEvenShareIlEENSS_9GridQueueIyEESP_EEEvDpT0_:
.text._ZN6thrust24THRUST_300001_SM_1000_NS8cuda_cub4core6detail13_kernel_agentINS1_8__reduce11ReduceAgentINS0_12zip_iteratorIN4cuda3std3__45tupleIJNS0_10device_ptrIdEENS0_17counting_iteratorIlNS0_11use_defaultESF_SF_EEEEEEEPNSB_IJdlEEESJ_lNS1_9__extrema9arg_min_fIdlNSA_4lessIdEEEEEEJSI_SK_lN3cub18CUB_300001_SM_100013GridEvenShareIlEENSS_9GridQueueIyEESP_EEEvDpT0_:
[----:B------:R-:W-:Y:S01]  /*0000*/  LDC R1, c[0x0][0x37c] ;  /* 0x0000df00ff017b82 */ /* 0x000fe20000000800 */
[----:B------:R-:W0:Y:S01]  /*0010*/  S2R R0, SR_CTAID.X ;  /* 0x0000000000007919 */ /* 0x000e220000002500 */
[----:B------:R-:W1:Y:S01]  /*0020*/  LDCU.64 UR4, c[0x0][0x398] ;  /* 0x00007300ff0477ac */ /* 0x000e620008000a00 */
[----:B------:R-:W-:Y:S01]  /*0030*/  BSSY.RECONVERGENT B0, `(.L_x_154) ;  /* 0x000067b000007945 */ /* 0x000fe20003800200 */
[----:B------:R-:W2:Y:S01]  /*0040*/  LDCU UR6, c[0x0][0x370] ;  /* 0x00006e00ff0677ac */ /* 0x000ea20008000800 */
[----:B------:R-:W3:Y:S01]  /*0050*/  LDCU.64 UR10, c[0x0][0x358] ;  /* 0x00006b00ff0a77ac */ /* 0x000ee20008000a00 */
[----:B-1----:R-:W-:Y:S02]  /*0060*/  IMAD.U32 R13, RZ, RZ, UR4 ;  /* 0x00000004ff0d7e24 */ /* 0x002fe4000f8e00ff */
[----:B------:R-:W-:Y:S01]  /*0070*/  IMAD.U32 R12, RZ, RZ, UR5 ;  /* 0x00000005ff0c7e24 */ /* 0x000fe2000f8e00ff */
[----:B--2---:R-:W-:Y:S01]  /*0080*/  UIMAD UR6, UR6, 0x500, URZ ;  /* 0x00000500060678a4 */ /* 0x004fe2000f8e02ff */
[----:B0-----:R-:W-:-:S05]  /*0090*/  IMAD R5, R0, 0x500, RZ ;  /* 0x0000050000057824 */ /* 0x001fca00078e02ff */
[----:B------:R-:W-:-:S04]  /*00a0*/  IADD3 R2, P1, PT, R5, 0x500, RZ ;  /* 0x0000050005027810 */ /* 0x000fc80007f3e0ff */
[----:B------:R-:W-:Y:S01]  /*00b0*/  ISETP.GT.U32.AND P0, PT, R2, R13, PT ;  /* 0x0000000d0200720c */ /* 0x000fe20003f04070 */
[----:B------:R-:W-:-:S05]  /*00c0*/  IMAD.X R3, RZ, RZ, RZ, P1 ;  /* 0x000000ffff037224 */ /* 0x000fca00008e06ff */
[----:B------:R-:W-:-:S13]  /*00d0*/  ISETP.GT.AND.EX P0, PT, R3, R12, PT, P0 ;  /* 0x0000000c0300720c */ /* 0x000fda0003f04300 */
[----:B---3--:R-:W-:Y:S05]  /*00e0*/  @!P0 BRA `(.L_x_155) ;  /* 0x0000003800008947 */ /* 0x008fea0003800000 */
[----:B------:R-:W0:Y:S01]  /*00f0*/  S2R R6, SR_TID.X ;  /* 0x0000000000067919 */ /* 0x000e220000002100 */
[----:B------:R-:W-:Y:S01]  /*0100*/  IMAD.IADD R4, R13, 0x1, -R5 ;  /* 0x000000010d047824 */ /* 0x000fe200078e0a05 */
[----:B------:R-:W-:Y:S01]  /*0110*/  BSSY.RECONVERGENT B1, `(.L_x_156) ;  /* 0x0000010000017945 */ /* 0x000fe20003800200 */
[----:B------:R-:W-:Y:S01]  /*0120*/  IMAD.MOV.U32 R7, RZ, RZ, RZ ;  /* 0x000000ffff077224 */ /* 0x000fe200078e00ff */
[----:B------:R-:W-:Y:S01]  /*0130*/  CS2R R2, SRZ ;  /* 0x0000000000027805 */ /* 0x000fe2000001ff00 */
[----:B------:R-:W-:Y:S01]  /*0140*/  IMAD.MOV.U32 R8, RZ, RZ, RZ ;  /* 0x000000ffff087224 */ /* 0x000fe200078e00ff */
[----:B0-----:R-:W-:Y:S01]  /*0150*/  ISETP.GE.AND P0, PT, R6, R4, PT ;  /* 0x000000040600720c */ /* 0x001fe20003f06270 */
[----:B------:R-:W-:-:S12]  /*0160*/  IMAD.MOV.U32 R9, RZ, RZ, R6 ;  /* 0x000000ffff097224 */ /* 0x000fd800078e0006 */
[----:B------:R-:W-:Y:S05]  /*0170*/  @P0 BRA `(.L_x_157) ;  /* 0x0000000000240947 */ /* 0x000fea0003800000 */
[----:B------:R-:W0:Y:S01]  /*0180*/  LDCU.128 UR4, c[0x0][0x380] ;  /* 0x00007000ff0477ac */ /* 0x000e220008000c00 */
[----:B------:R-:W-:-:S05]  /*0190*/  IADD3 R7, P0, PT, R5, R6, RZ ;  /* 0x0000000605077210 */ /* 0x000fca0007f1e0ff */
[----:B------:R-:W-:Y:S01]  /*01a0*/  IMAD.X R8, RZ, RZ, RZ, P0 ;  /* 0x000000ffff087224 */ /* 0x000fe200000e06ff */
[----:B0-----:R-:W-:-:S04]  /*01b0*/  LEA R2, P1, R7, UR4, 0x3 ;  /* 0x0000000407027c11 */ /* 0x001fc8000f8218ff */
[----:B------:R-:W-:-:S06]  /*01c0*/  LEA.HI.X R3, R7, UR5, R8, 0x3, P1 ;  /* 0x0000000507037c11 */ /* 0x000fcc00088f1c08 */
[----:B------:R-:W5:Y:S01]  /*01d0*/  LDG.E.64 R2, desc[UR10][R2.64] ;  /* 0x0000000a02027981 */ /* 0x000f62000c1e1b00 */
[----:B------:R-:W-:Y:S01]  /*01e0*/  IADD3 R7, P0, PT, R7, UR6, RZ ;  /* 0x0000000607077c10 */ /* 0x000fe2000ff1e0ff */
[----:B------:R-:W-:-:S03]  /*01f0*/  VIADD R9, R6, 0x100 ;  /* 0x0000010006097836 */ /* 0x000fc60000000000 */
[----:B------:R-:W-:-:S09]  /*0200*/  IADD3.X R8, PT, PT, R8, UR7, RZ, P0, !PT ;  /* 0x0000000708087c10 */ /* 0x000fd200087fe4ff */
.L_x_157:
[----:B------:R-:W-:Y:S05]  /*0210*/  BSYNC.RECONVERGENT B1 ;  /* 0x0000000000017941 */ /* 0x000fea0003800200 */
.L_x_156:
[----:B------:R-:W-:Y:S01]  /*0220*/  ISETP.GE.AND P0, PT, R9, R4, PT ;  /* 0x000000040900720c */ /* 0x000fe20003f06270 */
[----:B------:R-:W-:-:S12]  /*0230*/  BSSY.RECONVERGENT B1, `(.L_x_158) ;  /* 0x00000ab000017945 */ /* 0x000fd80003800200 */
[----:B------:R-:W-:Y:S05]  /*0240*/  @P0 BRA `(.L_x_159) ;  /* 0x0000000800a40947 */ /* 0x000fea0003800000 */
[----:B------:R-:W-:Y:S01]  /*0250*/  LOP3.LUT R10, RZ, R9, RZ, 0x33, !PT ;  /* 0x00000009ff0a7212 */ /* 0x000fe200078e33ff */
[----:B------:R-:W-:Y:S03]  /*0260*/  BSSY.RECONVERGENT B2, `(.L_x_160) ;  /* 0x0000030000027945 */ /* 0x000fe60003800200 */
[----:B------:R-:W-:-:S04]  /*0270*/  IADD3 R20, PT, PT, -R5, R13, R10 ;  /* 0x0000000d05147210 */ /* 0x000fc80007ffe10a */
[----:B------:R-:W-:-:S04]  /*0280*/  LOP3.LUT R10, R20, 0x300, RZ, 0xc0, !PT ;  /* 0x00000300140a7812 */ /* 0x000fc800078ec0ff */
[----:B------:R-:W-:-:S13]  /*0290*/  ISETP.NE.AND P0, PT, R10, 0x300, PT ;  /* 0x000003000a00780c */ /* 0x000fda0003f05270 */
[----:B------:R-:W-:Y:S05]  /*02a0*/  @!P0 BRA `(.L_x_161) ;  /* 0x0000000000ac8947 */ /* 0x000fea0003800000 */
[----:B------:R-:W0:Y:S01]  /*02b0*/  LDCU.128 UR4, c[0x0][0x380] ;  /* 0x00007000ff0477ac */ /* 0x000e220008000c00 */
[----:B------:R-:W-:Y:S02]  /*02c0*/  IADD3 R18, P0, PT, R5, R9, RZ ;  /* 0x0000000905127210 */ /* 0x000fe40007f1e0ff */
[----:B------:R-:W-:-:S03]  /*02d0*/  LEA.HI R10, R20, 0x1, RZ, 0x18 ;  /* 0x00000001140a7811 */ /* 0x000fc600078fc0ff */
[----:B------:R-:W-:Y:S01]  /*02e0*/  IMAD.X R21, RZ, RZ, RZ, P0 ;  /* 0x000000ffff157224 */ /* 0x000fe200000e06ff */
[----:B------:R-:W-:-:S05]  /*02f0*/  LOP3.LUT R10, R10, 0x3, RZ, 0xc0, !PT ;  /* 0x000000030a0a7812 */ /* 0x000fca00078ec0ff */
[----:B------:R-:W-:Y:S01]  /*0300*/  IMAD.MOV R12, RZ, RZ, -R10 ;  /* 0x000000ffff0c7224 */ /* 0x000fe200078e0a0a */
[C---:B0-----:R-:W-:Y:S02]  /*0310*/  LEA R17, P2, R18.reuse, UR4, 0x3 ;  /* 0x0000000412117c11 */ /* 0x041fe4000f8418ff */
[C---:B------:R-:W-:Y:S02]  /*0320*/  IADD3 R19, P1, PT, R18.reuse, UR6, RZ ;  /* 0x0000000612137c10 */ /* 0x040fe4000ff3e0ff */
[----:B------:R-:W-:Y:S02]  /*0330*/  LEA.HI.X R18, R18, UR5, R21, 0x3, P2 ;  /* 0x0000000512127c11 */ /* 0x000fe400090f1c15 */
[----:B------:R-:W-:-:S09]  /*0340*/  IADD3.X R21, PT, PT, R21, UR7, RZ, P1, !PT ;  /* 0x0000000715157c10 */ /* 0x000fd20008ffe4ff */
.L_x_164:
[----:B------:R-:W-:Y:S02]  /*0350*/  IMAD.MOV.U32 R10, RZ, RZ, R17 ;  /* 0x000000ffff0a7224 */ /* 0x000fe400078e0011 */
[----:B------:R-:W-:-:S06]  /*0360*/  IMAD.MOV.U32 R11, RZ, RZ, R18 ;  /* 0x000000ffff0b7224 */ /* 0x000fcc00078e0012 */
[----:B------:R-:W2:Y:S01]  /*0370*/  LDG.E.64 R10, desc[UR10][R10.64] ;  /* 0x0000000a0a0a7981 */ /* 0x000ea2000c1e1b00 */
[----:B------:R-:W-:Y:S01]  /*0380*/  VIADD R12, R12, 0x1 ;  /* 0x000000010c0c7836 */ /* 0x000fe20000000000 */
[----:B------:R-:W-:Y:S01]  /*0390*/  BSSY.RECONVERGENT B3, `(.L_x_162) ;  /* 0x0000017000037945 */ /* 0x000fe20003800200 */
[----:B------:R-:W-:-:S03]  /*03a0*/  IADD3 R17, P3, PT, R17, 0x800, RZ ;  /* 0x0000080011117810 */ /* 0x000fc60007f7e0ff */
[----:B------:R-:W-:Y:S01]  /*03b0*/  ISETP.NE.AND P2, PT, R12, RZ, PT ;  /* 0x000000ff0c00720c */ /* 0x000fe20003f45270 */
[----:B--2--5:R-:W-:-:S14]  /*03c0*/  DSETP.GEU.AND P0, PT, R2, R10, PT ;  /* 0x0000000a0200722a */ /* 0x024fdc0003f0e000 */
[----:B------:R-:W-:Y:S05]  /*03d0*/  @!P0 BRA `(.L_x_163) ;  /* 0x0000000000488947 */ /* 0x000fea0003800000 */
[----:B------:R-:W-:Y:S01]  /*03e0*/  DSETP.GEU.AND P0, PT, R10, R2, PT ;  /* 0x000000020a00722a */ /* 0x000fe20003f0e000 */
[----:B------:R-:W-:Y:S02]  /*03f0*/  IMAD.MOV.U32 R13, RZ, RZ, R2 ;  /* 0x000000ffff0d7224 */ /* 0x000fe400078e0002 */
[----:B------:R-:W-:Y:S02]  /*0400*/  IMAD.MOV.U32 R15, RZ, RZ, R3 ;  /* 0x000000ffff0f7224 */ /* 0x000fe400078e0003 */
[----:B------:R-:W-:Y:S02]  /*0410*/  IMAD.MOV.U32 R14, RZ, RZ, R7 ;  /* 0x000000ffff0e7224 */ /* 0x000fe400078e0007 */
[----:B------:R-:W-:Y:S02]  /*0420*/  IMAD.MOV.U32 R16, RZ, RZ, R8 ;  /* 0x000000ffff107224 */ /* 0x000fe400078e0008 */
[----:B------:R-:W-:Y:S02]  /*0430*/  IMAD.MOV.U32 R7, RZ, RZ, R19 ;  /* 0x000000ffff077224 */ /* 0x000fe400078e0013 */
[----:B------:R-:W-:-:S02]  /*0440*/  IMAD.MOV.U32 R8, RZ, RZ, R21 ;  /* 0x000000ffff087224 */ /* 0x000fc400078e0015 */
[----:B------:R-:W-:Y:S02]  /*0450*/  IMAD.MOV.U32 R2, RZ, RZ, R10 ;  /* 0x000000ffff027224 */ /* 0x000fe400078e000a */
[----:B------:R-:W-:Y:S01]  /*0460*/  IMAD.MOV.U32 R3, RZ, RZ, R11 ;  /* 0x000000ffff037224 */ /* 0x000fe200078e000b */
[----:B------:R-:W-:Y:S06]  /*0470*/  @!P0 BRA `(.L_x_163) ;  /* 0x0000000000208947 */ /* 0x000fec0003800000 */
        /* <DEDUP_REMOVED lines=8> */
.L_x_163:
[----:B------:R-:W-:Y:S05]  /*0500*/  BSYNC.RECONVERGENT B3 ;  /* 0x0000000000037941 */ /* 0x000fea0003800200 */
.L_x_162:
[----:B------:R-:W-:Y:S01]  /*0510*/  IADD3 R19, P0, PT, R19, 0x100, RZ ;  /* 0x0000010013137810 */ /* 0x000fe20007f1e0ff */
[----:B------:R-:W-:Y:S02]  /*0520*/  VIADD R9, R9, 0x100 ;  /* 0x0000010009097836 */ /* 0x000fe40000000000 */
[----:B------:R-:W-:Y:S02]  /*0530*/  IMAD.X R18, RZ, RZ, R18, P3 ;  /* 0x000000ffff127224 */ /* 0x000fe400018e0612 */
[----:B------:R-:W-:Y:S01]  /*0540*/  IMAD.X R21, RZ, RZ, R21, P0 ;  /* 0x000000ffff157224 */ /* 0x000fe200000e0615 */
[----:B------:R-:W-:Y:S07]  /*0550*/  @P2 BRA `(.L_x_164) ;  /* 0xfffffffc007c2947 */ /* 0x000fee000383ffff */
.L_x_161:
[----:B------:R-:W-:Y:S05]  /*0560*/  BSYNC.RECONVERGENT B2 ;  /* 0x0000000000027941 */ /* 0x000fea0003800200 */
.L_x_160:
[----:B------:R-:W-:-:S13]  /*0570*/  ISETP.GE.U32.AND P0, PT, R20, 0x300, PT ;  /* 0x000003001400780c */ /* 0x000fda0003f06070 */
[----:B------:R-:W-:Y:S05]  /*0580*/  @!P0 BRA `(.L_x_159) ;  /* 0x0000000400d48947 */ /* 0x000fea0003800000 */
[----:B------:R-:W0:Y:S01]  /*0590*/  LDC.64 R10, c[0x0][0x380] ;  /* 0x0000e000ff0a7b82 */ /* 0x000e220000000a00 */
[----:B------:R-:W-:-:S07]  /*05a0*/  VIADD R9, R9, 0x200 ;  /* 0x0000020009097836 */ /* 0x000fce0000000000 */
[----:B------:R-:W1:Y:S02]  /*05b0*/  LDC.64 R12, c[0x0][0x388] ;  /* 0x0000e200ff0c7b82 */ /* 0x000e640000000a00 */
.L_x_173:
[----:B------:R-:W-:-:S05]  /*05c0*/  VIADD R14, R9, 0xfffffe00 ;  /* 0xfffffe00090e7836 */ /* 0x000fca0000000000 */
[----:B------:R-:W-:-:S04]  /*05d0*/  IADD3 R21, P0, PT, R5, R14, RZ ;  /* 0x0000000e05157210 */ /* 0x000fc80007f1e0ff */
[----:B------:R-:W-:Y:S02]  /*05e0*/  LEA.HI.X.SX32 R30, R14, RZ, 0x1, P0 ;  /* 0x000000ff0e1e7211 */ /* 0x000fe400000f0eff */
[----:B0-----:R-:W-:-:S04]  /*05f0*/  LEA R24, P0, R21, R10, 0x3 ;  /* 0x0000000a15187211 */ /* 0x001fc800078018ff */
[----:B------:R-:W-:-:S05]  /*0600*/  LEA.HI.X R25, R21, R11, R30, 0x3, P0 ;  /* 0x0000000b15197211 */ /* 0x000fca00000f1c1e */
[----:B------:R-:W2:Y:S04]  /*0610*/  LDG.E.64 R22, desc[UR10][R24.64] ;  /* 0x0000000a18167981 */ /* 0x000ea8000c1e1b00 */
[----:B-----5:R0:W5:Y:S04]  /*0620*/  LDG.E.64 R18, desc[UR10][R24.64+0x800] ;  /* 0x0008000a18127981 */ /* 0x020168000c1e1b00 */
[----:B------:R0:W5:Y:S04]  /*0630*/  LDG.E.64 R14, desc[UR10][R24.64+0x1000] ;  /* 0x0010000a180e7981 */ /* 0x000168000c1e1b00 */
[----:B------:R0:W5:Y:S01]  /*0640*/  LDG.E.64 R16, desc[UR10][R24.64+0x1800] ;  /* 0x0018000a18107981 */ /* 0x000162000c1e1b00 */
[----:B-1----:R-:W-:Y:S01]  /*0650*/  IADD3 R32, P1, PT, R21, R12, RZ ;  /* 0x0000000c15207210 */ /* 0x002fe20007f3e0ff */
[----:B------:R-:W-:Y:S01]  /*0660*/  BSSY.RECONVERGENT B2, `(.L_x_165) ;  /* 0x0000017000027945 */ /* 0x000fe20003800200 */
[----:B------:R-:W-:-:S02]  /*0670*/  IMAD.MOV.U32 R27, RZ, RZ, R7 ;  /* 0x000000ffff1b7224 */ /* 0x000fc400078e0007 */
[----:B------:R-:W-:Y:S02]  /*0680*/  IMAD.MOV.U32 R28, RZ, RZ, R8 ;  /* 0x000000ffff1c7224 */ /* 0x000fe400078e0008 */
[----:B------:R-:W-:Y:S02]  /*0690*/  VIADD R26, R9, 0xffffff00 ;  /* 0xffffff00091a7836 */ /* 0x000fe40000000000 */
[----:B------:R-:W-:Y:S02]  /*06a0*/  IMAD.MOV.U32 R20, RZ, RZ, R2 ;  /* 0x000000ffff147224 */ /* 0x000fe400078e0002 */
[----:B------:R-:W-:Y:S02]  /*06b0*/  IMAD.MOV.U32 R21, RZ, RZ, R3 ;  /* 0x000000ffff157224 */ /* 0x000fe400078e0003 */
[----:B------:R-:W-:Y:S01]  /*06c0*/  IMAD.X R29, R30, 0x1, R13, P1 ;  /* 0x000000011e1d7824 */ /* 0x000fe200008e060d */
[----:B--2---:R-:W-:-:S14]  /*06d0*/  DSETP.GEU.AND P0, PT, R2, R22, PT ;  /* 0x000000160200722a */ /* 0x004fdc0003f0e000 */
[----:B0-----:R-:W-:Y:S05]  /*06e0*/  @!P0 BRA `(.L_x_166) ;  /* 0x0000000000388947 */ /* 0x001fea0003800000 */
        /* <DEDUP_REMOVED lines=14> */
.L_x_166:
[----:B------:R-:W-:Y:S05]  /*07d0*/  BSYNC.RECONVERGENT B2 ;  /* 0x0000000000027941 */ /* 0x000fea0003800200 */
.L_x_165:
[----:B-----5:R-:W-:Y:S01]  /*07e0*/  DSETP.GEU.AND P0, PT, R20, R18, PT ;  /* 0x000000121400722a */ /* 0x020fe20003f0e000 */
[----:B------:R-:W-:Y:S01]  /*07f0*/  SHF.R.S32.HI R2, RZ, 0x1f, R26 ;  /* 0x0000001fff027819 */ /* 0x000fe2000001141a */
[----:B------:R-:W-:Y:S01]  /*0800*/  BSSY.RECONVERGENT B2, `(.L_x_167) ;  /* 0x0000016000027945 */ /* 0x000fe20003800200 */
[----:B------:R-:W-:Y:S01]  /*0810*/  IADD3 R26, P1, P2, R26, R12, R5 ;  /* 0x0000000c1a1a7210 */ /* 0x000fe20007a3e005 */
[----:B------:R-:W-:Y:S02]  /*0820*/  IMAD.MOV.U32 R22, RZ, RZ, R27 ;  /* 0x000000ffff167224 */ /* 0x000fe400078e001b */
[----:B------:R-:W-:Y:S01]  /*0830*/  IMAD.MOV.U32 R23, RZ, RZ, R28 ;  /* 0x000000ffff177224 */ /* 0x000fe200078e001c */
[----:B------:R-:W-:Y:S01]  /*0840*/  IADD3.X R7, PT, PT, R2, R13, RZ, P1, P2 ;  /* 0x0000000d02077210 */ /* 0x000fe20000fe44ff */
[----:B------:R-:W-:Y:S02]  /*0850*/  IMAD.MOV.U32 R2, RZ, RZ, R20 ;  /* 0x000000ffff027224 */ /* 0x000fe400078e0014 */
[----:B------:R-:W-:-:S04]  /*0860*/  IMAD.MOV.U32 R3, RZ, RZ, R21 ;  /* 0x000000ffff037224 */ /* 0x000fc800078e0015 */
        /* <DEDUP_REMOVED lines=15> */
.L_x_168:
[----:B------:R-:W-:Y:S05]  /*0960*/  BSYNC.RECONVERGENT B2 ;  /* 0x0000000000027941 */ /* 0x000fea0003800200 */
.L_x_167:
[----:B------:R-:W-:Y:S01]  /*0970*/  DSETP.GEU.AND P0, PT, R2, R14, PT ;  /* 0x0000000e0200722a */ /* 0x000fe20003f0e000 */
[----:B------:R-:W-:Y:S01]  /*0980*/  SHF.R.S32.HI R8, RZ, 0x1f, R9 ;  /* 0x0000001fff087819 */ /* 0x000fe20000011409 */
[C---:B------:R-:W-:Y:S01]  /*0990*/  VIADD R7, R9.reuse, 0x100 ;  /* 0x0000010009077836 */ /* 0x040fe20000000000 */
[----:B------:R-:W-:Y:S01]  /*09a0*/  IADD3 R25, P1, P2, R9, R12, R5 ;  /* 0x0000000c09197210 */ /* 0x000fe20007a3e005 */
[----:B------:R-:W-:Y:S01]  /*09b0*/  BSSY.RECONVERGENT B2, `(.L_x_169) ;  /* 0x0000016000027945 */ /* 0x000fe20003800200 */
[----:B------:R-:W-:Y:S02]  /*09c0*/  IMAD.MOV.U32 R20, RZ, RZ, R22 ;  /* 0x000000ffff147224 */ /* 0x000fe400078e0016 */
[----:B------:R-:W-:Y:S01]  /*09d0*/  IADD3.X R24, PT, PT, R8, R13, RZ, P1, P2 ;  /* 0x0000000d08187210 */ /* 0x000fe20000fe44ff */
[----:B------:R-:W-:Y:S01]  /*09e0*/  IMAD.MOV.U32 R21, RZ, RZ, R23 ;  /* 0x000000ffff157224 */ /* 0x000fe200078e0017 */
[----:B------:R-:W-:Y:S01]  /*09f0*/  SHF.R.S32.HI R8, RZ, 0x1f, R7 ;  /* 0x0000001fff087819 */ /* 0x000fe20000011407 */
[----:B------:R-:W-:-:S02]  /*0a00*/  IMAD.MOV.U32 R18, RZ, RZ, R2 ;  /* 0x000000ffff127224 */ /* 0x000fc400078e0002 */
[----:B------:R-:W-:Y:S02]  /*0a10*/  IMAD.MOV.U32 R19, RZ, RZ, R3 ;  /* 0x000000ffff137224 */ /* 0x000fe400078e0003 */
        /* <DEDUP_REMOVED lines=15> */
.L_x_170:
[----:B------:R-:W-:Y:S05]  /*0b10*/  BSYNC.RECONVERGENT B2 ;  /* 0x0000000000027941 */ /* 0x000fea0003800200 */
.L_x_169:
[----:B------:R-:W-:Y:S01]  /*0b20*/  DSETP.GEU.AND P0, PT, R18, R16, PT ;  /* 0x000000101200722a */ /* 0x000fe20003f0e000 */
[----:B------:R-:W-:Y:S01]  /*0b30*/  IADD3 R15, P1, P2, R7, R12, R5 ;  /* 0x0000000c070f7210 */ /* 0x000fe20007a3e005 */
[----:B------:R-:W-:Y:S01]  /*0b40*/  BSSY.RECONVERGENT B2, `(.L_x_171) ;  /* 0x0000015000027945 */ /* 0x000fe20003800200 */
[----:B------:R-:W-:Y:S02]  /*0b50*/  IMAD.MOV.U32 R7, RZ, RZ, R20 ;  /* 0x000000ffff077224 */ /* 0x000fe400078e0014 */
[----:B------:R-:W-:Y:S01]  /*0b60*/  IADD3.X R14, PT, PT, R8, R13, RZ, P1, P2 ;  /* 0x0000000d080e7210 */ /* 0x000fe20000fe44ff */
[----:B------:R-:W-:Y:S02]  /*0b70*/  IMAD.MOV.U32 R8, RZ, RZ, R21 ;  /* 0x000000ffff087224 */ /* 0x000fe400078e0015 */
        /* <DEDUP_REMOVED lines=17> */
.L_x_172:
[----:B------:R-:W-:Y:S05]  /*0c90*/  BSYNC.RECONVERGENT B2 ;  /* 0x0000000000027941 */ /* 0x000fea0003800200 */
.L_x_171:
[C---:B------:R-:W-:Y:S02]  /*0ca0*/  VIADD R15, R9.reuse, 0x200 ;  /* 0x00000200090f7836 */ /* 0x040fe40000000000 */
[----:B------:R-:W-:-:S03]  /*0cb0*/  VIADD R9, R9, 0x400 ;  /* 0x0000040009097836 */ /* 0x000fc60000000000 */
[----:B------:R-:W-:-:S13]  /*0cc0*/  ISETP.GE.AND P0, PT, R15, R4, PT ;  /* 0x000000040f00720c */ /* 0x000fda0003f06270 */
[----:B------:R-:W-:Y:S05]  /*0cd0*/  @!P0 BRA `(.L_x_173) ;  /* 0xfffffff800388947 */ /* 0x000fea000383ffff */
.L_x_159:
[----:B------:R-:W-:Y:S05]  /*0ce0*/  BSYNC.RECONVERGENT B1 ;  /* 0x0000000000017941 */ /* 0x000fea0003800200 */
.L_x_158:
[----:B------:R-:W-:-:S13]  /*0cf0*/  ISETP.GE.AND P0, PT, R4, 0x100, PT ;  /* 0x000001000400780c */ /* 0x000fda0003f06270 */
[----:B------:R-:W-:Y:S05]  /*0d00*/  @!P0 BRA `(.L_x_174) ;  /* 0x0000001000e48947 */ /* 0x000fea0003800000 */
[----:B------:R-:W0:Y:S01]  /*0d10*/  S2R R4, SR_LANEID ;  /* 0x0000000000047919 */ /* 0x000e220000000000 */
[----:B------:R-:W-:Y:S01]  /*0d20*/  BSSY.RECONVERGENT B1, `(.L_x_175) ;  /* 0x000001a000017945 */ /* 0x000fe20003800200 */
[----:B------:R-:W-:Y:S01]  /*0d30*/  IMAD.MOV.U32 R14, RZ, RZ, R7 ;  /* 0x000000ffff0e7224 */ /* 0x000fe200078e0007 */
[----:B-----5:R-:W-:Y:S01]  /*0d40*/  SHFL.DOWN PT, R12, R2, 0x1, 0x1f ;  /* 0x08201f00020c7f89 */ /* 0x020fe200000e0000 */
        /* <DEDUP_REMOVED lines=23> */
.L_x_176:
[----:B------:R-:W-:Y:S05]  /*0ec0*/  BSYNC.RECONVERGENT B1 ;  /* 0x0000000000017941 */ /* 0x000fea0003800200 */
.L_x_175:
        /* <DEDUP_REMOVED lines=26> */
.L_x_178:
[----:B------:R-:W-:Y:S05]  /*1070*/  BSYNC.RECONVERGENT B1 ;  /* 0x0000000000017941 */ /* 0x000fea0003800200 */
.L_x_177:
        /* <DEDUP_REMOVED lines=26> */
.L_x_180:
[----:B------:R-:W-:Y:S05]  /*1220*/  BSYNC.RECONVERGENT B1 ;  /* 0x0000000000017941 */ /* 0x000fea0003800200 */
.L_x_179:
        /* <DEDUP_REMOVED lines=26> */
.L_x_182:
[----:B------:R-:W-:Y:S05]  /*13d0*/  BSYNC.RECONVERGENT B1 ;  /* 0x0000000000017941 */ /* 0x000fea0003800200 */
.L_x_181:
        /* <DEDUP_REMOVED lines=27> */
.L_x_184:
[----:B------:R-:W-:Y:S05]  /*1590*/  BSYNC.RECONVERGENT B1 ;  /* 0x0000000000017941 */ /* 0x000fea0003800200 */
.L_x_183:
[----:B------:R-:W-:Y:S04]  /*15a0*/  BSSY.RECONVERGENT B1, `(.L_x_185) ;  /* 0x000000a000017945 */ /* 0x000fe80003800200 */
[----:B------:R-:W-:Y:S05]  /*15b0*/  @P2 BRA `(.L_x_186) ;  /* 0x0000000000202947 */ /* 0x000fea0003800000 */
[----:B------:R-:W1:Y:S01]  /*15c0*/  S2R R8, SR_CgaCtaId ;  /* 0x0000000000087919 */ /* 0x000e620000008800 */
[----:B------:R-:W-:Y:S02]  /*15d0*/  MOV R5, 0x400 ;  /* 0x0000040000057802 */ /* 0x000fe40000000f00 */
[----:B0-----:R-:W-:-:S04]  /*15e0*/  SHF.R.U32.HI R4, RZ, 0x1, R6 ;  /* 0x00000001ff047819 */ /* 0x001fc80000011606 */
[----:B------:R-:W-:Y:S02]  /*15f0*/  LOP3.LUT R4, R4, 0x1f0, RZ, 0xc0, !PT ;  /* 0x000001f004047812 */ /* 0x000fe400078ec0ff */
[----:B-1----:R-:W-:-:S05]  /*1600*/  LEA R5, R8, R5, 0x18 ;  /* 0x0000000508057211 */ /* 0x002fca00078ec0ff */
[----:B------:R-:W-:-:S05]  /*1610*/  IMAD.IADD R5, R4, 0x1, R5 ;  /* 0x0000000104057824 */ /* 0x000fca00078e0205 */
[----:B------:R1:W-:Y:S04]  /*1620*/  STS.64 [R5+0x10], R16 ;  /* 0x0000101005007388 */ /* 0x0003e80000000a00 */
[----:B------:R1:W-:Y:S02]  /*1630*/  STS.64 [R5+0x8], R2 ;  /* 0x0000080205007388 */ /* 0x0003e40000000a00 */
.L_x_186:
[----:B------:R-:W-:Y:S05]  /*1640*/  BSYNC.RECONVERGENT B1 ;  /* 0x0000000000017941 */ /* 0x000fea0003800200 */
.L_x_185:
        /* <DEDUP_REMOVED lines=12> */
[----:B0-----:R0:W2:Y:S04]  /*1710*/  LDS.128 R4, [R32+0x40] ;  /* 0x0000400020047984 */ /* 0x0010a80000000c00 */
[----:B------:R0:W3:Y:S04]  /*1720*/  LDS.128 R8, [R32+0x50] ;  /* 0x0000500020087984 */ /* 0x0000e80000000c00 */
[----:B------:R0:W4:Y:S01]  /*1730*/  LDS.128 R12, [R32+0x20] ;  /* 0x00002000200c7984 */ /* 0x0001220000000c00 */
        /* <DEDUP_REMOVED lines=16> */
.L_x_189:
[----:B------:R-:W-:Y:S05]  /*1840*/  BSYNC.RECONVERGENT B1 ;  /* 0x0000000000017941 */ /* 0x000fea0003800200 */
.L_x_188:
        /* <DEDUP_REMOVED lines=24> */
.L_x_191:
[----:B------:R-:W-:Y:S05]  /*19d0*/  BSYNC.RECONVERGENT B1 ;  /* 0x0000000000017941 */ /* 0x000fea0003800200 */
.L_x_190:
        /* <DEDUP_REMOVED lines=21> */
.L_x_193:
[----:B------:R-:W-:Y:S05]  /*1b30*/  BSYNC.RECONVERGENT B1 ;  /* 0x0000000000017941 */ /* 0x000fea0003800200 */
.L_x_192:
        /* <DEDUP_REMOVED lines=21> */
.L_x_195:
[----:B------:R-:W-:Y:S05]  /*1c90*/  BSYNC.RECONVERGENT B1 ;  /* 0x0000000000017941 */ /* 0x000fea0003800200 */
.L_x_194:
        /* <DEDUP_REMOVED lines=21> */
.L_x_197:
[----:B------:R-:W-:Y:S05]  /*1df0*/  BSYNC.RECONVERGENT B1 ;  /* 0x0000000000017941 */ /* 0x000fea0003800200 */
.L_x_196:
        /* <DEDUP_REMOVED lines=21> */
.L_x_199:
[----:B------:R-:W-:Y:S05]  /*1f50*/  BSYNC.RECONVERGENT B1 ;  /* 0x0000000000017941 */ /* 0x000fea0003800200 */
.L_x_198:
        /* <DEDUP_REMOVED lines=20> */
.L_x_174:
[----:B------:R-:W-:Y:S01]  /*20a0*/  LOP3.LUT R5, R6, 0x3e0, RZ, 0xc0, !PT ;  /* 0x000003e006057812 */ /* 0x000fe200078ec0ff */
[----:B------:R-:W-:Y:S01]  /*20b0*/  BSSY.RECONVERGENT B1, `(.L_x_200) ;  /* 0x0000020000017945 */ /* 0x000fe20003800200 */
[----:B------:R-:W-:Y:S02]  /*20c0*/  IMAD.MOV.U32 R16, RZ, RZ, R7 ;  /* 0x000000ffff107224 */ /* 0x000fe400078e0007 */
[----:B------:R-:W-:Y:S02]  /*20d0*/  IMAD.MOV.U32 R18, RZ, RZ, R8 ;  /* 0x000000ffff127224 */ /* 0x000fe400078e0008 */
[----:B------:R-:W-:Y:S01]  /*20e0*/  VIADD R9, R5, 0x20 ;  /* 0x0000002005097836 */ /* 0x000fe20000000000 */
[----:B------:R-:W-:Y:S01]  /*20f0*/  LOP3.LUT R5, RZ, R5, RZ, 0x33, !PT ;  /* 0x00000005ff057212 */ /* 0x000fe200078e33ff */
[----:B-----5:R-:W-:Y:S02]  /*2100*/  IMAD.MOV.U32 R10, RZ, RZ, R2 ;  /* 0x000000ffff0a7224 */ /* 0x020fe400078e0002 */
[----:B------:R-:W-:Y:S01]  /*2110*/  IMAD.MOV.U32 R11, RZ, RZ, R3 ;  /* 0x000000ffff0b7224 */ /* 0x000fe200078e0003 */
[----:B------:R-:W-:Y:S01]  /*2120*/  ISETP.GT.AND P0, PT, R9, R4, PT ;  /* 0x000000040900720c */ /* 0x000fe20003f04270 */
[----:B------:R-:W-:-:S05]  /*2130*/  IMAD.IADD R5, R4, 0x1, R5 ;  /* 0x0000000104057824 */ /* 0x000fca00078e0205 */
        /* <DEDUP_REMOVED lines=23> */
.L_x_201:
[----:B------:R-:W-:Y:S05]  /*22b0*/  BSYNC.RECONVERGENT B1 ;  /* 0x0000000000017941 */ /* 0x000fea0003800200 */
.L_x_200:
        /* <DEDUP_REMOVED lines=27> */
.L_x_203:
[----:B------:R-:W-:Y:S05]  /*2470*/  BSYNC.RECONVERGENT B1 ;  /* 0x0000000000017941 */ /* 0x000fea0003800200 */
.L_x_202:
[----:B------:R-:W-:Y:S01]  /*2480*/  SHFL.DOWN PT, R12, R2, 0x4, R9 ;  /* 0x08800000020c7989 */ /* 0x000fe200000e0009 */
[----:B------:R-:W-:Y:S01]  /*2490*/  VIADD R8, R5, 0x4 ;  /* 0x0000000405087836 */ /* 0x000fe20000000000 */
[----:B------:R-:W-:Y:S01]  /*24a0*/  BSSY.RECONVERGENT B1, `(.L_x_204) ;  /* 0x0000019000017945 */ /* 0x000fe20003800200 */
[----:B------:R-:W-:Y:S01]  /*24b0*/  IMAD.MOV.U32 R16, RZ, RZ, R14 ;  /* 0x000000ffff107224 */ /* 0x000fe200078e000e */
[----:B------:R-:W0:Y:S01]  /*24c0*/  SHFL.DOWN PT, R13, R3, 0x4, R9 ;  /* 0x08800000030d7989 */ /* 0x000e2200000e0009 */
[----:B------:R-:W-:Y:S02]  /*24d0*/  IMAD.MOV.U32 R18, RZ, RZ, R20 ;  /* 0x000000ffff127224 */ /* 0x000fe400078e0014 */
[----:B------:R-:W-:Y:S01]  /*24e0*/  IMAD.MOV.U32 R10, RZ, RZ, R2 ;  /* 0x000000ffff0a7224 */ /* 0x000fe200078e0002 */
[----:B------:R1:W2:Y:S01]  /*24f0*/  SHFL.DOWN PT, R7, R14, 0x4, R9 ;  /* 0x088000000e077989 */ /* 0x0002a200000e0009 */
[----:B------:R-:W-:-:S03]  /*2500*/  IMAD.MOV.U32 R11, RZ, RZ, R3 ;  /* 0x000000ffff0b7224 */ /* 0x000fc600078e0003 */
[----:B------:R1:W3:Y:S01]  /*2510*/  SHFL.DOWN PT, R15, R20, 0x4, R9 ;  /* 0x08800000140f7989 */ /* 0x0002e200000e0009 */
[----:B0-----:R-:W-:-:S06]  /*2520*/  DSETP.GEU.AND P0, PT, R2, R12, PT ;  /* 0x0000000c0200722a */ /* 0x001fcc0003f0e000 */
[----:B------:R-:W-:-:S13]  /*2530*/  ISETP.GT.OR P0, PT, R8, R9, !P0 ;  /* 0x000000090800720c */ /* 0x000fda0004704670 */
        /* <DEDUP_REMOVED lines=15> */
.L_x_205:
[----:B------:R-:W-:Y:S05]  /*2630*/  BSYNC.RECONVERGENT B1 ;  /* 0x0000000000017941 */ /* 0x000fea0003800200 */
.L_x_204:
        /* <DEDUP_REMOVED lines=27> */
.L_x_207:
[----:B------:R-:W-:Y:S05]  /*27f0*/  BSYNC.RECONVERGENT B1 ;  /* 0x0000000000017941 */ /* 0x000fea0003800200 */
.L_x_206:
[----:B------:R-:W-:Y:S01]  /*2800*/  SHFL.DOWN PT, R10, R12, 0x10, R9 ;  /* 0x0a0000000c0a7989 */ /* 0x000fe200000e0009 */
[C---:B------:R-:W-:Y:S01]  /*2810*/  VIADD R2, R5.reuse, 0x10 ;  /* 0x0000001005027836 */ /* 0x040fe20000000000 */
[----:B------:R-:W-:Y:S01]  /*2820*/  ISETP.NE.AND P2, PT, R5, RZ, PT ;  /* 0x000000ff0500720c */ /* 0x000fe20003f45270 */
[----:B------:R-:W-:Y:S01]  /*2830*/  BSSY.RECONVERGENT B1, `(.L_x_208) ;  /* 0x0000019000017945 */ /* 0x000fe20003800200 */
        /* <DEDUP_REMOVED lines=24> */
.L_x_209:
[----:B------:R-:W-:Y:S05]  /*29c0*/  BSYNC.RECONVERGENT B1 ;  /* 0x0000000000017941 */ /* 0x000fea0003800200 */
.L_x_208:
        /* <DEDUP_REMOVED lines=10> */
.L_x_211:
[----:B------:R-:W-:Y:S05]  /*2a70*/  BSYNC.RECONVERGENT B1 ;  /* 0x0000000000017941 */ /* 0x000fea0003800200 */
.L_x_210:
[----:B------:R-:W-:Y:S01]  /*2a80*/  BAR.SYNC.DEFER_BLOCKING 0x0 ;  /* 0x0000000000007b1d */ /* 0x000fe20000010000 */
[----:B------:R-:W-:-:S13]  /*2a90*/  ISETP.NE.AND P1, PT, R6, RZ, PT ;  /* 0x000000ff0600720c */ /* 0x000fda0003f25270 */
[----:B------:R-:W-:Y:S05]  /*2aa0*/  @P1 BRA `(.L_x_187) ;  /* 0x0000003c004c1947 */ /* 0x000fea0003800000 */
[----:B------:R-:W-:Y:S01]  /*2ab0*/  ISETP.GE.AND P0, PT, R4, 0x21, PT ;  /* 0x000000210400780c */ /* 0x000fe20003f06270 */
[----:B0-----:R-:W-:Y:S02]  /*2ac0*/  IMAD.MOV.U32 R5, RZ, RZ, R16 ;  /* 0x000000ffff057224 */ /* 0x001fe400078e0010 */
[----:B------:R-:W-:Y:S02]  /*2ad0*/  IMAD.MOV.U32 R12, RZ, RZ, R17 ;  /* 0x000000ffff0c7224 */ /* 0x000fe400078e0011 */
[----:B------:R-:W-:Y:S02]  /*2ae0*/  IMAD.MOV.U32 R6, RZ, RZ, R2 ;  /* 0x000000ffff067224 */ /* 0x000fe400078e0002 */
[----:B------:R-:W-:-:S06]  /*2af0*/  IMAD.MOV.U32 R7, RZ, RZ, R3 ;  /* 0x000000ffff077224 */ /* 0x000fcc00078e0003 */
[----:B------:R-:W-:Y:S05]  /*2b00*/  @!P0 BRA `(.L_x_212) ;  /* 0x00000000006c8947 */ /* 0x000fea0003800000 */
        /* <DEDUP_REMOVED lines=26> */
.L_x_213:
[----:B------:R-:W-:Y:S05]  /*2cb0*/  BSYNC.RECONVERGENT B1 ;  /* 0x0000000000017941 */ /* 0x000fea0003800200 */
.L_x_212:
[----:B------:R-:W-:Y:S01]  /*2cc0*/  ISETP.GE.AND P0, PT, R4, 0x41, PT ;  /* 0x000000410400780c */ /* 0x000fe20003f06270 */
[----:B------:R-:W-:Y:S02]  /*2cd0*/  IMAD.MOV.U32 R11, RZ, RZ, R5 ;  /* 0x000000ffff0b7224 */ /* 0x000fe400078e0005 */
        /* <DEDUP_REMOVED lines=30> */
.L_x_215:
[----:B------:R-:W-:Y:S05]  /*2ec0*/  BSYNC.RECONVERGENT B1 ;  /* 0x0000000000017941 */ /* 0x000fea0003800200 */
.L_x_214:
        /* <DEDUP_REMOVED lines=32> */
.L_x_217:
[----:B------:R-:W-:Y:S05]  /*30d0*/  BSYNC.RECONVERGENT B1 ;  /* 0x0000000000017941 */ /* 0x000fea0003800200 */
.L_x_216:
        /* <DEDUP_REMOVED lines=32> */
.L_x_219:
[----:B------:R-:W-:Y:S05]  /*32e0*/  BSYNC.RECONVERGENT B1 ;  /* 0x0000000000017941 */ /* 0x000fea0003800200 */
.L_x_218:
        /* <DEDUP_REMOVED lines=32> */
.L_x_221:
[----:B------:R-:W-:Y:S05]  /*34f0*/  BSYNC.RECONVERGENT B1 ;  /* 0x0000000000017941 */ /* 0x000fea0003800200 */
.L_x_220:
        /* <DEDUP_REMOVED lines=11> */
[----:B------:R-:W-:Y:S02]  /*35b0*/  IMAD.MOV.U32 R6, RZ, RZ, R8 ;  /* 0x000000ffff067224 */ /* 0x000fe400078e0008 */
[----:B------:R-:W-:Y:S01]  /*35c0*/  IMAD.MOV.U32 R7, RZ, RZ, R9 ;  /* 0x000000ffff077224 */ /* 0x000fe200078e0009 */
[----:B0-----:R-:W-:-:S05]  /*35d0*/  LEA R13, R3, R2, 0x18 ;  /* 0x00000002030d7211 */ /* 0x001fca00078ec0ff */
        /* <DEDUP_REMOVED lines=18> */
.L_x_223:
[----:B------:R-:W-:Y:S05]  /*3700*/  BSYNC.RECONVERGENT B1 ;  /* 0x0000000000017941 */ /* 0x000fea0003800200 */
.L_x_222:
        /* <DEDUP_REMOVED lines=30> */
.L_x_155:
[----:B------:R-:W0:Y:S01]  /*38f0*/  S2R R7, SR_TID.X ;  /* 0x0000000000077919 */ /* 0x000e220000002100 */
[----:B------:R-:W1:Y:S02]  /*3900*/  LDCU.128 UR12, c[0x0][0x380] ;  /* 0x00007000ff0c77ac */ /* 0x000e640008000c00 */
[----:B-1----:R-:W-:Y:S02]  /*3910*/  IMAD.U32 R18, RZ, RZ, UR12 ;  /* 0x0000000cff127e24 */ /* 0x002fe4000f8e00ff */
[----:B------:R-:W-:Y:S01]  /*3920*/  IMAD.U32 R17, RZ, RZ, UR13 ;  /* 0x0000000dff117e24 */ /* 0x000fe2000f8e00ff */
[----:B0-----:R-:W-:-:S05]  /*3930*/  IADD3 R2, P0, PT, R5, R7, RZ ;  /* 0x0000000705027210 */ /* 0x001fca0007f1e0ff */
[----:B------:R-:W-:Y:S01]  /*3940*/  IMAD.X R3, RZ, RZ, RZ, P0 ;  /* 0x000000ffff037224 */ /* 0x000fe200000e06ff */
[----:B------:R-:W-:-:S04]  /*3950*/  LEA R22, P0, R2, R18, 0x3 ;  /* 0x0000001202167211 */ /* 0x000fc800078018ff */
[----:B------:R-:W-:-:S05]  /*3960*/  LEA.HI.X R23, R2, R17, R3, 0x3, P0 ;  /* 0x0000001102177211 */ /* 0x000fca00000f1c03 */
[----:B------:R-:W2:Y:S04]  /*3970*/  LDG.E.64 R8, desc[UR10][R22.64] ;  /* 0x0000000a16087981 */ /* 0x000ea8000c1e1b00 */
[----:B------:R-:W2:Y:S04]  /*3980*/  LDG.E.64 R14, desc[UR10][R22.64+0x800] ;  /* 0x0008000a160e7981 */ /* 0x000ea8000c1e1b00 */
[----:B------:R-:W3:Y:S04]  /*3990*/  LDG.E.64 R20, desc[UR10][R22.64+0x1000] ;  /* 0x0010000a16147981 */ /* 0x000ee8000c1e1b00 */
[----:B------:R-:W4:Y:S04]  /*39a0*/  LDG.E.64 R2, desc[UR10][R22.64+0x1800] ;  /* 0x0018000a16027981 */ /* 0x000f28000c1e1b00 */
[----:B------:R0:W5:Y:S01]  /*39b0*/  LDG.E.64 R10, desc[UR10][R22.64+0x2000] ;  /* 0x0020000a160a7981 */ /* 0x000162000c1e1b00 */
[C---:B------:R-:W-:Y:S01]  /*39c0*/  VIADD R4, R7.reuse, 0x100 ;  /* 0x0000010007047836 */ /* 0x040fe20000000000 */
[----:B------:R-:W-:Y:S01]  /*39d0*/  UMOV UR4, URZ ;  /* 0x000000ff00047c82 */ /* 0x000fe20008000000 */
[----:B------:R-:W-:Y:S01]  /*39e0*/  IMAD.U32 R16, RZ, RZ, UR14 ;  /* 0x0000000eff107e24 */ /* 0x000fe2000f8e00ff */
[----:B------:R-:W-:Y:S01]  /*39f0*/  BSSY.RECONVERGENT B1, `(.L_x_224) ;  /* 0x0000018000017945 */ /* 0x000fe20003800200 */
[----:B------:R-:W-:Y:S01]  /*3a00*/  VIADD R6, R7, 0x200 ;  /* 0x0000020007067836 */ /* 0x000fe20000000000 */
[----:B------:R-:W-:Y:S01]  /*3a10*/  ISETP.LE.U32.AND P0, PT, R13, UR6, PT ;  /* 0x000000060d007c0c */ /* 0x000fe2000bf03070 */
[----:B--2---:R-:W-:-:S06]  /*3a20*/  DSETP.GEU.AND P2, PT, R14, R8, PT ;  /* 0x000000080e00722a */ /* 0x004fcc0003f4e000 */
[----:B------:R-:W-:Y:S02]  /*3a30*/  FSEL R8, R14, R8, !P2 ;  /* 0x000000080e087208 */ /* 0x000fe40005000000 */
[----:B------:R-:W-:-:S06]  /*3a40*/  FSEL R9, R15, R9, !P2 ;  /* 0x000000090f097208 */ /* 0x000fcc0005000000 */
[----:B---3--:R-:W-:-:S06]  /*3a50*/  DSETP.GEU.AND P3, PT, R20, R8, PT ;  /* 0x000000081400722a */ /* 0x008fcc0003f6e000 */
[----:B------:R-:W-:Y:S02]  /*3a60*/  FSEL R14, R20, R8, !P3 ;  /* 0x00000008140e7208 */ /* 0x000fe40005800000 */
[----:B------:R-:W-:Y:S01]  /*3a70*/  FSEL R15, R21, R9, !P3 ;  /* 0x00000009150f7208 */ /* 0x000fe20005800000 */
[----:B------:R-:W-:Y:S01]  /*3a80*/  IMAD.U32 R9, RZ, RZ, UR15 ;  /* 0x0000000fff097e24 */ /* 0x000fe2000f8e00ff */
[----:B------:R-:W-:-:S03]  /*3a90*/  IADD3 R8, P1, PT, R5, R16, RZ ;  /* 0x0000001005087210 */ /* 0x000fc60007f3e0ff */
[----:B------:R-:W-:Y:S01]  /*3aa0*/  IMAD.MOV.U32 R5, RZ, RZ, R15 ;  /* 0x000000ffff057224 */ /* 0x000fe200078e000f */
[----:B----4-:R-:W-:Y:S01]  /*3ab0*/  DSETP.GEU.AND P4, PT, R14, R2, PT ;  /* 0x000000020e00722a */ /* 0x010fe20003f8e000 */
[----:B------:R-:W-:Y:S01]  /*3ac0*/  @P3 SEL R6, R4, R7, !P2 ;  /* 0x0000000704063207 */ /* 0x000fe20005000000 */
[----:B------:R-:W-:-:S04]  /*3ad0*/  IMAD.MOV.U32 R4, RZ, RZ, R14 ;  /* 0x000000ffff047224 */ /* 0x000fc800078e000e */
[----:B------:R-:W-:-:S08]  /*3ae0*/  IMAD.MOV.U32 R19, RZ, RZ, R6 ;  /* 0x000000ffff137224 */ /* 0x000fd000078e0006 */
[----:B0-----:R-:W-:Y:S05]  /*3af0*/  @!P4 BRA `(.L_x_225) ;  /* 0x00000000001cc947 */ /* 0x001fea0003800000 */
[----:B------:R-:W-:Y:S01]  /*3b00*/  DSETP.GEU.AND P2, PT, R2, R14, PT ;  /* 0x0000000e0200722a */ /* 0x000fe20003f4e000 */
[----:B------:R-:W-:Y:S02]  /*3b10*/  IMAD.MOV.U32 R4, RZ, RZ, R2 ;  /* 0x000000ffff047224 */ /* 0x000fe400078e0002 */
[----:B------:R-:W-:Y:S02]  /*3b20*/  IMAD.MOV.U32 R5, RZ, RZ, R3 ;  /* 0x000000ffff057224 */ /* 0x000fe400078e0003 */
[----:B------:R-:W-:-:S09]  /*3b30*/  VIADD R19, R7, 0x300 ;  /* 0x0000030007137836 */ /* 0x000fd20000000000 */
[----:B------:R-:W-:Y:S02]  /*3b40*/  @P2 IMAD.MOV.U32 R4, RZ, RZ, R14 ;  /* 0x000000ffff042224 */ /* 0x000fe400078e000e */
[----:B------:R-:W-:Y:S02]  /*3b50*/  @P2 IMAD.MOV.U32 R5, RZ, RZ, R15 ;  /* 0x000000ffff052224 */ /* 0x000fe400078e000f */
[----:B------:R-:W-:-:S07]  /*3b60*/  @P2 IMAD.MOV.U32 R19, RZ, RZ, R6 ;  /* 0x000000ffff132224 */ /* 0x000fce00078e0006 */
.L_x_225:
[----:B------:R-:W-:Y:S05]  /*3b70*/  BSYNC.RECONVERGENT B1 ;  /* 0x0000000000017941 */ /* 0x000fea0003800200 */
.L_x_224:
[----:B------:R-:W-:Y:S01]  /*3b80*/  IMAD.X R20, RZ, RZ, R9, P1 ;  /* 0x000000ffff147224 */ /* 0x000fe200008e0609 */
[----:B-----5:R-:W-:Y:S01]  /*3b90*/  DSETP.GEU.AND P1, PT, R4, R10, PT ;  /* 0x0000000a0400722a */ /* 0x020fe20003f2e000 */
[----:B------:R-:W-:Y:S01]  /*3ba0*/  LOP3.LUT R14, R7, 0x400, RZ, 0xfc, !PT ;  /* 0x00000400070e7812 */ /* 0x000fe200078efcff */
[----:B------:R-:W-:Y:S01]  /*3bb0*/  BSSY.RECONVERGENT B1, `(.L_x_226) ;  /* 0x0000019000017945 */ /* 0x000fe20003800200 */
[-C--:B------:R-:W-:Y:S01]  /*3bc0*/  IADD3 R22, P3, PT, R19, R8.reuse, RZ ;  /* 0x0000000813167210 */ /* 0x080fe20007f7e0ff */
[----:B------:R-:W-:Y:S01]  /*3bd0*/  IMAD.MOV.U32 R2, RZ, RZ, R4 ;  /* 0x000000ffff027224 */ /* 0x000fe200078e0004 */
[----:B------:R-:W-:Y:S01]  /*3be0*/  IADD3 R15, P2, PT, R14, R8, RZ ;  /* 0x000000080e0f7210 */ /* 0x000fe20007f5e0ff */
[----:B------:R-:W-:Y:S01]  /*3bf0*/  IMAD.MOV.U32 R3, RZ, RZ, R5 ;  /* 0x000000ffff037224 */ /* 0x000fe200078e0005 */
[----:B------:R-:W-:Y:S01]  /*3c00*/  IADD3.X R21, PT, PT, R20, UR4, RZ, P3, !PT ;  /* 0x0000000414157c10 */ /* 0x000fe20009ffe4ff */
[----:B------:R-:W-:Y:S01]  /*3c10*/  IMAD.MOV.U32 R8, RZ, RZ, R22 ;  /* 0x000000ffff087224 */ /* 0x000fe200078e0016 */
[----:B------:R-:W-:Y:S01]  /*3c20*/  ISETP.GE.U32.AND.EX P0, PT, RZ, R12, PT, P0 ;  /* 0x0000000cff00720c */ /* 0x000fe20003f06100 */
[----:B------:R-:W-:-:S02]  /*3c30*/  IMAD.X R20, RZ, RZ, R20, P2 ;  /* 0x000000ffff147224 */ /* 0x000fc400010e0614 */
[----:B------:R-:W-:Y:S02]  /*3c40*/  IMAD.MOV.U32 R6, RZ, RZ, R21 ;  /* 0x000000ffff067224 */ /* 0x000fe400078e0015 */
[----:B------:R-:W-:Y:S08]  /*3c50*/  @!P1 BRA `(.L_x_227) ;  /* 0x0000000000389947 */ /* 0x000ff00003800000 */
[----:B------:R-:W-:Y:S01]  /*3c60*/  DSETP.GEU.AND P2, PT, R10, R4, PT ;  /* 0x000000040a00722a */ /* 0x000fe20003f4e000 */
[----:B------:R-:W-:Y:S02]  /*3c70*/  IMAD.U32 R2, RZ, RZ, UR4 ;  /* 0x00000004ff027e24 */ /* 0x000fe4000f8e00ff */
[----:B------:R-:W-:Y:S02]  /*3c80*/  IMAD.MOV.U32 R8, RZ, RZ, R15 ;  /* 0x000000ffff087224 */ /* 0x000fe400078e000f */
[----:B------:R-:W-:Y:S02]  /*3c90*/  IMAD.MOV.U32 R6, RZ, RZ, R20 ;  /* 0x000000ffff067224 */ /* 0x000fe400078e0014 */
[----:B------:R-:W-:-:S07]  /*3ca0*/  IMAD.MOV.U32 R3, RZ, RZ, R11 ;  /* 0x000000ffff037224 */ /* 0x000fce00078e000b */
[----:B------:R-:W-:-:S04]  /*3cb0*/  @P2 ISETP.GE.U32.AND P1, PT, R19, R14, PT ;  /* 0x0000000e1300220c */ /* 0x000fc80003f26070 */
[----:B------:R-:W-:Y:S01]  /*3cc0*/  @P2 ISETP.GE.AND.EX P1, PT, R2, RZ, PT, P1 ;  /* 0x000000ff0200220c */ /* 0x000fe20003f26310 */
[----:B------:R-:W-:-:S03]  /*3cd0*/  IMAD.MOV.U32 R2, RZ, RZ, R10 ;  /* 0x000000ffff027224 */ /* 0x000fc600078e000a */
[----:B------:R-:W-:Y:S02]  /*3ce0*/  @P2 FSEL R4, R4, R10, !P1 ;  /* 0x0000000a04042208 */ /* 0x000fe40004800000 */
[----:B------:R-:W-:Y:S02]  /*3cf0*/  @P2 FSEL R5, R5, R11, !P1 ;  /* 0x0000000b05052208 */ /* 0x000fe40004800000 */
[----:B------:R-:W-:Y:S01]  /*3d00*/  @P2 SEL R8, R22, R15, !P1 ;  /* 0x0000000f16082207 */ /* 0x000fe20004800000 */
[----:B------:R-:W-:Y:S01]  /*3d10*/  @P2 IMAD.MOV.U32 R2, RZ, RZ, R4 ;  /* 0x000000ffff022224 */ /* 0x000fe200078e0004 */
[----:B------:R-:W-:Y:S01]  /*3d20*/  @P2 SEL R6, R21, R20, !P1 ;  /* 0x0000001415062207 */ /* 0x000fe20004800000 */
[----:B------:R-:W-:-:S07]  /*3d30*/  @P2 IMAD.MOV.U32 R3, RZ, RZ, R5 ;  /* 0x000000ffff032224 */ /* 0x000fce00078e0005 */
.L_x_227:
[----:B------:R-:W-:Y:S05]  /*3d40*/  BSYNC.RECONVERGENT B1 ;  /* 0x0000000000017941 */ /* 0x000fea0003800200 */
.L_x_226:
[----:B------:R-:W-:Y:S05]  /*3d50*/  @P0 BRA `(.L_x_228) ;  /* 0x0000001400c00947 */ /* 0x000fea0003800000 */
[----:B------:R-:W0:Y:S01]  /*3d60*/  LDCU.64 UR8, c[0x0][0x3e8] ;  /* 0x00007d00ff0877ac */ /* 0x000e220008000a00 */
[----:B------:R-:W-:Y:S01]  /*3d70*/  ISETP.NE.AND P0, PT, R7, RZ, PT ;  /* 0x000000ff0700720c */ /* 0x000fe20003f05270 */
[----:B------:R-:W-:Y:S01]  /*3d80*/  BSSY.RECONVERGENT B1, `(.L_x_229) ;  /* 0x0000012000017945 */ /* 0x000fe20003800200 */
[----:B------:R-:W-:Y:S01]  /*3d90*/  UMOV UR4, 0x8 ;  /* 0x0000000800047882 */ /* 0x000fe20000000000 */
[----:B------:R-:W-:Y:S02]  /*3da0*/  UMOV UR5, 0x0 ;  /* 0x0000000000057882 */ /* 0x000fe40000000000 */
[----:B0-----:R-:W-:-:S04]  /*3db0*/  UIMAD.WIDE.U32 UR4, UR8, 0x1, UR4 ;  /* 0x00000001080478a5 */ /* 0x001fc8000f8e0004 */
[----:B------:R-:W-:Y:S02]  /*3dc0*/  UIADD3 UR7, UPT, UPT, UR5, UR9, URZ ;  /* 0x0000000905077290 */ /* 0x000fe4000fffe0ff */
[----:B------:R-:W-:Y:S02]  /*3dd0*/  IMAD.U32 R5, RZ, RZ, UR5 ;  /* 0x00000005ff057e24 */ /* 0x000fe4000f8e00ff */
[----:B------:R-:W-:Y:S02]  /*3de0*/  IMAD.U32 R4, RZ, RZ, UR4 ;  /* 0x00000004ff047e24 */ /* 0x000fe4000f8e00ff */
[----:B------:R-:W-:Y:S01]  /*3df0*/  IMAD.U32 R5, RZ, RZ, UR7 ;  /* 0x00000007ff057e24 */ /* 0x000fe2000f8e00ff */
[----:B------:R-:W-:Y:S06]  /*3e00*/  @P0 BRA `(.L_x_230) ;  /* 0x0000000000240947 */ /* 0x000fec0003800000 */
[----:B------:R-:W-:Y:S02]  /*3e10*/  IMAD.MOV.U32 R14, RZ, RZ, 0x500 ;  /* 0x00000500ff0e7424 */ /* 0x000fe400078e00ff */
[----:B------:R-:W-:-:S05]  /*3e20*/  IMAD.MOV.U32 R15, RZ, RZ, 0x0 ;  /* 0x00000000ff0f7424 */ /* 0x000fca00078e00ff */
[----:B------:R-:W2:Y:S01]  /*3e30*/  ATOMG.E.ADD.64.STRONG.GPU PT, R10, desc[UR10][R4.64], R14 ;  /* 0x8000000e040a79a8 */ /* 0x000ea200081ef50a */
[----:B------:R-:W0:Y:S01]  /*3e40*/  S2UR UR5, SR_CgaCtaId ;  /* 0x00000000000579c3 */ /* 0x000e220000008800 */
[----:B------:R-:W-:Y:S02]  /*3e50*/  UMOV UR4, 0x400 ;  /* 0x0000040000047882 */ /* 0x000fe40000000000 */
[----:B0-----:R-:W-:Y:S01]  /*3e60*/  ULEA UR4, UR5, UR4, 0x18 ;  /* 0x0000000405047291 */ /* 0x001fe2000f8ec0ff */
[----:B--2---:R-:W-:-:S05]  /*3e70*/  IADD3 R10, P0, PT, R10, UR6, RZ ;  /* 0x000000060a0a7c10 */ /* 0x004fca000ff1e0ff */
[----:B------:R-:W-:-:S05]  /*3e80*/  IMAD.X R11, RZ, RZ, R11, P0 ;  /* 0x000000ffff0b7224 */ /* 0x000fca00000e060b */
[----:B------:R0:W-:Y:S03]  /*3e90*/  STS.64 [UR4+0x98], R10 ;  /* 0x0000980aff007988 */ /* 0x0001e60008000a04 */
.L_x_230:
[----:B------:R-:W-:Y:S05]  /*3ea0*/  BSYNC.RECONVERGENT B1 ;  /* 0x0000000000017941 */ /* 0x000fea0003800200 */
.L_x_229:
[----:B------:R-:W1:Y:S08]  /*3eb0*/  S2UR UR5, SR_CgaCtaId ;  /* 0x00000000000579c3 */ /* 0x000e700000008800 */
[----:B------:R-:W-:Y:S06]  /*3ec0*/  BAR.SYNC.DEFER_BLOCKING 0x0 ;  /* 0x0000000000007b1d */ /* 0x000fec0000010000 */
[----:B------:R-:W-:-:S02]  /*3ed0*/  UMOV UR4, 0x400 ;  /* 0x0000040000047882 */ /* 0x000fc40000000000 */
[----:B-1----:R-:W-:-:S06]  /*3ee0*/  ULEA UR4, UR5, UR4, 0x18 ;  /* 0x0000000405047291 */ /* 0x002fcc000f8ec0ff */
[----:B------:R-:W-:-:S05]  /*3ef0*/  IMAD.U32 R19, RZ, RZ, UR4 ;  /* 0x00000004ff137e24 */ /* 0x000fca000f8e00ff */
[----:B0-----:R-:W0:Y:S02]  /*3f00*/  LDS.64 R10, [R19+0x98] ;  /* 0x00009800130a7984 */ /* 0x001e240000000a00 */
[----:B0-----:R-:W-:-:S04]  /*3f10*/  IADD3 R14, P1, PT, R10, 0x500, RZ ;  /* 0x000005000a0e7810 */ /* 0x001fc80007f3e0ff */
[----:B------:R-:W-:Y:S01]  /*3f20*/  ISETP.GT.U32.AND P0, PT, R14, R13, PT ;  /* 0x0000000d0e00720c */ /* 0x000fe20003f04070 */
[----:B------:R-:W-:-:S05]  /*3f30*/  IMAD.X R15, RZ, RZ, R11, P1 ;  /* 0x000000ffff0f7224 */ /* 0x000fca00008e060b */
[----:B------:R-:W-:-:S13]  /*3f40*/  ISETP.GT.AND.EX P0, PT, R15, R12, PT, P0 ;  /* 0x0000000c0f00720c */ /* 0x000fda0003f04300 */
[----:B------:R-:W-:Y:S05]  /*3f50*/  @P0 BRA `(.L_x_231) ;  /* 0x0000000800840947 */ /* 0x000fea0003800000 */
[----:B------:R-:W-:Y:S01]  /*3f60*/  BSSY.RECONVERGENT B1, `(.L_x_231) ;  /* 0x00000a0000017945 */ /* 0x000fe20003800200 */
[----:B------:R-:W0:Y:S01]  /*3f70*/  LDCU.64 UR8, c[0x0][0x398] ;  /* 0x00007300ff0877ac */ /* 0x000e220008000a00 */
[----:B------:R-:W1:Y:S02]  /*3f80*/  LDCU.128 UR12, c[0x0][0x380] ;  /* 0x00007000ff0c77ac */ /* 0x000e640008000c00 */
.L_x_244:
[----:B------:R-:W-:Y:S01]  /*3f90*/  IADD3 R29, P0, PT, R7, R10, RZ ;  /* 0x0000000a071d7210 */ /* 0x000fe20007f1e0ff */
[----:B-1----:R-:W-:Y:S02]  /*3fa0*/  IMAD.U32 R18, RZ, RZ, UR12 ;  /* 0x0000000cff127e24 */ /* 0x002fe4000f8e00ff */
[----:B------:R-:W-:Y:S02]  /*3fb0*/  IMAD.U32 R17, RZ, RZ, UR13 ;  /* 0x0000000dff117e24 */ /* 0x000fe4000f8e00ff */
[----:B------:R-:W-:Y:S01]  /*3fc0*/  IMAD.X R26, RZ, RZ, R11, P0 ;  /* 0x000000ffff1a7224 */ /* 0x000fe200000e060b */
[----:B------:R-:W-:-:S04]  /*3fd0*/  LEA R30, P0, R29, R18, 0x3 ;  /* 0x000000121d1e7211 */ /* 0x000fc800078018ff */
[----:B------:R-:W-:-:S05]  /*3fe0*/  LEA.HI.X R31, R29, R17, R26, 0x3, P0 ;  /* 0x000000111d1f7211 */ /* 0x000fca00000f1c1a */
[----:B------:R-:W2:Y:S04]  /*3ff0*/  LDG.E.64 R24, desc[UR10][R30.64] ;  /* 0x0000000a1e187981 */ /* 0x000ea8000c1e1b00 */
[----:B------:R1:W5:Y:S04]  /*4000*/  LDG.E.64 R22, desc[UR10][R30.64+0x800] ;  /* 0x0008000a1e167981 */ /* 0x000368000c1e1b00 */
[----:B------:R1:W5:Y:S04]  /*4010*/  LDG.E.64 R14, desc[UR10][R30.64+0x1000] ;  /* 0x0010000a1e0e7981 */ /* 0x000368000c1e1b00 */
[----:B------:R1:W5:Y:S04]  /*4020*/  LDG.E.64 R12, desc[UR10][R30.64+0x1800] ;  /* 0x0018000a1e0c7981 */ /* 0x000368000c1e1b00 */
[----:B------:R1:W5:Y:S01]  /*4030*/  LDG.E.64 R10, desc[UR10][R30.64+0x2000] ;  /* 0x0020000a1e0a7981 */ /* 0x000362000c1e1b00 */
[----:B------:R-:W-:Y:S01]  /*4040*/  IMAD.U32 R16, RZ, RZ, UR14 ;  /* 0x0000000eff107e24 */ /* 0x000fe2000f8e00ff */
[----:B------:R-:W-:Y:S01]  /*4050*/  BSSY.RECONVERGENT B2, `(.L_x_232) ;  /* 0x0000018000027945 */ /* 0x000fe20003800200 */
[----:B------:R-:W-:-:S02]  /*4060*/  IMAD.U32 R9, RZ, RZ, UR15 ;  /* 0x0000000fff097e24 */ /* 0x000fc4000f8e00ff */
[----:B------:R-:W-:Y:S01]  /*4070*/  IMAD.MOV.U32 R32, RZ, RZ, R8 ;  /* 0x000000ffff207224 */ /* 0x000fe200078e0008 */
[----:B------:R-:W-:Y:S01]  /*4080*/  IADD3 R29, P1, PT, R29, R16, RZ ;  /* 0x000000101d1d7210 */ /* 0x000fe20007f3e0ff */
[----:B------:R-:W-:Y:S02]  /*4090*/  IMAD.MOV.U32 R33, RZ, RZ, R6 ;  /* 0x000000ffff217224 */ /* 0x000fe400078e0006 */
[----:B------:R-:W-:Y:S02]  /*40a0*/  IMAD.MOV.U32 R20, RZ, RZ, R2 ;  /* 0x000000ffff147224 */ /* 0x000fe400078e0002 */
[----:B------:R-:W-:Y:S02]  /*40b0*/  IMAD.MOV.U32 R21, RZ, RZ, R3 ;  /* 0x000000ffff157224 */ /* 0x000fe400078e0003 */
[----:B------:R-:W-:Y:S01]  /*40c0*/  IMAD.X R27, R26, 0x1, R9, P1 ;  /* 0x000000011a1b7824 */ /* 0x000fe200008e0609 */
[----:B--2---:R-:W-:-:S14]  /*40d0*/  DSETP.GEU.AND P0, PT, R2, R24, PT ;  /* 0x000000180200722a */ /* 0x004fdc0003f0e000 */
[----:B-1----:R-:W-:Y:S05]  /*40e0*/  @!P0 BRA `(.L_x_233) ;  /* 0x0000000000388947 */ /* 0x002fea0003800000 */
        /* <DEDUP_REMOVED lines=14> */
.L_x_233:
[----:B0-----:R-:W-:Y:S05]  /*41d0*/  BSYNC.RECONVERGENT B2 ;  /* 0x0000000000027941 */ /* 0x001fea0003800200 */
.L_x_232:
[----:B-----5:R-:W-:Y:S01]  /*41e0*/  DSETP.GEU.AND P0, PT, R20, R22, PT ;  /* 0x000000161400722a */ /* 0x020fe20003f0e000 */
[----:B------:R-:W-:Y:S01]  /*41f0*/  IADD3 R3, P1, PT, R29, 0x100, RZ ;  /* 0x000001001d037810 */ /* 0x000fe20007f3e0ff */
[----:B------:R-:W-:Y:S01]  /*4200*/  BSSY.RECONVERGENT B2, `(.L_x_234) ;  /* 0x0000015000027945 */ /* 0x000fe20003800200 */
[----:B------:R-:W-:Y:S02]  /*4210*/  IMAD.MOV.U32 R26, RZ, RZ, R32 ;  /* 0x000000ffff1a7224 */ /* 0x000fe400078e0020 */
[----:B------:R-:W-:Y:S02]  /*4220*/  IMAD.MOV.U32 R28, RZ, RZ, R33 ;  /* 0x000000ffff1c7224 */ /* 0x000fe400078e0021 */
[----:B------:R-:W-:Y:S02]  /*4230*/  IMAD.X R2, RZ, RZ, R27, P1 ;  /* 0x000000ffff027224 */ /* 0x000fe400008e061b */
[----:B------:R-:W-:Y:S02]  /*4240*/  IMAD.MOV.U32 R24, RZ, RZ, R20 ;  /* 0x000000ffff187224 */ /* 0x000fe400078e0014 */
[----:B------:R-:W-:-:S03]  /*4250*/  IMAD.MOV.U32 R25, RZ, RZ, R21 ;  /* 0x000000ffff197224 */ /* 0x000fc600078e0015 */
        /* <DEDUP_REMOVED lines=15> */
.L_x_235:
[----:B------:R-:W-:Y:S05]  /*4350*/  BSYNC.RECONVERGENT B2 ;  /* 0x0000000000027941 */ /* 0x000fea0003800200 */
.L_x_234:
[----:B------:R-:W-:Y:S01]  /*4360*/  DSETP.GEU.AND P0, PT, R24, R14, PT ;  /* 0x0000000e1800722a */ /* 0x000fe20003f0e000 */
        /* <DEDUP_REMOVED lines=22> */
.L_x_237:
[----:B------:R-:W-:Y:S05]  /*44d0*/  BSYNC.RECONVERGENT B2 ;  /* 0x0000000000027941 */ /* 0x000fea0003800200 */
.L_x_236:
        /* <DEDUP_REMOVED lines=23> */
.L_x_239:
[----:B------:R-:W-:Y:S05]  /*4650*/  BSYNC.RECONVERGENT B2 ;  /* 0x0000000000027941 */ /* 0x000fea0003800200 */
.L_x_238:
        /* <DEDUP_REMOVED lines=23> */
.L_x_241:
[----:B------:R-:W-:Y:S05]  /*47d0*/  BSYNC.RECONVERGENT B2 ;  /* 0x0000000000027941 */ /* 0x000fea0003800200 */
.L_x_240:
[----:B------:R-:W-:Y:S01]  /*47e0*/  BAR.SYNC.DEFER_BLOCKING 0x0 ;  /* 0x0000000000007b1d */ /* 0x000fe20000010000 */
[----:B------:R-:W-:-:S05]  /*47f0*/  ISETP.NE.AND P0, PT, R7, RZ, PT ;  /* 0x000000ff0700720c */ /* 0x000fca0003f05270 */
[----:B------:R-:W-:Y:S08]  /*4800*/  BSSY.RECONVERGENT B2, `(.L_x_242) ;  /* 0x000000c000027945 */ /* 0x000ff00003800200 */
[----:B------:R-:W-:Y:S05]  /*4810*/  @P0 BRA `(.L_x_243) ;  /* 0x0000000000280947 */ /* 0x000fea0003800000 */
[----:B------:R-:W-:Y:S02]  /*4820*/  IMAD.MOV.U32 R12, RZ, RZ, 0x500 ;  /* 0x00000500ff0c7424 */ /* 0x000fe400078e00ff */
[----:B------:R-:W-:-:S05]  /*4830*/  IMAD.MOV.U32 R13, RZ, RZ, 0x0 ;  /* 0x00000000ff0d7424 */ /* 0x000fca00078e00ff */
[----:B------:R-:W2:Y:S01]  /*4840*/  ATOMG.E.ADD.64.STRONG.GPU PT, R10, desc[UR10][R4.64], R12 ;  /* 0x8000000c040a79a8 */ /* 0x000ea200081ef50a */
[----:B------:R-:W0:Y:S01]  /*4850*/  S2UR UR5, SR_CgaCtaId ;  /* 0x00000000000579c3 */ /* 0x000e220000008800 */
[----:B------:R-:W-:Y:S02]  /*4860*/  UMOV UR4, 0x400 ;  /* 0x0000040000047882 */ /* 0x000fe40000000000 */
[----:B0-----:R-:W-:-:S06]  /*4870*/  ULEA UR4, UR5, UR4, 0x18 ;  /* 0x0000000405047291 */ /* 0x001fcc000f8ec0ff */
[----:B------:R-:W-:Y:S01]  /*4880*/  IMAD.U32 R19, RZ, RZ, UR4 ;  /* 0x00000004ff137e24 */ /* 0x000fe2000f8e00ff */
[----:B--2---:R-:W-:-:S05]  /*4890*/  IADD3 R10, P0, PT, R10, UR6, RZ ;  /* 0x000000060a0a7c10 */ /* 0x004fca000ff1e0ff */
[----:B------:R-:W-:-:S05]  /*48a0*/  IMAD.X R11, RZ, RZ, R11, P0 ;  /* 0x000000ffff0b7224 */ /* 0x000fca00000e060b */
[----:B------:R0:W-:Y:S03]  /*48b0*/  STS.64 [R19+0x98], R10 ;  /* 0x0000980a13007388 */ /* 0x0001e60000000a00 */
.L_x_243:
[----:B------:R-:W-:Y:S05]  /*48c0*/  BSYNC.RECONVERGENT B2 ;  /* 0x0000000000027941 */ /* 0x000fea0003800200 */
.L_x_242:
[----:B------:R-:W-:Y:S01]  /*48d0*/  BAR.SYNC.DEFER_BLOCKING 0x0 ;  /* 0x0000000000007b1d */ /* 0x000fe20000010000 */
[----:B------:R-:W-:Y:S02]  /*48e0*/  IMAD.U32 R13, RZ, RZ, UR8 ;  /* 0x00000008ff0d7e24 */ /* 0x000fe4000f8e00ff */
[----:B------:R-:W-:-:S03]  /*48f0*/  IMAD.U32 R12, RZ, RZ, UR9 ;  /* 0x00000009ff0c7e24 */ /* 0x000fc6000f8e00ff */
[----:B0-----:R-:W0:Y:S02]  /*4900*/  LDS.64 R10, [R19+0x98] ;  /* 0x00009800130a7984 */ /* 0x001e240000000a00 */
[----:B0-----:R-:W-:-:S04]  /*4910*/  IADD3 R14, P1, PT, R10, 0x500, RZ ;  /* 0x000005000a0e7810 */ /* 0x001fc80007f3e0ff */
[----:B------:R-:W-:Y:S01]  /*4920*/  ISETP.GT.U32.AND P0, PT, R14, R13, PT ;  /* 0x0000000d0e00720c */ /* 0x000fe20003f04070 */
[----:B------:R-:W-:-:S05]  /*4930*/  IMAD.X R15, RZ, RZ, R11, P1 ;  /* 0x000000ffff0f7224 */ /* 0x000fca00008e060b */
[----:B------:R-:W-:-:S13]  /*4940*/  ISETP.GT.AND.EX P0, PT, R15, R12, PT, P0 ;  /* 0x0000000c0f00720c */ /* 0x000fda0003f04300 */
[----:B------:R-:W-:Y:S05]  /*4950*/  @!P0 BRA `(.L_x_244) ;  /* 0xfffffff4008c8947 */ /* 0x000fea000383ffff */
[----:B------:R-:W-:Y:S05]  /*4960*/  BSYNC.RECONVERGENT B1 ;  /* 0x0000000000017941 */ /* 0x000fea0003800200 */
.L_x_231:
[----:B------:R-:W-:Y:S01]  /*4970*/  ISETP.GE.U32.AND P0, PT, R10, R13, PT ;  /* 0x0000000d0a00720c */ /* 0x000fe20003f06070 */
[----:B------:R-:W-:Y:S03]  /*4980*/  BSSY.RECONVERGENT B1, `(.L_x_228) ;  /* 0x00000ad000017945 */ /* 0x000fe60003800200 */
[----:B------:R-:W-:-:S13]  /*4990*/  ISETP.GE.AND.EX P0, PT, R11, R12, PT, P0 ;  /* 0x0000000c0b00720c */ /* 0x000fda0003f06300 */
[----:B------:R-:W-:Y:S05]  /*49a0*/  @P0 BRA `(.L_x_245) ;  /* 0x0000000800a80947 */ /* 0x000fea0003800000 */
[----:B------:R-:W-:-:S05]  /*49b0*/  IMAD.IADD R4, R13, 0x1, -R10 ;  /* 0x000000010d047824 */ /* 0x000fca00078e0a0a */
[----:B------:R-:W-:-:S13]  /*49c0*/  ISETP.GE.AND P0, PT, R7, R4, PT ;  /* 0x000000040700720c */ /* 0x000fda0003f06270 */
[----:B------:R-:W-:Y:S05]  /*49d0*/  @P0 BRA `(.L_x_245) ;  /* 0x00000008009c0947 */ /* 0x000fea0003800000 */
[----:B------:R-:W-:Y:S01]  /*49e0*/  LOP3.LUT R5, RZ, R7, RZ, 0x33, !PT ;  /* 0x00000007ff057212 */ /* 0x000fe200078e33ff */
[----:B------:R-:W-:Y:S03]  /*49f0*/  BSSY.RECONVERGENT B2, `(.L_x_246) ;  /* 0x0000031000027945 */ /* 0x000fe60003800200 */
[----:B------:R-:W-:-:S04]  /*4a00*/  IADD3 R20, PT, PT, -R10, R13, R5 ;  /* 0x0000000d0a147210 */ /* 0x000fc80007ffe105 */
[----:B------:R-:W-:-:S04]  /*4a10*/  LOP3.LUT R5, R20, 0x300, RZ, 0xc0, !PT ;  /* 0x0000030014057812 */ /* 0x000fc800078ec0ff */
[----:B------:R-:W-:Y:S01]  /*4a20*/  ISETP.NE.AND P0, PT, R5, 0x300, PT ;  /* 0x000003000500780c */ /* 0x000fe20003f05270 */
[----:B------:R-:W-:-:S12]  /*4a30*/  IMAD.MOV.U32 R5, RZ, RZ, R7 ;  /* 0x000000ffff057224 */ /* 0x000fd800078e0007 */
[----:B------:R-:W-:Y:S05]  /*4a40*/  @!P0 BRA `(.L_x_247) ;  /* 0x0000000000ac8947 */ /* 0x000fea0003800000 */
[----:B------:R-:W-:Y:S02]  /*4a50*/  IADD3 R19, P0, PT, R7, R10, RZ ;  /* 0x0000000a07137210 */ /* 0x000fe40007f1e0ff */
[----:B------:R-:W-:Y:S02]  /*4a60*/  LEA.HI R5, R20, 0x1, RZ, 0x18 ;  /* 0x0000000114057811 */ /* 0x000fe400078fc0ff */
[C---:B------:R-:W-:Y:S01]  /*4a70*/  LEA R18, P1, R19.reuse, R18, 0x3 ;  /* 0x0000001213127211 */ /* 0x040fe200078218ff */
[----:B------:R-:W-:Y:S01]  /*4a80*/  IMAD.X R14, RZ, RZ, R11, P0 ;  /* 0x000000ffff0e7224 */ /* 0x000fe200000e060b */
[----:B------:R-:W-:Y:S02]  /*4a90*/  IADD3 R21, P0, PT, R19, R16, RZ ;  /* 0x0000001013157210 */ /* 0x000fe40007f1e0ff */
[----:B------:R-:W-:Y:S01]  /*4aa0*/  LOP3.LUT R12, R5, 0x3, RZ, 0xc0, !PT ;  /* 0x00000003050c7812 */ /* 0x000fe200078ec0ff */
[----:B------:R-:W-:Y:S01]  /*4ab0*/  IMAD.MOV.U32 R5, RZ, RZ, R7 ;  /* 0x000000ffff057224 */ /* 0x000fe200078e0007 */
[----:B------:R-:W-:Y:S01]  /*4ac0*/  LEA.HI.X R19, R19, R17, R14, 0x3, P1 ;  /* 0x0000001113137211 */ /* 0x000fe200008f1c0e */
[----:B------:R-:W-:-:S02]  /*4ad0*/  IMAD.X R23, R14, 0x1, R9, P0 ;  /* 0x000000010e177824 */ /* 0x000fc400000e0609 */
[----:B------:R-:W-:-:S07]  /*4ae0*/  IMAD.MOV R9, RZ, RZ, -R12 ;  /* 0x000000ffff097224 */ /* 0x000fce00078e0a0c */
.L_x_250:
[----:B------:R-:W-:Y:S02]  /*4af0*/  IMAD.MOV.U32 R12, RZ, RZ, R18 ;  /* 0x000000ffff0c7224 */ /* 0x000fe400078e0012 */
[----:B------:R-:W-:-:S06]  /*4b00*/  IMAD.MOV.U32 R13, RZ, RZ, R19 ;  /* 0x000000ffff0d7224 */ /* 0x000fcc00078e0013 */
[----:B------:R-:W2:Y:S01]  /*4b10*/  LDG.E.64 R12, desc[UR10][R12.64] ;  /* 0x0000000a0c0c7981 */ /* 0x000ea2000c1e1b00 */
[----:B------:R-:W-:Y:S01]  /*4b20*/  VIADD R9, R9, 0x1 ;  /* 0x0000000109097836 */ /* 0x000fe20000000000 */
[----:B------:R-:W-:Y:S01]  /*4b30*/  BSSY.RECONVERGENT B3, `(.L_x_248) ;  /* 0x0000017000037945 */ /* 0x000fe20003800200 */
[----:B------:R-:W-:-:S03]  /*4b40*/  IADD3 R18, P3, PT, R18, 0x800, RZ ;  /* 0x0000080012127810 */ /* 0x000fc60007f7e0ff */
[----:B------:R-:W-:Y:S01]  /*4b50*/  ISETP.NE.AND P2, PT, R9, RZ, PT ;  /* 0x000000ff0900720c */ /* 0x000fe20003f45270 */
[----:B--2---:R-:W-:-:S14]  /*4b60*/  DSETP.GEU.AND P0, PT, R2, R12, PT ;  /* 0x0000000c0200722a */ /* 0x004fdc0003f0e000 */
        /* <DEDUP_REMOVED lines=19> */
.L_x_249:
[----:B------:R-:W-:Y:S05]  /*4ca0*/  BSYNC.RECONVERGENT B3 ;  /* 0x0000000000037941 */ /* 0x000fea0003800200 */
.L_x_248:
[----:B------:R-:W-:Y:S01]  /*4cb0*/  IADD3 R21, P0, PT, R21, 0x100, RZ ;  /* 0x0000010015157810 */ /* 0x000fe20007f1e0ff */
[----:B------:R-:W-:Y:S02]  /*4cc0*/  VIADD R5, R5, 0x100 ;  /* 0x0000010005057836 */ /* 0x000fe40000000000 */
[----:B------:R-:W-:Y:S02]  /*4cd0*/  IMAD.X R19, RZ, RZ, R19, P3 ;  /* 0x000000ffff137224 */ /* 0x000fe400018e0613 */
[----:B------:R-:W-:Y:S01]  /*4ce0*/  IMAD.X R23, RZ, RZ, R23, P0 ;  /* 0x000000ffff177224 */ /* 0x000fe200000e0617 */
[----:B------:R-:W-:Y:S07]  /*4cf0*/  @P2 BRA `(.L_x_250) ;  /* 0xfffffffc007c2947 */ /* 0x000fee000383ffff */
.L_x_247:
[----:B------:R-:W-:Y:S05]  /*4d00*/  BSYNC.RECONVERGENT B2 ;  /* 0x0000000000027941 */ /* 0x000fea0003800200 */
.L_x_246:
[----:B------:R-:W-:-:S13]  /*4d10*/  ISETP.GE.U32.AND P0, PT, R20, 0x300, PT ;  /* 0x000003001400780c */ /* 0x000fda0003f06070 */
[----:B------:R-:W-:Y:S05]  /*4d20*/  @!P0 BRA `(.L_x_245) ;  /* 0x0000000400c88947 */ /* 0x000fea0003800000 */
[----:B------:R-:W0:Y:S01]  /*4d30*/  LDC.64 R14, c[0x0][0x380] ;  /* 0x0000e000ff0e7b82 */ /* 0x000e220000000a00 */
[----:B------:R-:W-:-:S07]  /*4d40*/  VIADD R5, R5, 0x200 ;  /* 0x0000020005057836 */ /* 0x000fce0000000000 */
[----:B------:R-:W1:Y:S02]  /*4d50*/  LDC.64 R16, c[0x0][0x388] ;  /* 0x0000e200ff107b82 */ /* 0x000e640000000a00 */
.L_x_259:
[----:B------:R-:W-:-:S05]  /*4d60*/  VIADD R9, R5, 0xfffffe00 ;  /* 0xfffffe0005097836 */ /* 0x000fca0000000000 */
[----:B------:R-:W-:-:S05]  /*4d70*/  IADD3 R23, P0, PT, R9, R10, RZ ;  /* 0x0000000a09177210 */ /* 0x000fca0007f1e0ff */
[----:B------:R-:W-:Y:S01]  /*4d80*/  IMAD.X R30, RZ, RZ, R11, P0 ;  /* 0x000000ffff1e7224 */ /* 0x000fe200000e060b */
[----:B0-----:R-:W-:-:S04]  /*4d90*/  LEA R26, P0, R23, R14, 0x3 ;  /* 0x0000000e171a7211 */ /* 0x001fc800078018ff */
[----:B------:R-:W-:-:S05]  /*4da0*/  LEA.HI.X R27, R23, R15, R30, 0x3, P0 ;  /* 0x0000000f171b7211 */ /* 0x000fca00000f1c1e */
[----:B------:R-:W2:Y:S04]  /*4db0*/  LDG.E.64 R24, desc[UR10][R26.64] ;  /* 0x0000000a1a187981 */ /* 0x000ea8000c1e1b00 */
[----:B------:R0:W5:Y:S04]  /*4dc0*/  LDG.E.64 R20, desc[UR10][R26.64+0x800] ;  /* 0x0008000a1a147981 */ /* 0x000168000c1e1b00 */
        /* <DEDUP_REMOVED lines=26> */
.L_x_252:
[----:B------:R-:W-:Y:S05]  /*4f70*/  BSYNC.RECONVERGENT B2 ;  /* 0x0000000000027941 */ /* 0x000fea0003800200 */
.L_x_251:
[----:B-----5:R-:W-:Y:S01]  /*4f80*/  DSETP.GEU.AND P0, PT, R22, R20, PT ;  /* 0x000000141600722a */ /* 0x020fe20003f0e000 */
[----:B------:R-:W-:Y:S01]  /*4f90*/  IADD3 R24, P1, P2, R10, R16, R29 ;  /* 0x000000100a187210 */ /* 0x000fe20007a3e01d */
[----:B------:R-:W-:Y:S01]  /*4fa0*/  BSSY.RECONVERGENT B2, `(.L_x_253) ;  /* 0x0000016000027945 */ /* 0x000fe20003800200 */
[----:B------:R-:W-:Y:S02]  /*4fb0*/  VIADD R25, R5, 0x100 ;  /* 0x0000010005197836 */ /* 0x000fe40000000000 */
[----:B------:R-:W-:Y:S01]  /*4fc0*/  IADD3.X R27, PT, PT, R11, R17, RZ, P1, P2 ;  /* 0x000000110b1b7210 */ /* 0x000fe20000fe44ff */
[----:B------:R-:W-:Y:S02]  /*4fd0*/  IMAD.MOV.U32 R6, RZ, RZ, R9 ;  /* 0x000000ffff067224 */ /* 0x000fe400078e0009 */
[----:B------:R-:W-:Y:S02]  /*4fe0*/  IMAD.MOV.U32 R8, RZ, RZ, R28 ;  /* 0x000000ffff087224 */ /* 0x000fe400078e001c */
        /* <DEDUP_REMOVED lines=17> */
.L_x_254:
[----:B------:R-:W-:Y:S05]  /*5100*/  BSYNC.RECONVERGENT B2 ;  /* 0x0000000000027941 */ /* 0x000fea0003800200 */
.L_x_253:
[----:B------:R-:W-:Y:S01]  /*5110*/  DSETP.GEU.AND P0, PT, R2, R12, PT ;  /* 0x0000000c0200722a */ /* 0x000fe20003f0e000 */
[CC--:B------:R-:W-:Y:S01]  /*5120*/  IADD3 R23, P1, P4, R10.reuse, R16.reuse, R5 ;  /* 0x000000100a177210 */ /* 0x0c0fe20007c3e005 */
[----:B------:R-:W-:Y:S01]  /*5130*/  BSSY.RECONVERGENT B2, `(.L_x_255) ;  /* 0x0000016000027945 */ /* 0x000fe20003800200 */
[----:B------:R-:W-:Y:S01]  /*5140*/  IADD3 R24, P2, P3, R10, R16, R25 ;  /* 0x000000100a187210 */ /* 0x000fe20007b5e019 */
[----:B------:R-:W-:Y:S01]  /*5150*/  IMAD.MOV.U32 R9, RZ, RZ, R6 ;  /* 0x000000ffff097224 */ /* 0x000fe200078e0006 */
        /* <DEDUP_REMOVED lines=19> */
.L_x_256:
[----:B------:R-:W-:Y:S05]  /*5290*/  BSYNC.RECONVERGENT B2 ;  /* 0x0000000000027941 */ /* 0x000fea0003800200 */
.L_x_255:
[----:B------:R-:W-:Y:S01]  /*52a0*/  DSETP.GEU.AND P0, PT, R20, R18, PT ;  /* 0x000000121400722a */ /* 0x000fe20003f0e000 */
[----:B------:R-:W-:Y:S01]  /*52b0*/  BSSY.RECONVERGENT B2, `(.L_x_257) ;  /* 0x0000015000027945 */ /* 0x000fe20003800200 */
[----:B------:R-:W-:Y:S01]  /*52c0*/  IADD3.X R13, PT, PT, R11, R17, RZ, P2, P3 ;  /* 0x000000110b0d7210 */ /* 0x000fe200017e64ff */
[----:B------:R-:W-:Y:S02]  /*52d0*/  IMAD.MOV.U32 R8, RZ, RZ, R9 ;  /* 0x000000ffff087224 */ /* 0x000fe400078e0009 */
[----:B------:R-:W-:Y:S02]  /*52e0*/  IMAD.MOV.U32 R6, RZ, RZ, R22 ;  /* 0x000000ffff067224 */ /* 0x000fe400078e0016 */
[----:B------:R-:W-:Y:S02]  /*52f0*/  IMAD.MOV.U32 R2, RZ, RZ, R20 ;  /* 0x000000ffff027224 */ /* 0x000fe400078e0014 */
[----:B------:R-:W-:-:S05]  /*5300*/  IMAD.MOV.U32 R3, RZ, RZ, R21 ;  /* 0x000000ffff037224 */ /* 0x000fca00078e0015 */
        /* <DEDUP_REMOVED lines=15> */
.L_x_258:
[----:B------:R-:W-:Y:S05]  /*5400*/  BSYNC.RECONVERGENT B2 ;  /* 0x0000000000027941 */ /* 0x000fea0003800200 */
.L_x_257:
[C---:B------:R-:W-:Y:S02]  /*5410*/  VIADD R9, R5.reuse, 0x200 ;  /* 0x0000020005097836 */ /* 0x040fe40000000000 */
[----:B------:R-:W-:-:S03]  /*5420*/  VIADD R5, R5, 0x400 ;  /* 0x0000040005057836 */ /* 0x000fc60000000000 */
[----:B------:R-:W-:-:S13]  /*5430*/  ISETP.GE.AND P0, PT, R9, R4, PT ;  /* 0x000000040900720c */ /* 0x000fda0003f06270 */
[----:B------:R-:W-:Y:S05]  /*5440*/  @!P0 BRA `(.L_x_259) ;  /* 0xfffffff800448947 */ /* 0x000fea000383ffff */
.L_x_245:
[----:B------:R-:W-:Y:S05]  /*5450*/  BSYNC.RECONVERGENT B1 ;  /* 0x0000000000017941 */ /* 0x000fea0003800200 */
.L_x_228:
        /* <DEDUP_REMOVED lines=27> */
.L_x_261:
[----:B------:R-:W-:Y:S05]  /*5610*/  BSYNC.RECONVERGENT B1 ;  /* 0x0000000000017941 */ /* 0x000fea0003800200 */
.L_x_260:
        /* <DEDUP_REMOVED lines=26> */
.L_x_263:
[----:B------:R-:W-:Y:S05]  /*57c0*/  BSYNC.RECONVERGENT B1 ;  /* 0x0000000000017941 */ /* 0x000fea0003800200 */
.L_x_262:
        /* <DEDUP_REMOVED lines=26> */
.L_x_265:
[----:B------:R-:W-:Y:S05]  /*5970*/  BSYNC.RECONVERGENT B1 ;  /* 0x0000000000017941 */ /* 0x000fea0003800200 */
.L_x_264:
        /* <DEDUP_REMOVED lines=26> */
.L_x_267:
[----:B------:R-:W-:Y:S05]  /*5b20*/  BSYNC.RECONVERGENT B1 ;  /* 0x0000000000017941 */ /* 0x000fea0003800200 */
.L_x_266:
        /* <DEDUP_REMOVED lines=27> */
.L_x_269:
[----:B------:R-:W-:Y:S05]  /*5ce0*/  BSYNC.RECONVERGENT B1 ;  /* 0x0000000000017941 */ /* 0x000fea0003800200 */
.L_x_268:
        /* <DEDUP_REMOVED lines=10> */
.L_x_271:
[----:B------:R-:W-:Y:S05]  /*5d90*/  BSYNC.RECONVERGENT B1 ;  /* 0x0000000000017941 */ /* 0x000fea0003800200 */
.L_x_270:
        /* <DEDUP_REMOVED lines=31> */
.L_x_273:
[----:B------:R-:W-:Y:S05]  /*5f90*/  BSYNC.RECONVERGENT B1 ;  /* 0x0000000000017941 */ /* 0x000fea0003800200 */
.L_x_272:
        /* <DEDUP_REMOVED lines=24> */
.L_x_275:
[----:B------:R-:W-:Y:S05]  /*6120*/  BSYNC.RECONVERGENT B1 ;  /* 0x0000000000017941 */ /* 0x000fea0003800200 */
.L_x_274:
        /* <DEDUP_REMOVED lines=21> */
.L_x_277:
[----:B------:R-:W-:Y:S05]  /*6280*/  BSYNC.RECONVERGENT B1 ;  /* 0x0000000000017941 */ /* 0x000fea0003800200 */
.L_x_276:
        /* <DEDUP_REMOVED lines=21> */
.L_x_279:
[----:B------:R-:W-:Y:S05]  /*63e0*/  BSYNC.RECONVERGENT B1 ;  /* 0x0000000000017941 */ /* 0x000fea0003800200 */
.L_x_278:
        /* <DEDUP_REMOVED lines=21> */
.L_x_281:
[----:B------:R-:W-:Y:S05]  /*6540*/  BSYNC.RECONVERGENT B1 ;  /* 0x0000000000017941 */ /* 0x000fea0003800200 */
.L_x_280:
        /* <DEDUP_REMOVED lines=21> */
.L_x_283:
[----:B------:R-:W-:Y:S05]  /*66a0*/  BSYNC.RECONVERGENT B1 ;  /* 0x0000000000017941 */ /* 0x000fea0003800200 */
.L_x_282:
        /* <DEDUP_REMOVED lines=19> */
.L_x_187:
[----:B------:R-:W-:Y:S05]  /*67e0*/  BSYNC.RECONVERGENT B0 ;  /* 0x0000000000007941 */ /* 0x000fea0003800200 */
.L_x_154:
[----:B------:R-:W-:Y:S05]  /*67f0*/  @P1 EXIT ;  /* 0x000000000000194d */ /* 0x000fea0003800000 */
[----:B01----:R-:W0:Y:S02]  /*6800*/  LDC.64 R4, c[0x0][0x390] ;  /* 0x0000e400ff047b82 */ /* 0x003e240000000a00 */
[----:B0-----:R-:W-:-:S05]  /*6810*/  IMAD.WIDE.U32 R4, R0, 0x10, R4 ;  /* 0x0000001000047825 */ /* 0x001fca00078e0004 */
[----:B------:R-:W-:Y:S04]  /*6820*/  STG.E.64 desc[UR10][R4.64], R2 ;  /* 0x0000000204007986 */ /* 0x000fe8000c101b0a */
[----:B---34-:R-:W-:Y:S01]  /*6830*/  STG.E.64 desc[UR10][R4.64+0x8], R16 ;  /* 0x0000081004007986 */ /* 0x018fe2000c101b0a */
[----:B------:R-:W-:Y:S05]  /*6840*/  EXIT ;  /* 0x000000000000794d */ /* 0x000fea0003800000 */
.L_x_284:
        /* <DEDUP_REMOVED lines=11> */
.L_x_896:


//--------------------- .text._ZN6thrust24THRUST_300001_SM_1000_NS8cuda_cub4core6detail13_kernel_agentINS1_8__reduce11ReduceAgentINS0_12zip_iteratorIN4cuda3std3__45tupleIJNS0_10device_ptrIdEENS0_17counting_iteratorIlNS0_11use_defaultESF_SF_EEEEEEEPNSB_IJdlEEESJ_lNS1_9__extrema9arg_min_fIdlNSA_4lessIdEEEEEEJSI_SK_lSP_EEEvDpT0_ --------------------------
	.section	.text._ZN6thrust24THRUST_300001_SM_1000_NS8cuda_cub4core6detail13_kernel_agentINS1_8__reduce11ReduceAgentINS0_12zip_iteratorIN4cuda3std3__45tupleIJNS0_10device_ptrIdEENS0_17counting_iteratorIlNS0_11use_defaultESF_SF_EEEEEEEPNSB_IJdlEEESJ_lNS1_9__extrema9arg_min_fIdlNSA_4lessIdEEEEEEJSI_SK_lSP_EEEvDpT0_,"ax",@progbits
	.align	128
        .global         _ZN6thrust24THRUST_300001_SM_1000_NS8cuda_cub4core6detail13_kernel_agentINS1_8__reduce11ReduceAgentINS0_12zip_iteratorIN4cuda3std3__45tupleIJNS0_10device_ptrIdEENS0_17counting_iteratorIlNS0_11use_defaultESF_SF_EEEEEEEPNSB_IJdlEEESJ_lNS1_9__extrema9arg_min_fIdlNSA_4lessIdEEEEEEJSI_SK_lSP_EEEvDpT0_
        .type           _ZN6thrust24THRUST_300001_SM_1000_NS8cuda_cub4core6detail13_kernel_agentINS1_8__reduce11ReduceAgentINS0_12zip_iteratorIN4cuda3std3__45tupleIJNS0_10device_ptrIdEENS0_17counting_iteratorIlNS0_11use_defaultESF_SF_EEEEEEEPNSB_IJdlEEESJ_lNS1_9__extrema9arg_min_fIdlNSA_4lessIdEEEEEEJSI_SK_lSP_EEEvDpT0_,@function
        .size           _ZN6thrust24THRUST_300001_SM_1000_NS8cuda_cub4core6detail13_kernel_agentINS1_8__reduce11ReduceAgentINS0_12zip_iteratorIN4cuda3std3__45tupleIJNS0_10device_ptrIdEENS0_17counting_iteratorIlNS0_11use_defaultESF_SF_EEEEEEEPNSB_IJdlEEESJ_lNS1_9__extrema9arg_min_fIdlNSA_4lessIdEEEEEEJSI_SK_lSP_EEEvDpT0_,(.L_x_897 - _ZN6thrust24THRUST_300001_SM_1000_NS8cuda_cub4core6detail13_kernel_agentINS1_8__reduce11ReduceAgentINS0_12zip_iteratorIN4cuda3std3__45tupleIJNS0_10device_ptrIdEENS0_17counting_iteratorIlNS0_11use_defaultESF_SF_EEEEEEEPNSB_IJdlEEESJ_lNS1_9__extrema9arg_min_fIdlNSA_4lessIdEEEEEEJSI_SK_lSP_EEEvDpT0_)
        .other          _ZN6thrust24THRUST_300001_SM_1000_NS8cuda_cub4core6detail13_kernel_agentINS1_8__reduce11ReduceAgentINS0_12zip_iteratorIN4cuda3std3__45tupleIJNS0_10device_ptrIdEENS0_17counting_iteratorIlNS0_11use_defaultESF_SF_EEEEEEEPNSB_IJdlEEESJ_lNS1_9__extrema9arg_min_fIdlNSA_4lessIdEEEEEEJSI_SK_lSP_EEEvDpT0_,@"STO_CUDA_ENTRY STV_DEFAULT"
_ZN6thrust24THRUST_300001_SM_1000_NS8cuda_cub4core6detail13_kernel_agentINS1_8__reduce11ReduceAgentINS0_12zip_iteratorIN4cuda3std3__45tupleIJNS0_10device_ptrIdEENS0_17counting_iteratorIlNS0_11use_defaultESF_SF_EEEEEEEPNSB_IJdlEEESJ_lNS1_9__extrema9arg_min_fIdlNSA_4lessIdEEEEEEJSI_SK_lSP_EEEvDpT0_:
.text._ZN6thrust24THRUST_300001_SM_1000_NS8cuda_cub4core6detail13_kernel_agentINS1_8__reduce11ReduceAgentINS0_12zip_iteratorIN4cuda3std3__45tupleIJNS0_10device_ptrIdEENS0_17counting_iteratorIlNS0_11use_defaultESF_SF_EEEEEEEPNSB_IJdlEEESJ_lNS1_9__extrema9arg_min_fIdlNSA_4lessIdEEEEEEJSI_SK_lSP_EEEvDpT0_:
[----:B------:R-:W-:Y:S01]  /*0000*/  LDC R1, c[0x0][0x37c] ;  /* 0x0000df00ff017b82 */ /* 0x000fe20000000800 */
[----:B------:R-:W0:Y:S02]  /*0010*/  LDCU.64 UR4, c[0x0][0x398] ;  /* 0x00007300ff0477ac */ /* 0x000e240008000a00 */
[----:B0-----:R-:W-:-:S04]  /*0020*/  ISETP.NE.U32.AND P0, PT, RZ, UR4, PT ;  /* 0x00000004ff007c0c */ /* 0x001fc8000bf05070 */
[----:B------:R-:W-:-:S13]  /*0030*/  ISETP.NE.AND.EX P0, PT, RZ, UR5, PT, P0 ;  /* 0x00000005ff007c0c */ /* 0x000fda000bf05300 */
[----:B------:R-:W-:Y:S05]  /*0040*/  @!P0 EXIT ;  /* 0x000000000000894d */ /* 0x000fea0003800000 */
[----:B------:R-:W-:Y:S01]  /*0050*/  UISETP.GT.U32.AND UP0, UPT, UR4, 0x4ff, UPT ;  /* 0x000004ff0400788c */ /* 0x000fe2000bf04070 */
[----:B------:R-:W-:Y:S01]  /*0060*/  BSSY.RECONVERGENT B0, `(.L_x_285) ;  /* 0x0000626000007945 */ /* 0x000fe20003800200 */
[----:B------:R-:W0:Y:S02]  /*0070*/  LDCU.64 UR8, c[0x0][0x358] ;  /* 0x00006b00ff0877ac */ /* 0x000e240008000a00 */
[----:B------:R-:W-:-:S09]  /*0080*/  UISETP.GT.AND.EX UP0, UPT, UR5, URZ, UPT, UP0 ;  /* 0x000000ff0500728c */ /* 0x000fd2000bf04300 */
        /* <DEDUP_REMOVED lines=9> */
[----:B------:R-:W1:Y:S01]  /*0120*/  LDC.64 R2, c[0x0][0x380] ;  /* 0x0000e000ff027b82 */ /* 0x000e620000000a00 */
[----:B------:R-:W2:Y:S01]  /*0130*/  LDCU.64 UR6, c[0x0][0x388] ;  /* 0x00007100ff0677ac */ /* 0x000ea20008000a00 */
[----:B-1----:R-:W-:-:S06]  /*0140*/  IMAD.WIDE.U32 R2, R0, 0x8, R2 ;  /* 0x0000000800027825 */ /* 0x002fcc00078e0002 */
[----:B0-----:R-:W5:Y:S01]  /*0150*/  LDG.E.64 R2, desc[UR8][R2.64] ;  /* 0x0000000802027981 */ /* 0x001f62000c1e1b00 */
[C---:B--2---:R-:W-:Y:S01]  /*0160*/  IADD3 R9, P0, PT, R0.reuse, UR6, RZ ;  /* 0x0000000600097c10 */ /* 0x044fe2000ff1e0ff */
[----:B------:R-:W-:-:S04]  /*0170*/  VIADD R10, R0, 0x100 ;  /* 0x00000100000a7836 */ /* 0x000fc80000000000 */
[----:B------:R-:W-:-:S08]  /*0180*/  IMAD.X R8, RZ, RZ, UR7, P0 ;  /* 0x00000007ff087e24 */ /* 0x000fd000080e06ff */
.L_x_288:
[----:B0-----:R-:W-:Y:S05]  /*0190*/  BSYNC.RECONVERGENT B1 ;  /* 0x0000000000017941 */ /* 0x001fea0003800200 */
.L_x_287:
        /* <DEDUP_REMOVED lines=9> */
[----:B------:R-:W0:Y:S01]  /*0230*/  LDC.64 R4, c[0x0][0x380] ;  /* 0x0000e000ff047b82 */ /* 0x000e220000000a00 */
[----:B------:R-:W1:Y:S01]  /*0240*/  LDCU.64 UR6, c[0x0][0x388] ;  /* 0x00007100ff0677ac */ /* 0x000e620008000a00 */
[----:B------:R-:W-:-:S04]  /*0250*/  LEA.HI R6, R18, 0x1, RZ, 0x18 ;  /* 0x0000000112067811 */ /* 0x000fc800078fc0ff */
[----:B------:R-:W-:-:S05]  /*0260*/  LOP3.LUT R6, R6, 0x3, RZ, 0xc0, !PT ;  /* 0x0000000306067812 */ /* 0x000fca00078ec0ff */
[----:B------:R-:W-:Y:S01]  /*0270*/  IMAD.MOV R6, RZ, RZ, -R6 ;  /* 0x000000ffff067224 */ /* 0x000fe200078e0a06 */
[C---:B-1----:R-:W-:Y:S01]  /*0280*/  IADD3 R17, P0, PT, R10.reuse, UR6, RZ ;  /* 0x000000060a117c10 */ /* 0x042fe2000ff1e0ff */
[----:B0-----:R-:W-:-:S04]  /*0290*/  IMAD.WIDE.U32 R4, R10, 0x8, R4 ;  /* 0x000000080a047825 */ /* 0x001fc800078e0004 */
[----:B------:R-:W-:Y:S02]  /*02a0*/  IMAD.MOV.U32 R14, RZ, RZ, R4 ;  /* 0x000000ffff0e7224 */ /* 0x000fe400078e0004 */
[----:B------:R-:W-:Y:S02]  /*02b0*/  IMAD.MOV.U32 R15, RZ, RZ, R5 ;  /* 0x000000ffff0f7224 */ /* 0x000fe400078e0005 */
[----:B------:R-:W-:-:S07]  /*02c0*/  IMAD.X R16, RZ, RZ, UR7, P0 ;  /* 0x00000007ff107e24 */ /* 0x000fce00080e06ff */
.L_x_295:
        /* <DEDUP_REMOVED lines=27> */
.L_x_294:
[----:B------:R-:W-:Y:S05]  /*0480*/  BSYNC.RECONVERGENT B3 ;  /* 0x0000000000037941 */ /* 0x000fea0003800200 */
.L_x_293:
[----:B------:R-:W-:Y:S01]  /*0490*/  IADD3 R17, P0, PT, R17, 0x100, RZ ;  /* 0x0000010011117810 */ /* 0x000fe20007f1e0ff */
[----:B------:R-:W-:Y:S02]  /*04a0*/  VIADD R10, R10, 0x100 ;  /* 0x000001000a0a7836 */ /* 0x000fe40000000000 */
[----:B------:R-:W-:Y:S02]  /*04b0*/  IMAD.X R15, RZ, RZ, R15, P3 ;  /* 0x000000ffff0f7224 */ /* 0x000fe400018e060f */
[----:B------:R-:W-:Y:S01]  /*04c0*/  IMAD.X R16, RZ, RZ, R16, P0 ;  /* 0x000000ffff107224 */ /* 0x000fe200000e0610 */
[----:B------:R-:W-:Y:S07]  /*04d0*/  @P2 BRA `(.L_x_295) ;  /* 0xfffffffc007c2947 */ /* 0x000fee000383ffff */
.L_x_292:
[----:B------:R-:W-:Y:S05]  /*04e0*/  BSYNC.RECONVERGENT B2 ;  /* 0x0000000000027941 */ /* 0x000fea0003800200 */
.L_x_291:
[----:B------:R-:W-:-:S13]  /*04f0*/  ISETP.GE.U32.AND P0, PT, R18, 0x300, PT ;  /* 0x000003001200780c */ /* 0x000fda0003f06070 */
[----:B------:R-:W-:Y:S05]  /*0500*/  @!P0 BRA `(.L_x_290) ;  /* 0x0000000400bc8947 */ /* 0x000fea0003800000 */
[----:B------:R-:W0:Y:S01]  /*0510*/  LDC.64 R4, c[0x0][0x380] ;  /* 0x0000e000ff047b82 */ /* 0x000e220000000a00 */
[----:B------:R-:W-:-:S07]  /*0520*/  VIADD R20, R10, 0x200 ;  /* 0x000002000a147836 */ /* 0x000fce0000000000 */
[----:B------:R-:W1:Y:S02]  /*0530*/  LDC.64 R6, c[0x0][0x388] ;  /* 0x0000e200ff067b82 */ /* 0x000e640000000a00 */
.L_x_304:
[----:B------:R-:W-:-:S04]  /*0540*/  VIADD R23, R20, 0xfffffe00 ;  /* 0xfffffe0014177836 */ /* 0x000fc80000000000 */
[----:B0-----:R-:W-:-:S05]  /*0550*/  IMAD.WIDE R24, R23, 0x8, R4 ;  /* 0x0000000817187825 */ /* 0x001fca00078e0204 */
[----:B------:R-:W2:Y:S04]  /*0560*/  LDG.E.64 R18, desc[UR8][R24.64] ;  /* 0x0000000818127981 */ /* 0x000ea8000c1e1b00 */
[----:B-----5:R0:W5:Y:S04]  /*0570*/  LDG.E.64 R14, desc[UR8][R24.64+0x800] ;  /* 0x00080008180e7981 */ /* 0x020168000c1e1b00 */
[----:B------:R0:W5:Y:S04]  /*0580*/  LDG.E.64 R12, desc[UR8][R24.64+0x1000] ;  /* 0x00100008180c7981 */ /* 0x000168000c1e1b00 */
[----:B------:R0:W5:Y:S01]  /*0590*/  LDG.E.64 R10, desc[UR8][R24.64+0x1800] ;  /* 0x00180008180a7981 */ /* 0x000162000c1e1b00 */
[----:B-1----:R-:W-:Y:S01]  /*05a0*/  IADD3 R26, P1, PT, R23, R6, RZ ;  /* 0x00000006171a7210 */ /* 0x002fe20007f3e0ff */
[----:B------:R-:W-:Y:S01]  /*05b0*/  BSSY.RECONVERGENT B2, `(.L_x_296) ;  /* 0x0000016000027945 */ /* 0x000fe20003800200 */
[----:B------:R-:W-:-:S02]  /*05c0*/  IMAD.MOV.U32 R21, RZ, RZ, R9 ;  /* 0x000000ffff157224 */ /* 0x000fc400078e0009 */
[----:B------:R-:W-:Y:S01]  /*05d0*/  IMAD.MOV.U32 R22, RZ, RZ, R8 ;  /* 0x000000ffff167224 */ /* 0x000fe200078e0008 */
[----:B------:R-:W-:Y:S01]  /*05e0*/  LEA.HI.X.SX32 R23, R23, R7, 0x1, P1 ;  /* 0x0000000717177211 */ /* 0x000fe200008f0eff */
[----:B------:R-:W-:Y:S02]  /*05f0*/  IMAD.MOV.U32 R16, RZ, RZ, R2 ;  /* 0x000000ffff107224 */ /* 0x000fe400078e0002 */
[----:B------:R-:W-:Y:S01]  /*0600*/  IMAD.MOV.U32 R17, RZ, RZ, R3 ;  /* 0x000000ffff117224 */ /* 0x000fe200078e0003 */
        /* <DEDUP_REMOVED lines=16> */
.L_x_297:
[----:B------:R-:W-:Y:S05]  /*0710*/  BSYNC.RECONVERGENT B2 ;  /* 0x0000000000027941 */ /* 0x000fea0003800200 */
.L_x_296:
[----:B-----5:R-:W-:Y:S01]  /*0720*/  DSETP.GEU.AND P0, PT, R16, R14, PT ;  /* 0x0000000e1000722a */ /* 0x020fe20003f0e000 */
[C---:B------:R-:W-:Y:S01]  /*0730*/  VIADD R2, R20.reuse, 0xffffff00 ;  /* 0xffffff0014027836 */ /* 0x040fe20000000000 */
[----:B------:R-:W-:Y:S01]  /*0740*/  BSSY.RECONVERGENT B2, `(.L_x_298) ;  /* 0x0000017000027945 */ /* 0x000fe20003800200 */
[----:B------:R-:W-:Y:S02]  /*0750*/  VIADD R8, R20, 0x100 ;  /* 0x0000010014087836 */ /* 0x000fe40000000000 */
[----:B------:R-:W-:Y:S01]  /*0760*/  IMAD.MOV.U32 R18, RZ, RZ, R21 ;  /* 0x000000ffff127224 */ /* 0x000fe200078e0015 */
[C---:B------:R-:W-:Y:S01]  /*0770*/  IADD3 R24, P1, PT, R2.reuse, R6, RZ ;  /* 0x0000000602187210 */ /* 0x040fe20007f3e0ff */
[----:B------:R-:W-:Y:S02]  /*0780*/  IMAD.MOV.U32 R9, RZ, RZ, R22 ;  /* 0x000000ffff097224 */ /* 0x000fe400078e0016 */
[----:B------:R-:W-:Y:S01]  /*0790*/  IMAD.MOV.U32 R3, RZ, RZ, R17 ;  /* 0x000000ffff037224 */ /* 0x000fe200078e0011 */
[----:B------:R-:W-:Y:S01]  /*07a0*/  LEA.HI.X.SX32 R19, R2, R7, 0x1, P1 ;  /* 0x0000000702137211 */ /* 0x000fe200008f0eff */
        /* <DEDUP_REMOVED lines=16> */
.L_x_299:
[----:B------:R-:W-:Y:S05]  /*08b0*/  BSYNC.RECONVERGENT B2 ;  /* 0x0000000000027941 */ /* 0x000fea0003800200 */
.L_x_298:
[----:B------:R-:W-:Y:S01]  /*08c0*/  DSETP.GEU.AND P0, PT, R2, R12, PT ;  /* 0x0000000c0200722a */ /* 0x000fe20003f0e000 */
[-C--:B------:R-:W-:Y:S01]  /*08d0*/  IADD3 R19, P1, PT, R20, R6.reuse, RZ ;  /* 0x0000000614137210 */ /* 0x080fe20007f3e0ff */
[----:B------:R-:W-:Y:S01]  /*08e0*/  BSSY.RECONVERGENT B2, `(.L_x_300) ;  /* 0x0000016000027945 */ /* 0x000fe20003800200 */
[----:B------:R-:W-:Y:S01]  /*08f0*/  IADD3 R21, P2, PT, R8, R6, RZ ;  /* 0x0000000608157210 */ /* 0x000fe20007f5e0ff */
[----:B------:R-:W-:Y:S01]  /*0900*/  IMAD.MOV.U32 R16, RZ, RZ, R18 ;  /* 0x000000ffff107224 */ /* 0x000fe200078e0012 */
[----:B------:R-:W-:Y:S01]  /*0910*/  LEA.HI.X.SX32 R22, R20, R7, 0x1, P1 ;  /* 0x0000000714167211 */ /* 0x000fe200008f0eff */
        /* <DEDUP_REMOVED lines=18> */
.L_x_301:
[----:B------:R-:W-:Y:S05]  /*0a40*/  BSYNC.RECONVERGENT B2 ;  /* 0x0000000000027941 */ /* 0x000fea0003800200 */
.L_x_300:
[----:B------:R-:W-:Y:S01]  /*0a50*/  DSETP.GEU.AND P0, PT, R14, R10, PT ;  /* 0x0000000a0e00722a */ /* 0x000fe20003f0e000 */
[----:B------:R-:W-:Y:S01]  /*0a60*/  BSSY.RECONVERGENT B2, `(.L_x_302) ;  /* 0x0000015000027945 */ /* 0x000fe20003800200 */
[----:B------:R-:W-:Y:S01]  /*0a70*/  LEA.HI.X.SX32 R12, R8, R7, 0x1, P2 ;  /* 0x00000007080c7211 */ /* 0x000fe200010f0eff */
        /* <DEDUP_REMOVED lines=19> */
.L_x_303:
[----:B------:R-:W-:Y:S05]  /*0bb0*/  BSYNC.RECONVERGENT B2 ;  /* 0x0000000000027941 */ /* 0x000fea0003800200 */
.L_x_302:
[C---:B------:R-:W-:Y:S02]  /*0bc0*/  VIADD R10, R20.reuse, 0x200 ;  /* 0x00000200140a7836 */ /* 0x040fe40000000000 */
[----:B------:R-:W-:-:S03]  /*0bd0*/  VIADD R20, R20, 0x400 ;  /* 0x0000040014147836 */ /* 0x000fc60000000000 */
[----:B------:R-:W-:-:S13]  /*0be0*/  ISETP.GE.AND P0, PT, R10, UR5, PT ;  /* 0x000000050a007c0c */ /* 0x000fda000bf06270 */
[----:B------:R-:W-:Y:S05]  /*0bf0*/  @!P0 BRA `(.L_x_304) ;  /* 0xfffffff800508947 */ /* 0x000fea000383ffff */
.L_x_290:
[----:B------:R-:W-:Y:S05]  /*0c00*/  BSYNC.RECONVERGENT B1 ;  /* 0x0000000000017941 */ /* 0x000fea0003800200 */
.L_x_289:
[----:B------:R-:W0:Y:S02]  /*0c10*/  LDCU UR4, c[0x0][0x398] ;  /* 0x00007300ff0477ac */ /* 0x000e240008000800 */
[----:B0-----:R-:W-:-:S09]  /*0c20*/  UISETP.GE.AND UP0, UPT, UR4, 0x100, UPT ;  /* 0x000001000400788c */ /* 0x001fd2000bf06270 */
[----:B------:R-:W-:Y:S05]  /*0c30*/  BRA.U !UP0, `(.L_x_305) ;  /* 0x0000001108e47547 */ /* 0x000fea000b800000 */
        /* <DEDUP_REMOVED lines=27> */
.L_x_307:
[----:B------:R-:W-:Y:S05]  /*0df0*/  BSYNC.RECONVERGENT B1 ;  /* 0x0000000000017941 */ /* 0x000fea0003800200 */
.L_x_306:
        /* <DEDUP_REMOVED lines=26> */
.L_x_309:
[----:B------:R-:W-:Y:S05]  /*0fa0*/  BSYNC.RECONVERGENT B1 ;  /* 0x0000000000017941 */ /* 0x000fea0003800200 */
.L_x_308:
        /* <DEDUP_REMOVED lines=26> */
.L_x_311:
[----:B------:R-:W-:Y:S05]  /*1150*/  BSYNC.RECONVERGENT B1 ;  /* 0x0000000000017941 */ /* 0x000fea0003800200 */
.L_x_310:
        /* <DEDUP_REMOVED lines=26> */
.L_x_313:
[----:B------:R-:W-:Y:S05]  /*1300*/  BSYNC.RECONVERGENT B1 ;  /* 0x0000000000017941 */ /* 0x000fea0003800200 */
.L_x_312:
        /* <DEDUP_REMOVED lines=27> */
.L_x_315:
[----:B------:R-:W-:Y:S05]  /*14c0*/  BSYNC.RECONVERGENT B1 ;  /* 0x0000000000017941 */ /* 0x000fea0003800200 */
.L_x_314:
        /* <DEDUP_REMOVED lines=10> */
.L_x_317:
[----:B------:R-:W-:Y:S05]  /*1570*/  BSYNC.RECONVERGENT B1 ;  /* 0x0000000000017941 */ /* 0x000fea0003800200 */
.L_x_316:
        /* <DEDUP_REMOVED lines=31> */
.L_x_320:
[----:B------:R-:W-:Y:S05]  /*1770*/  BSYNC.RECONVERGENT B1 ;  /* 0x0000000000017941 */ /* 0x000fea0003800200 */
.L_x_319:
[----:B------:R0:W1:Y:S01]  /*1780*/  LDS.128 R16, [R0+0x30] ;  /* 0x0000300000107984 */ /* 0x0000620000000c00 */
[----:B------:R-:W-:Y:S01]  /*1790*/  DSETP.GEU.AND P0, PT, R20, R6, PT ;  /* 0x000000061400722a */ /* 0x000fe20003f0e000 */
[----:B------:R-:W-:Y:S01]  /*17a0*/  BSSY.RECONVERGENT B1, `(.L_x_321) ;  /* 0x0000014000017945 */ /* 0x000fe20003800200 */
[----:B------:R-:W-:Y:S02]  /*17b0*/  IMAD.MOV.U32 R27, RZ, RZ, R22 ;  /* 0x000000ffff1b7224 */ /* 0x000fe400078e0016 */
[----:B------:R-:W-:Y:S02]  /*17c0*/  IMAD.MOV.U32 R25, RZ, RZ, R23 ;  /* 0x000000ffff197224 */ /* 0x000fe400078e0017 */
[----:B------:R-:W-:Y:S02]  /*17d0*/  IMAD.MOV.U32 R2, RZ, RZ, R20 ;  /* 0x000000ffff027224 */ /* 0x000fe400078e0014 */
[----:B------:R-:W-:-:S06]  /*17e0*/  IMAD.MOV.U32 R3, RZ, RZ, R21 ;  /* 0x000000ffff037224 */ /* 0x000fcc00078e0015 */
[----:B0-----:R-:W-:Y:S05]  /*17f0*/  @!P0 BRA `(.L_x_322) ;  /* 0x0000000000388947 */ /* 0x001fea0003800000 */
[----:B------:R-:W-:Y:S01]  /*1800*/  DSETP.GEU.AND P0, PT, R6, R20, PT ;  /* 0x000000140600722a */ /* 0x000fe20003f0e000 */
[----:B-1----:R-:W-:Y:S02]  /*1810*/  IMAD.MOV.U32 R27, RZ, RZ, R16 ;  /* 0x000000ffff1b7224 */ /* 0x002fe400078e0010 */
        /* <DEDUP_REMOVED lines=12> */
.L_x_322:
[----:B------:R-:W-:Y:S05]  /*18e0*/  BSYNC.RECONVERGENT B1 ;  /* 0x0000000000017941 */ /* 0x000fea0003800200 */
.L_x_321:
[----:B------:R0:W2:Y:S01]  /*18f0*/  LDS.128 R4, [R0+0x40] ;  /* 0x0000400000047984 */ /* 0x0000a20000000c00 */
[----:B-1----:R-:W-:Y:S01]  /*1900*/  DSETP.GEU.AND P0, PT, R2, R18, PT ;  /* 0x000000120200722a */ /* 0x002fe20003f0e000 */
[----:B------:R-:W-:Y:S01]  /*1910*/  BSSY.RECONVERGENT B1, `(.L_x_323) ;  /* 0x0000014000017945 */ /* 0x000fe20003800200 */
[----:B------:R-:W-:Y:S02]  /*1920*/  IMAD.MOV.U32 R29, RZ, RZ, R27 ;  /* 0x000000ffff1d7224 */ /* 0x000fe400078e001b */
[----:B------:R-:W-:Y:S02]  /*1930*/  IMAD.MOV.U32 R23, RZ, RZ, R25 ;  /* 0x000000ffff177224 */ /* 0x000fe400078e0019 */
[----:B------:R-:W-:Y:S02]  /*1940*/  IMAD.MOV.U32 R20, RZ, RZ, R2 ;  /* 0x000000ffff147224 */ /* 0x000fe400078e0002 */
[----:B------:R-:W-:-:S06]  /*1950*/  IMAD.MOV.U32 R21, RZ, RZ, R3 ;  /* 0x000000ffff157224 */ /* 0x000fcc00078e0003 */
[----:B0-----:R-:W-:Y:S05]  /*1960*/  @!P0 BRA `(.L_x_324) ;  /* 0x0000000000388947 */ /* 0x001fea0003800000 */
        /* <DEDUP_REMOVED lines=14> */
.L_x_324:
[----:B------:R-:W-:Y:S05]  /*1a50*/  BSYNC.RECONVERGENT B1 ;  /* 0x0000000000017941 */ /* 0x000fea0003800200 */
.L_x_323:
[----:B------:R0:W1:Y:S01]  /*1a60*/  LDS.128 R16, [R0+0x50] ;  /* 0x0000500000107984 */ /* 0x0000620000000c00 */
[----:B--2---:R-:W-:Y:S01]  /*1a70*/  DSETP.GEU.AND P0, PT, R20, R6, PT ;  /* 0x000000061400722a */ /* 0x004fe20003f0e000 */
        /* <DEDUP_REMOVED lines=20> */
.L_x_326:
[----:B------:R-:W-:Y:S05]  /*1bc0*/  BSYNC.RECONVERGENT B1 ;  /* 0x0000000000017941 */ /* 0x000fea0003800200 */
.L_x_325:
        /* <DEDUP_REMOVED lines=21> */
.L_x_328:
[----:B------:R-:W-:Y:S05]  /*1d20*/  BSYNC.RECONVERGENT B1 ;  /* 0x0000000000017941 */ /* 0x000fea0003800200 */
.L_x_327:
        /* <DEDUP_REMOVED lines=21> */
.L_x_330:
[----:B------:R-:W-:Y:S05]  /*1e80*/  BSYNC.RECONVERGENT B1 ;  /* 0x0000000000017941 */ /* 0x000fea0003800200 */
.L_x_329:
[----:B------:R-:W-:Y:S01]  /*1e90*/  DSETP.GEU.AND P0, PT, R6, R10, PT ;  /* 0x0000000a0600722a */ /* 0x000fe20003f0e000 */
        /* <DEDUP_REMOVED lines=19> */
.L_x_305:
        /* <DEDUP_REMOVED lines=33> */
.L_x_332:
[----:B------:R-:W-:Y:S05]  /*21e0*/  BSYNC.RECONVERGENT B1 ;  /* 0x0000000000017941 */ /* 0x000fea0003800200 */
.L_x_331:
        /* <DEDUP_REMOVED lines=27> */
.L_x_334:
[----:B------:R-:W-:Y:S05]  /*23a0*/  BSYNC.RECONVERGENT B1 ;  /* 0x0000000000017941 */ /* 0x000fea0003800200 */
.L_x_333:
        /* <DEDUP_REMOVED lines=27> */
.L_x_336:
[----:B------:R-:W-:Y:S05]  /*2560*/  BSYNC.RECONVERGENT B1 ;  /* 0x0000000000017941 */ /* 0x000fea0003800200 */
.L_x_335:
        /* <DEDUP_REMOVED lines=27> */
.L_x_338:
[----:B------:R-:W-:Y:S05]  /*2720*/  BSYNC.RECONVERGENT B1 ;  /* 0x0000000000017941 */ /* 0x000fea0003800200 */
.L_x_337:
        /* <DEDUP_REMOVED lines=28> */
.L_x_340:
[----:B------:R-:W-:Y:S05]  /*28f0*/  BSYNC.RECONVERGENT B1 ;  /* 0x0000000000017941 */ /* 0x000fea0003800200 */
.L_x_339:
        /* <DEDUP_REMOVED lines=10> */
.L_x_342:
[----:B------:R-:W-:Y:S05]  /*29a0*/  BSYNC.RECONVERGENT B1 ;  /* 0x0000000000017941 */ /* 0x000fea0003800200 */
.L_x_341:
        /* <DEDUP_REMOVED lines=35> */
.L_x_344:
[----:B------:R-:W-:Y:S05]  /*2be0*/  BSYNC.RECONVERGENT B1 ;  /* 0x0000000000017941 */ /* 0x000fea0003800200 */
.L_x_343:
        /* <DEDUP_REMOVED lines=32> */
.L_x_346:
[----:B------:R-:W-:Y:S05]  /*2df0*/  BSYNC.RECONVERGENT B1 ;  /* 0x0000000000017941 */ /* 0x000fea0003800200 */
.L_x_345:
        /* <DEDUP_REMOVED lines=32> */
.L_x_348:
[----:B------:R-:W-:Y:S05]  /*3000*/  BSYNC.RECONVERGENT B1 ;  /* 0x0000000000017941 */ /* 0x000fea0003800200 */
.L_x_347:
        /* <DEDUP_REMOVED lines=32> */
.L_x_350:
[----:B------:R-:W-:Y:S05]  /*3210*/  BSYNC.RECONVERGENT B1 ;  /* 0x0000000000017941 */ /* 0x000fea0003800200 */
.L_x_349:
        /* <DEDUP_REMOVED lines=32> */
.L_x_352:
[----:B------:R-:W-:Y:S05]  /*3420*/  BSYNC.RECONVERGENT B1 ;  /* 0x0000000000017941 */ /* 0x000fea0003800200 */
.L_x_351:
        /* <DEDUP_REMOVED lines=32> */
.L_x_354:
[----:B------:R-:W-:Y:S05]  /*3630*/  BSYNC.RECONVERGENT B1 ;  /* 0x0000000000017941 */ /* 0x000fea0003800200 */
.L_x_353:
        /* <DEDUP_REMOVED lines=30> */
.L_x_286:
[----:B------:R-:W1:Y:S01]  /*3820*/  S2R R0, SR_TID.X ;  /* 0x0000000000007919 */ /* 0x000e620000002100 */
[----:B------:R-:W1:Y:S01]  /*3830*/  LDC.64 R18, c[0x0][0x380] ;  /* 0x0000e000ff127b82 */ /* 0x000e620000000a00 */
[----:B------:R-:W2:Y:S01]  /*3840*/  LDCU.64 UR6, c[0x0][0x388] ;  /* 0x00007100ff0677ac */ /* 0x000ea20008000a00 */
[----:B-1----:R-:W-:-:S05]  /*3850*/  IMAD.WIDE.U32 R18, R0, 0x8, R18 ;  /* 0x0000000800127825 */ /* 0x002fca00078e0012 */
[----:B0-----:R-:W3:Y:S04]  /*3860*/  LDG.E.64 R2, desc[UR8][R18.64] ;  /* 0x0000000812027981 */ /* 0x001ee8000c1e1b00 */
[----:B------:R-:W3:Y:S04]  /*3870*/  LDG.E.64 R4, desc[UR8][R18.64+0x800] ;  /* 0x0008000812047981 */ /* 0x000ee8000c1e1b00 */
[----:B------:R-:W4:Y:S04]  /*3880*/  LDG.E.64 R8, desc[UR8][R18.64+0x1000] ;  /* 0x0010000812087981 */ /* 0x000f28000c1e1b00 */
[----:B------:R-:W2:Y:S04]  /*3890*/  LDG.E.64 R10, desc[UR8][R18.64+0x1800] ;  /* 0x00180008120a7981 */ /* 0x000ea8000c1e1b00 */
[----:B------:R0:W5:Y:S01]  /*38a0*/  LDG.E.64 R6, desc[UR8][R18.64+0x2000] ;  /* 0x0020000812067981 */ /* 0x000162000c1e1b00 */
[----:B------:R-:W-:Y:S01]  /*38b0*/  BSSY.RECONVERGENT B1, `(.L_x_355) ;  /* 0x0000016000017945 */ /* 0x000fe20003800200 */
[----:B---3--:R-:W-:-:S06]  /*38c0*/  DSETP.GEU.AND P0, PT, R4, R2, PT ;  /* 0x000000020400722a */ /* 0x008fcc0003f0e000 */
[----:B------:R-:W-:Y:S02]  /*38d0*/  FSEL R2, R4, R2, !P0 ;  /* 0x0000000204027208 */ /* 0x000fe40004000000 */
[----:B------:R-:W-:-:S06]  /*38e0*/  FSEL R3, R5, R3, !P0 ;  /* 0x0000000305037208 */ /* 0x000fcc0004000000 */
[----:B----4-:R-:W-:-:S06]  /*38f0*/  DSETP.GEU.AND P1, PT, R8, R2, PT ;  /* 0x000000020800722a */ /* 0x010fcc0003f2e000 */
[----:B------:R-:W-:Y:S01]  /*3900*/  FSEL R4, R8, R2, !P1 ;  /* 0x0000000208047208 */ /* 0x000fe20004800000 */
[C---:B------:R-:W-:Y:S01]  /*3910*/  VIADD R8, R0.reuse, 0x200 ;  /* 0x0000020000087836 */ /* 0x040fe20000000000 */
[----:B------:R-:W-:Y:S01]  /*3920*/  FSEL R5, R9, R3, !P1 ;  /* 0x0000000309057208 */ /* 0x000fe20004800000 */
[----:B------:R-:W-:Y:S02]  /*3930*/  VIADD R3, R0, 0x100 ;  /* 0x0000010000037836 */ /* 0x000fe40000000000 */
[----:B------:R-:W-:-:S03]  /*3940*/  IMAD.MOV.U32 R2, RZ, RZ, R4 ;  /* 0x000000ffff027224 */ /* 0x000fc600078e0004 */
[----:B--2---:R-:W-:Y:S01]  /*3950*/  DSETP.GEU.AND P2, PT, R4, R10, PT ;  /* 0x0000000a0400722a */ /* 0x004fe20003f4e000 */
        /* <DEDUP_REMOVED lines=11> */
.L_x_356:
[----:B------:R-:W-:Y:S05]  /*3a10*/  BSYNC.RECONVERGENT B1 ;  /* 0x0000000000017941 */ /* 0x000fea0003800200 */
.L_x_355:
[----:B-----5:R-:W-:Y:S01]  /*3a20*/  DSETP.GEU.AND P0, PT, R2, R6, PT ;  /* 0x000000060200722a */ /* 0x020fe20003f0e000 */
[----:B------:R-:W-:Y:S01]  /*3a30*/  IMAD.MOV.U32 R14, RZ, RZ, RZ ;  /* 0x000000ffff0e7224 */ /* 0x000fe200078e00ff */
[----:B------:R-:W-:Y:S01]  /*3a40*/  LOP3.LUT R8, R0, 0x400, RZ, 0xfc, !PT ;  /* 0x0000040000087812 */ /* 0x000fe200078efcff */
[----:B------:R-:W-:Y:S01]  /*3a50*/  BSSY.RECONVERGENT B1, `(.L_x_357) ;  /* 0x0000015000017945 */ /* 0x000fe20003800200 */
[----:B------:R-:W-:Y:S02]  /*3a60*/  IADD3 R13, P2, PT, R9, UR6, RZ ;  /* 0x00000006090d7c10 */ /* 0x000fe4000ff5e0ff */
[----:B------:R-:W-:Y:S02]  /*3a70*/  IADD3 R10, P1, PT, R8, UR6, RZ ;  /* 0x00000006080a7c10 */ /* 0x000fe4000ff3e0ff */
[----:B------:R-:W-:Y:S01]  /*3a80*/  IADD3.X R12, PT, PT, R14, UR7, RZ, P2, !PT ;  /* 0x000000070e0c7c10 */ /* 0x000fe200097fe4ff */
[----:B------:R-:W-:Y:S02]  /*3a90*/  IMAD.MOV.U32 R4, RZ, RZ, R13 ;  /* 0x000000ffff047224 */ /* 0x000fe400078e000d */
[----:B------:R-:W-:-:S02]  /*3aa0*/  IMAD.X R11, RZ, RZ, UR7, P1 ;  /* 0x00000007ff0b7e24 */ /* 0x000fc400088e06ff */
[----:B------:R-:W-:Y:S01]  /*3ab0*/  IMAD.MOV.U32 R5, RZ, RZ, R12 ;  /* 0x000000ffff057224 */ /* 0x000fe200078e000c */
[----:B------:R-:W-:Y:S06]  /*3ac0*/  @!P0 BRA `(.L_x_358) ;  /* 0x0000000000348947 */ /* 0x000fec0003800000 */
[----:B------:R-:W-:Y:S01]  /*3ad0*/  DSETP.GEU.AND P1, PT, R6, R2, PT ;  /* 0x000000020600722a */ /* 0x000fe20003f2e000 */
[----:B------:R-:W-:Y:S02]  /*3ae0*/  IMAD.MOV.U32 R4, RZ, RZ, R10 ;  /* 0x000000ffff047224 */ /* 0x000fe400078e000a */
[----:B------:R-:W-:-:S11]  /*3af0*/  IMAD.MOV.U32 R5, RZ, RZ, R11 ;  /* 0x000000ffff057224 */ /* 0x000fd600078e000b */
[----:B------:R-:W-:-:S04]  /*3b00*/  @P1 ISETP.GE.U32.AND P0, PT, R9, R8, PT ;  /* 0x000000080900120c */ /* 0x000fc80003f06070 */
[----:B------:R-:W-:-:S04]  /*3b10*/  @P1 ISETP.GE.AND.EX P0, PT, R14, RZ, PT, P0 ;  /* 0x000000ff0e00120c */ /* 0x000fc80003f06300 */
[----:B------:R-:W-:Y:S01]  /*3b20*/  @P1 FSEL R8, R2, R6, !P0 ;  /* 0x0000000602081208 */ /* 0x000fe20004000000 */
[----:B------:R-:W-:Y:S01]  /*3b30*/  IMAD.MOV.U32 R2, RZ, RZ, R6 ;  /* 0x000000ffff027224 */ /* 0x000fe200078e0006 */
[----:B------:R-:W-:Y:S01]  /*3b40*/  @P1 FSEL R9, R3, R7, !P0 ;  /* 0x0000000703091208 */ /* 0x000fe20004000000 */
[----:B------:R-:W-:Y:S01]  /*3b50*/  IMAD.MOV.U32 R3, RZ, RZ, R7 ;  /* 0x000000ffff037224 */ /* 0x000fe200078e0007 */
[----:B------:R-:W-:Y:S01]  /*3b60*/  @P1 SEL R4, R13, R10, !P0 ;  /* 0x0000000a0d041207 */ /* 0x000fe20004000000 */
[----:B------:R-:W-:Y:S01]  /*3b70*/  @P1 IMAD.MOV.U32 R2, RZ, RZ, R8 ;  /* 0x000000ffff021224 */ /* 0x000fe200078e0008 */
[----:B------:R-:W-:Y:S01]  /*3b80*/  @P1 SEL R5, R12, R11, !P0 ;  /* 0x0000000b0c051207 */ /* 0x000fe20004000000 */
[----:B------:R-:W-:-:S07]  /*3b90*/  @P1 IMAD.MOV.U32 R3, RZ, RZ, R9 ;  /* 0x000000ffff031224 */ /* 0x000fce00078e0009 */
.L_x_358:
[----:B------:R-:W-:Y:S05]  /*3ba0*/  BSYNC.RECONVERGENT B1 ;  /* 0x0000000000017941 */ /* 0x000fea0003800200 */
.L_x_357:
[----:B------:R-:W-:Y:S01]  /*3bb0*/  UISETP.GE.U32.AND UP0, UPT, UR4, 0xa00, UPT ;  /* 0x00000a000400788c */ /* 0x000fe2000bf06070 */
[----:B------:R-:W-:Y:S02]  /*3bc0*/  IMAD.MOV.U32 R7, RZ, RZ, 0x500 ;  /* 0x00000500ff077424 */ /* 0x000fe400078e00ff */
[----:B------:R-:W-:Y:S01]  /*3bd0*/  IMAD.MOV.U32 R6, RZ, RZ, RZ ;  /* 0x000000ffff067224 */ /* 0x000fe200078e00ff */
[----:B------:R-:W-:-:S09]  /*3be0*/  UISETP.GE.U32.AND.EX UP0, UPT, UR5, URZ, UPT, UP0 ;  /* 0x000000ff0500728c */ /* 0x000fd2000bf06100 */
[----:B------:R-:W-:Y:S05]  /*3bf0*/  BRA.U !UP0, `(.L_x_359) ;  /* 0x0000000908107547 */ /* 0x000fea000b800000 */
[----:B------:R-:W-:Y:S01]  /*3c00*/  IMAD.MOV.U32 R7, RZ, RZ, 0x500 ;  /* 0x00000500ff077424 */ /* 0x000fe200078e00ff */
[----:B------:R-:W0:Y:S01]  /*3c10*/  LDCU.64 UR6, c[0x0][0x388] ;  /* 0x00007100ff0677ac */ /* 0x000e220008000a00 */
[----:B------:R-:W-:Y:S01]  /*3c20*/  IMAD.MOV.U32 R6, RZ, RZ, RZ ;  /* 0x000000ffff067224 */ /* 0x000fe200078e00ff */
[----:B------:R-:W1:Y:S06]  /*3c30*/  LDCU.64 UR4, c[0x0][0x398] ;  /* 0x00007300ff0477ac */ /* 0x000e6c0008000a00 */
.L_x_370:
[----:B------:R-:W-:-:S04]  /*3c40*/  LEA R26, P0, R7, R18, 0x3 ;  /* 0x00000012071a7211 */ /* 0x000fc800078018ff */
[----:B------:R-:W-:-:S05]  /*3c50*/  LEA.HI.X R27, R7, R19, R6, 0x3, P0 ;  /* 0x00000013071b7211 */ /* 0x000fca00000f1c06 */
[----:B------:R-:W2:Y:S04]  /*3c60*/  LDG.E.64 R16, desc[UR8][R26.64] ;  /* 0x000000081a107981 */ /* 0x000ea8000c1e1b00 */
[----:B------:R3:W5:Y:S04]  /*3c70*/  LDG.E.64 R14, desc[UR8][R26.64+0x800] ;  /* 0x000800081a0e7981 */ /* 0x000768000c1e1b00 */
[----:B------:R3:W5:Y:S04]  /*3c80*/  LDG.E.64 R12, desc[UR8][R26.64+0x1000] ;  /* 0x001000081a0c7981 */ /* 0x000768000c1e1b00 */
[----:B------:R3:W5:Y:S04]  /*3c90*/  LDG.E.64 R10, desc[UR8][R26.64+0x1800] ;  /* 0x001800081a0a7981 */ /* 0x000768000c1e1b00 */
[----:B------:R3:W5:Y:S01]  /*3ca0*/  LDG.E.64 R8, desc[UR8][R26.64+0x2000] ;  /* 0x002000081a087981 */ /* 0x000762000c1e1b00 */
[----:B0-----:R-:W-:Y:S01]  /*3cb0*/  IADD3 R23, P1, P2, R7, UR6, R0 ;  /* 0x0000000607177c10 */ /* 0x001fe2000fa3e000 */
[----:B------:R-:W-:Y:S01]  /*3cc0*/  BSSY.RECONVERGENT B1, `(.L_x_360) ;  /* 0x0000016000017945 */ /* 0x000fe20003800200 */
[----:B------:R-:W-:-:S02]  /*3cd0*/  IMAD.MOV.U32 R25, RZ, RZ, R4 ;  /* 0x000000ffff197224 */ /* 0x000fc400078e0004 */
[----:B------:R-:W-:Y:S01]  /*3ce0*/  IMAD.MOV.U32 R24, RZ, RZ, R5 ;  /* 0x000000ffff187224 */ /* 0x000fe200078e0005 */
[----:B------:R-:W-:Y:S01]  /*3cf0*/  IADD3.X R22, PT, PT, R6, UR7, RZ, P1, P2 ;  /* 0x0000000706167c10 */ /* 0x000fe20008fe44ff */
[----:B------:R-:W-:Y:S02]  /*3d00*/  IMAD.MOV.U32 R20, RZ, RZ, R2 ;  /* 0x000000ffff147224 */ /* 0x000fe400078e0002 */
[----:B------:R-:W-:Y:S01]  /*3d10*/  IMAD.MOV.U32 R21, RZ, RZ, R3 ;  /* 0x000000ffff157224 */ /* 0x000fe200078e0003 */
[----:B--2---:R-:W-:-:S14]  /*3d20*/  DSETP.GEU.AND P0, PT, R2, R16, PT ;  /* 0x000000100200722a */ /* 0x004fdc0003f0e000 */
[----:B---3--:R-:W-:Y:S05]  /*3d30*/  @!P0 BRA `(.L_x_361) ;  /* 0x0000000000388947 */ /* 0x008fea0003800000 */
        /* <DEDUP_REMOVED lines=14> */
.L_x_361:
[----:B-1----:R-:W-:Y:S05]  /*3e20*/  BSYNC.RECONVERGENT B1 ;  /* 0x0000000000017941 */ /* 0x002fea0003800200 */
.L_x_360:
[----:B-----5:R-:W-:Y:S01]  /*3e30*/  DSETP.GEU.AND P0, PT, R20, R14, PT ;  /* 0x0000000e1400722a */ /* 0x020fe20003f0e000 */
[----:B------:R-:W-:Y:S01]  /*3e40*/  BSSY.RECONVERGENT B1, `(.L_x_362) ;  /* 0x0000014000017945 */ /* 0x000fe20003800200 */
[----:B------:R-:W-:Y:S02]  /*3e50*/  IMAD.MOV.U32 R17, RZ, RZ, R25 ;  /* 0x000000ffff117224 */ /* 0x000fe400078e0019 */
[----:B------:R-:W-:Y:S02]  /*3e60*/  IMAD.MOV.U32 R16, RZ, RZ, R24 ;  /* 0x000000ffff107224 */ /* 0x000fe400078e0018 */
[----:B------:R-:W-:Y:S02]  /*3e70*/  IMAD.MOV.U32 R2, RZ, RZ, R20 ;  /* 0x000000ffff027224 */ /* 0x000fe400078e0014 */
[----:B------:R-:W-:-:S06]  /*3e80*/  IMAD.MOV.U32 R3, RZ, RZ, R21 ;  /* 0x000000ffff037224 */ /* 0x000fcc00078e0015 */
[----:B------:R-:W-:Y:S05]  /*3e90*/  @!P0 BRA `(.L_x_363) ;  /* 0x0000000000388947 */ /* 0x000fea0003800000 */
[----:B------:R-:W-:Y:S01]  /*3ea0*/  DSETP.GEU.AND P0, PT, R14, R20, PT ;  /* 0x000000140e00722a */ /* 0x000fe20003f0e000 */
[----:B------:R-:W-:Y:S01]  /*3eb0*/  IADD3 R17, P1, PT, R23, 0x100, RZ ;  /* 0x0000010017117810 */ /* 0x000fe20007f3e0ff */
[----:B------:R-:W-:Y:S02]  /*3ec0*/  IMAD.MOV.U32 R2, RZ, RZ, R14 ;  /* 0x000000ffff027224 */ /* 0x000fe400078e000e */
[----:B------:R-:W-:Y:S02]  /*3ed0*/  IMAD.MOV.U32 R3, RZ, RZ, R15 ;  /* 0x000000ffff037224 */ /* 0x000fe400078e000f */
[----:B------:R-:W-:-:S08]  /*3ee0*/  IMAD.X R16, RZ, RZ, R22, P1 ;  /* 0x000000ffff107224 */ /* 0x000fd000008e0616 */
        /* <DEDUP_REMOVED lines=9> */
.L_x_363:
[----:B------:R-:W-:Y:S05]  /*3f80*/  BSYNC.RECONVERGENT B1 ;  /* 0x0000000000017941 */ /* 0x000fea0003800200 */
.L_x_362:
        /* <DEDUP_REMOVED lines=11> */
[----:B------:R-:W-:Y:S02]  /*4040*/  IMAD.X R15, RZ, RZ, R22, P1 ;  /* 0x000000ffff0f7224 */ /* 0x000fe400008e0616 */
[----:B------:R-:W-:Y:S02]  /*4050*/  IMAD.MOV.U32 R20, RZ, RZ, R14 ;  /* 0x000000ffff147224 */ /* 0x000fe400078e000e */
[----:B------:R-:W-:-:S04]  /*4060*/  IMAD.MOV.U32 R21, RZ, RZ, R15 ;  /* 0x000000ffff157224 */ /* 0x000fc800078e000f */
        /* <DEDUP_REMOVED lines=9> */
.L_x_365:
[----:B------:R-:W-:Y:S05]  /*4100*/  BSYNC.RECONVERGENT B1 ;  /* 0x0000000000017941 */ /* 0x000fea0003800200 */
.L_x_364:
        /* <DEDUP_REMOVED lines=21> */
.L_x_367:
[----:B------:R-:W-:Y:S05]  /*4260*/  BSYNC.RECONVERGENT B1 ;  /* 0x0000000000017941 */ /* 0x000fea0003800200 */
.L_x_366:
        /* <DEDUP_REMOVED lines=21> */
.L_x_369:
[----:B------:R-:W-:Y:S05]  /*43c0*/  BSYNC.RECONVERGENT B1 ;  /* 0x0000000000017941 */ /* 0x000fea0003800200 */
.L_x_368:
[----:B------:R-:W-:-:S04]  /*43d0*/  IADD3 R8, P1, PT, R7, 0xa00, RZ ;  /* 0x00000a0007087810 */ /* 0x000fc80007f3e0ff */
[----:B------:R-:W-:Y:S01]  /*43e0*/  ISETP.GT.U32.AND P0, PT, R8, UR4, PT ;  /* 0x0000000408007c0c */ /* 0x000fe2000bf04070 */
[----:B------:R-:W-:Y:S01]  /*43f0*/  IMAD.X R8, RZ, RZ, R6, P1 ;  /* 0x000000ffff087224 */ /* 0x000fe200008e0606 */
[----:B------:R-:W-:-:S04]  /*4400*/  IADD3 R7, P1, PT, R7, 0x500, RZ ;  /* 0x0000050007077810 */ /* 0x000fc80007f3e0ff */
[----:B------:R-:W-:Y:S01]  /*4410*/  ISETP.GT.AND.EX P0, PT, R8, UR5, PT, P0 ;  /* 0x0000000508007c0c */ /* 0x000fe2000bf04300 */
[----:B------:R-:W-:-:S12]  /*4420*/  IMAD.X R6, RZ, RZ, R6, P1 ;  /* 0x000000ffff067224 */ /* 0x000fd800008e0606 */
[----:B------:R-:W-:Y:S05]  /*4430*/  @!P0 BRA `(.L_x_370) ;  /* 0xfffffff800008947 */ /* 0x000fea000383ffff */
.L_x_359:
        /* <DEDUP_REMOVED lines=8> */
[----:B------:R-:W-:Y:S01]  /*44c0*/  BSSY.RECONVERGENT B2, `(.L_x_373) ;  /* 0x0000032000027945 */ /* 0x000fe20003800200 */
[----:B------:R-:W-:Y:S02]  /*44d0*/  IMAD.MOV.U32 R10, RZ, RZ, R0 ;  /* 0x000000ffff0a7224 */ /* 0x000fe400078e0000 */
[----:B------:R-:W-:-:S04]  /*44e0*/  IADD3 R11, PT, PT, -R7, UR4, R8 ;  /* 0x00000004070b7c10 */ /* 0x000fc8000fffe108 */
[----:B------:R-:W-:-:S04]  /*44f0*/  LOP3.LUT R8, R11, 0x300, RZ, 0xc0, !PT ;  /* 0x000003000b087812 */ /* 0x000fc800078ec0ff */
[----:B------:R-:W-:-:S13]  /*4500*/  ISETP.NE.AND P0, PT, R8, 0x300, PT ;  /* 0x000003000800780c */ /* 0x000fda0003f05270 */
[----:B------:R-:W-:Y:S05]  /*4510*/  @!P0 BRA `(.L_x_374) ;  /* 0x0000000000b08947 */ /* 0x000fea0003800000 */
[----:B------:R-:W0:Y:S01]  /*4520*/  LDCU.64 UR10, c[0x0][0x380] ;  /* 0x00007000ff0a77ac */ /* 0x000e220008000a00 */
[----:B------:R-:W-:Y:S01]  /*4530*/  IADD3 R18, P0, PT, R0, R7, RZ ;  /* 0x0000000700127210 */ /* 0x000fe20007f1e0ff */
[----:B------:R-:W-:Y:S01]  /*4540*/  IMAD.MOV.U32 R10, RZ, RZ, R0 ;  /* 0x000000ffff0a7224 */ /* 0x000fe200078e0000 */
[----:B------:R-:W-:-:S03]  /*4550*/  LEA.HI R8, R11, 0x1, RZ, 0x18 ;  /* 0x000000010b087811 */ /* 0x000fc600078fc0ff */
[----:B------:R-:W-:Y:S01]  /*4560*/  IMAD.X R23, RZ, RZ, R6, P0 ;  /* 0x000000ffff177224 */ /* 0x000fe200000e0606 */
[----:B------:R-:W-:Y:S02]  /*4570*/  LOP3.LUT R8, R8, 0x3, RZ, 0xc0, !PT ;  /* 0x0000000308087812 */ /* 0x000fe400078ec0ff */
[----:B------:R-:W-:-:S03]  /*4580*/  IADD3 R19, P0, PT, R18, UR6, RZ ;  /* 0x0000000612137c10 */ /* 0x000fc6000ff1e0ff */
[----:B------:R-:W-:Y:S01]  /*4590*/  IMAD.MOV R12, RZ, RZ, -R8 ;  /* 0x000000ffff0c7224 */ /* 0x000fe200078e0a08 */
[----:B0-----:R-:W-:-:S04]  /*45a0*/  LEA R17, P1, R18, UR10, 0x3 ;  /* 0x0000000a12117c11 */ /* 0x001fc8000f8218ff */
[----:B------:R-:W-:Y:S02]  /*45b0*/  LEA.HI.X R18, R18, UR11, R23, 0x3, P1 ;  /* 0x0000000b12127c11 */ /* 0x000fe400088f1c17 */
[----:B------:R-:W-:-:S07]  /*45c0*/  IADD3.X R23, PT, PT, R23, UR7, RZ, P0, !PT ;  /* 0x0000000717177c10 */ /* 0x000fce00087fe4ff */
.L_x_377:
        /* <DEDUP_REMOVED lines=27> */
.L_x_376:
[----:B------:R-:W-:Y:S05]  /*4780*/  BSYNC.RECONVERGENT B3 ;  /* 0x0000000000037941 */ /* 0x000fea0003800200 */
.L_x_375:
[----:B------:R-:W-:Y:S01]  /*4790*/  IADD3 R19, P0, PT, R19, 0x100, RZ ;  /* 0x0000010013137810 */ /* 0x000fe20007f1e0ff */
[----:B------:R-:W-:Y:S02]  /*47a0*/  VIADD R10, R10, 0x100 ;  /* 0x000001000a0a7836 */ /* 0x000fe40000000000 */
[----:B------:R-:W-:Y:S02]  /*47b0*/  IMAD.X R18, RZ, RZ, R18, P3 ;  /* 0x000000ffff127224 */ /* 0x000fe400018e0612 */
[----:B------:R-:W-:Y:S01]  /*47c0*/  IMAD.X R23, RZ, RZ, R23, P0 ;  /* 0x000000ffff177224 */ /* 0x000fe200000e0617 */
[----:B------:R-:W-:Y:S07]  /*47d0*/  @P2 BRA `(.L_x_377) ;  /* 0xfffffffc007c2947 */ /* 0x000fee000383ffff */
.L_x_374:
[----:B------:R-:W-:Y:S05]  /*47e0*/  BSYNC.RECONVERGENT B2 ;  /* 0x0000000000027941 */ /* 0x000fea0003800200 */
.L_x_373:
[----:B------:R-:W-:-:S13]  /*47f0*/  ISETP.GE.U32.AND P0, PT, R11, 0x300, PT ;  /* 0x000003000b00780c */ /* 0x000fda0003f06070 */
[----:B------:R-:W-:Y:S05]  /*4800*/  @!P0 BRA `(.L_x_372) ;  /* 0x0000000400c88947 */ /* 0x000fea0003800000 */
[----:B------:R-:W0:Y:S01]  /*4810*/  LDC.64 R14, c[0x0][0x380] ;  /* 0x0000e000ff0e7b82 */ /* 0x000e220000000a00 */
[----:B------:R-:W-:-:S07]  /*4820*/  VIADD R20, R10, 0x200 ;  /* 0x000002000a147836 */ /* 0x000fce0000000000 */
[----:B------:R-:W1:Y:S02]  /*4830*/  LDC.64 R12, c[0x0][0x388] ;  /* 0x0000e200ff0c7b82 */ /* 0x000e640000000a00 */
.L_x_386:
[----:B------:R-:W-:-:S05]  /*4840*/  VIADD R8, R20, 0xfffffe00 ;  /* 0xfffffe0014087836 */ /* 0x000fca0000000000 */
[----:B------:R-:W-:-:S05]  /*4850*/  IADD3 R9, P0, PT, R8, R7, RZ ;  /* 0x0000000708097210 */ /* 0x000fca0007f1e0ff */
[----:B------:R-:W-:Y:S01]  /*4860*/  IMAD.X R8, RZ, RZ, R6, P0 ;  /* 0x000000ffff087224 */ /* 0x000fe200000e0606 */
[----:B0-----:R-:W-:-:S04]  /*4870*/  LEA R16, P0, R9, R14, 0x3 ;  /* 0x0000000e09107211 */ /* 0x001fc800078018ff */
[----:B------:R-:W-:-:S05]  /*4880*/  LEA.HI.X R17, R9, R15, R8, 0x3, P0 ;  /* 0x0000000f09117211 */ /* 0x000fca00000f1c08 */
[----:B------:R-:W2:Y:S04]  /*4890*/  LDG.E.64 R18, desc[UR8][R16.64] ;  /* 0x0000000810127981 */ /* 0x000ea8000c1e1b00 */
[----:B------:R0:W5:Y:S01]  /*48a0*/  LDG.E.64 R10, desc[UR8][R16.64+0x800] ;  /* 0x00080008100a7981 */ /* 0x000162000c1e1b00 */
[----:B-1----:R-:W-:Y:S01]  /*48b0*/  IADD3 R25, P1, PT, R9, R12, RZ ;  /* 0x0000000c09197210 */ /* 0x002fe20007f3e0ff */
[----:B------:R-:W-:Y:S01]  /*48c0*/  BSSY.RECONVERGENT B2, `(.L_x_378) ;  /* 0x0000016000027945 */ /* 0x000fe20003800200 */
[----:B------:R-:W-:Y:S02]  /*48d0*/  IMAD.MOV.U32 R23, RZ, RZ, R4 ;  /* 0x000000ffff177224 */ /* 0x000fe400078e0004 */
[----:B------:R-:W-:Y:S02]  /*48e0*/  IMAD.MOV.U32 R22, RZ, RZ, R5 ;  /* 0x000000ffff167224 */ /* 0x000fe400078e0005 */
[----:B------:R-:W-:-:S02]  /*48f0*/  IMAD.X R24, R8, 0x1, R13, P1 ;  /* 0x0000000108187824 */ /* 0x000fc400008e060d */
        /* <DEDUP_REMOVED lines=18> */
.L_x_379:
[----:B------:R-:W-:Y:S05]  /*4a20*/  BSYNC.RECONVERGENT B2 ;  /* 0x0000000000027941 */ /* 0x000fea0003800200 */
.L_x_378:
[----:B------:R0:W5:Y:S04]  /*4a30*/  LDG.E.64 R2, desc[UR8][R16.64+0x1000] ;  /* 0x0010000810027981 */ /* 0x000168000c1e1b00 */
[----:B------:R0:W5:Y:S02]  /*4a40*/  LDG.E.64 R18, desc[UR8][R16.64+0x1800] ;  /* 0x0018000810127981 */ /* 0x000164000c1e1b00 */
[----:B-----5:R-:W-:Y:S01]  /*4a50*/  DSETP.GEU.AND P0, PT, R8, R10, PT ;  /* 0x0000000a0800722a */ /* 0x020fe20003f0e000 */
[----:B------:R-:W-:Y:S01]  /*4a60*/  VIADD R4, R20, 0xffffff00 ;  /* 0xffffff0014047836 */ /* 0x000fe20000000000 */
[----:B------:R-:W-:Y:S01]  /*4a70*/  BSSY.RECONVERGENT B2, `(.L_x_380) ;  /* 0x0000016000027945 */ /* 0x000fe20003800200 */
[----:B------:R-:W-:Y:S02]  /*4a80*/  IMAD.MOV.U32 R24, RZ, RZ, R23 ;  /* 0x000000ffff187224 */ /* 0x000fe400078e0017 */
[----:B------:R-:W-:Y:S01]  /*4a90*/  IMAD.MOV.U32 R25, RZ, RZ, R22 ;  /* 0x000000ffff197224 */ /* 0x000fe200078e0016 */
[----:B------:R-:W-:Y:S01]  /*4aa0*/  IADD3 R26, P1, P2, R7, R12, R4 ;  /* 0x0000000c071a7210 */ /* 0x000fe20007a3e004 */
[----:B------:R-:W-:-:S02]  /*4ab0*/  IMAD.MOV.U32 R4, RZ, RZ, R8 ;  /* 0x000000ffff047224 */ /* 0x000fc400078e0008 */
[----:B------:R-:W-:Y:S01]  /*4ac0*/  IMAD.MOV.U32 R5, RZ, RZ, R9 ;  /* 0x000000ffff057224 */ /* 0x000fe200078e0009 */
[----:B------:R-:W-:-:S04]  /*4ad0*/  IADD3.X R27, PT, PT, R6, R13, RZ, P1, P2 ;  /* 0x0000000d061b7210 */ /* 0x000fc80000fe44ff */
        /* <DEDUP_REMOVED lines=15> */
.L_x_381:
[----:B------:R-:W-:Y:S05]  /*4bd0*/  BSYNC.RECONVERGENT B2 ;  /* 0x0000000000027941 */ /* 0x000fea0003800200 */
.L_x_380:
[----:B------:R-:W-:Y:S01]  /*4be0*/  DSETP.GEU.AND P0, PT, R4, R2, PT ;  /* 0x000000020400722a */ /* 0x000fe20003f0e000 */
[----:B------:R-:W-:Y:S01]  /*4bf0*/  VIADD R10, R20, 0x100 ;  /* 0x00000100140a7836 */ /* 0x000fe20000000000 */
[CC--:B------:R-:W-:Y:S01]  /*4c00*/  IADD3 R17, P1, P4, R7.reuse, R12.reuse, R20 ;  /* 0x0000000c07117210 */ /* 0x0c0fe20007c3e014 */
[----:B------:R-:W-:Y:S01]  /*4c10*/  BSSY.RECONVERGENT B2, `(.L_x_382) ;  /* 0x0000016000027945 */ /* 0x000fe20003800200 */
[----:B------:R-:W-:Y:S02]  /*4c20*/  IMAD.MOV.U32 R11, RZ, RZ, R24 ;  /* 0x000000ffff0b7224 */ /* 0x000fe400078e0018 */
[----:B------:R-:W-:Y:S01]  /*4c30*/  IADD3 R10, P2, P3, R7, R12, R10 ;  /* 0x0000000c070a7210 */ /* 0x000fe20007b5e00a */
[----:B------:R-:W-:Y:S01]  /*4c40*/  IMAD.MOV.U32 R16, RZ, RZ, R25 ;  /* 0x000000ffff107224 */ /* 0x000fe200078e0019 */
[----:B------:R-:W-:Y:S01]  /*4c50*/  IADD3.X R22, PT, PT, R6, R13, RZ, P1, P4 ;  /* 0x0000000d06167210 */ /* 0x000fe20000fe84ff */
        /* <DEDUP_REMOVED lines=17> */
.L_x_383:
[----:B------:R-:W-:Y:S05]  /*4d70*/  BSYNC.RECONVERGENT B2 ;  /* 0x0000000000027941 */ /* 0x000fea0003800200 */
.L_x_382:
        /* <DEDUP_REMOVED lines=22> */
.L_x_385:
[----:B------:R-:W-:Y:S05]  /*4ee0*/  BSYNC.RECONVERGENT B2 ;  /* 0x0000000000027941 */ /* 0x000fea0003800200 */
.L_x_384:
[C---:B------:R-:W-:Y:S02]  /*4ef0*/  VIADD R8, R20.reuse, 0x200 ;  /* 0x0000020014087836 */ /* 0x040fe40000000000 */
[----:B------:R-:W-:-:S03]  /*4f00*/  VIADD R20, R20, 0x400 ;  /* 0x0000040014147836 */ /* 0x000fc60000000000 */
[----:B------:R-:W-:-:S13]  /*4f10*/  ISETP.GE.AND P0, PT, R8, R21, PT ;  /* 0x000000150800720c */ /* 0x000fda0003f06270 */
[----:B------:R-:W-:Y:S05]  /*4f20*/  @!P0 BRA `(.L_x_386) ;  /* 0xfffffff800448947 */ /* 0x000fea000383ffff */
.L_x_372:
[----:B------:R-:W-:Y:S05]  /*4f30*/  BSYNC.RECONVERGENT B1 ;  /* 0x0000000000017941 */ /* 0x000fea0003800200 */
.L_x_371:
        /* <DEDUP_REMOVED lines=27> */
.L_x_388:
[----:B------:R-:W-:Y:S05]  /*50f0*/  BSYNC.RECONVERGENT B1 ;  /* 0x0000000000017941 */ /* 0x000fea0003800200 */
.L_x_387:
        /* <DEDUP_REMOVED lines=26> */
.L_x_390:
[----:B------:R-:W-:Y:S05]  /*52a0*/  BSYNC.RECONVERGENT B1 ;  /* 0x0000000000017941 */ /* 0x000fea0003800200 */
.L_x_389:
        /* <DEDUP_REMOVED lines=26> */
.L_x_392:
[----:B------:R-:W-:Y:S05]  /*5450*/  BSYNC.RECONVERGENT B1 ;  /* 0x0000000000017941 */ /* 0x000fea0003800200 */
.L_x_391:
        /* <DEDUP_REMOVED lines=26> */
.L_x_394:
[----:B------:R-:W-:Y:S05]  /*5600*/  BSYNC.RECONVERGENT B1 ;  /* 0x0000000000017941 */ /* 0x000fea0003800200 */
.L_x_393:
        /* <DEDUP_REMOVED lines=27> */
.L_x_396:
[----:B------:R-:W-:Y:S05]  /*57c0*/  BSYNC.RECONVERGENT B1 ;  /* 0x0000000000017941 */ /* 0x000fea0003800200 */
.L_x_395:
        /* <DEDUP_REMOVED lines=10> */
.L_x_398:
[----:B------:R-:W-:Y:S05]  /*5870*/  BSYNC.RECONVERGENT B1 ;  /* 0x0000000000017941 */ /* 0x000fea0003800200 */
.L_x_397:
        /* <DEDUP_REMOVED lines=31> */
.L_x_400:
[----:B------:R-:W-:Y:S05]  /*5a70*/  BSYNC.RECONVERGENT B1 ;  /* 0x0000000000017941 */ /* 0x000fea0003800200 */
.L_x_399:
        /* <DEDUP_REMOVED lines=22> */
.L_x_402:
[----:B------:R-:W-:Y:S05]  /*5be0*/  BSYNC.RECONVERGENT B1 ;  /* 0x0000000000017941 */ /* 0x000fea0003800200 */
.L_x_401:
        /* <DEDUP_REMOVED lines=22> */
.L_x_404:
[----:B------:R-:W-:Y:S05]  /*5d50*/  BSYNC.RECONVERGENT B1 ;  /* 0x0000000000017941 */ /* 0x000fea0003800200 */
.L_x_403:
        /* <DEDUP_REMOVED lines=22> */
.L_x_406:
[----:B------:R-:W-:Y:S05]  /*5ec0*/  BSYNC.RECONVERGENT B1 ;  /* 0x0000000000017941 */ /* 0x000fea0003800200 */
.L_x_405:
        /* <DEDUP_REMOVED lines=21> */
.L_x_408:
[----:B------:R-:W-:Y:S05]  /*6020*/  BSYNC.RECONVERGENT B1 ;  /* 0x0000000000017941 */ /* 0x000fea0003800200 */
.L_x_407:
        /* <DEDUP_REMOVED lines=21> */
.L_x_410:
[----:B------:R-:W-:Y:S05]  /*6180*/  BSYNC.RECONVERGENT B1 ;  /* 0x0000000000017941 */ /* 0x000fea0003800200 */
.L_x_409:
[----:B------:R-:W-:Y:S01]  /*6190*/  DSETP.GEU.AND P0, PT, R6, R10, PT ;  /* 0x0000000a0600722a */ /* 0x000fe20003f0e000 */
[----:B------:R-:W-:Y:S02]  /*61a0*/  IMAD.MOV.U32 R16, RZ, RZ, R13 ;  /* 0x000000ffff107224 */ /* 0x000fe400078e000d */
[----:B------:R-:W-:Y:S02]  /*61b0*/  IMAD.MOV.U32 R17, RZ, RZ, R12 ;  /* 0x000000ffff117224 */ /* 0x000fe400078e000c */
[----:B------:R-:W-:Y:S02]  /*61c0*/  IMAD.MOV.U32 R2, RZ, RZ, R6 ;  /* 0x000000ffff027224 */ /* 0x000fe400078e0006 */
[----:B------:R-:W-:-:S07]  /*61d0*/  IMAD.MOV.U32 R3, RZ, RZ, R7 ;  /* 0x000000ffff037224 */ /* 0x000fce00078e0007 */
[----:B------:R-:W-:Y:S05]  /*61e0*/  @!P0 BRA `(.L_x_318) ;  /* 0x0000000000348947 */ /* 0x000fea0003800000 */
[----:B------:R2:W0:Y:S01]  /*61f0*/  LDS.64 R16, [R0+0x80] ;  /* 0x0000800000107984 */ /* 0x0004220000000a00 */
[----:B------:R-:W-:Y:S01]  /*6200*/  DSETP.GEU.AND P0, PT, R10, R6, PT ;  /* 0x000000060a00722a */ /* 0x000fe20003f0e000 */
[----:B------:R-:W-:Y:S02]  /*6210*/  IMAD.MOV.U32 R2, RZ, RZ, R10 ;  /* 0x000000ffff027224 */ /* 0x000fe400078e000a */
[----:B------:R-:W-:-:S11]  /*6220*/  IMAD.MOV.U32 R3, RZ, RZ, R11 ;  /* 0x000000ffff037224 */ /* 0x000fd600078e000b */
[----:B--2---:R-:W-:Y:S05]  /*6230*/  @!P0 BRA `(.L_x_318) ;  /* 0x0000000000208947 */ /* 0x004fea0003800000 */
[CC--:B0-----:R-:W-:Y:S02]  /*6240*/  ISETP.GE.U32.AND P0, PT, R13.reuse, R16.reuse, PT ;  /* 0x000000100d00720c */ /* 0x0c1fe40003f06070 */
[----:B------:R-:W-:Y:S02]  /*6250*/  ISETP.LT.U32.AND P2, PT, R13, R16, PT ;  /* 0x000000100d00720c */ /* 0x000fe40003f41070 */
[CC--:B------:R-:W-:Y:S02]  /*6260*/  ISETP.GE.AND.EX P0, PT, R12.reuse, R17.reuse, PT, P0 ;  /* 0x000000110c00720c */ /* 0x0c0fe40003f06300 */
[----:B------:R-:W-:Y:S02]  /*6270*/  ISETP.LT.AND.EX P2, PT, R12, R17, PT, P2 ;  /* 0x000000110c00720c */ /* 0x000fe40003f41320 */
[----:B------:R-:W-:Y:S02]  /*6280*/  FSEL R2, R6, R10, !P0 ;  /* 0x0000000a06027208 */ /* 0x000fe40004000000 */
[----:B------:R-:W-:-:S02]  /*6290*/  FSEL R3, R7, R11, !P0 ;  /* 0x0000000b07037208 */ /* 0x000fc40004000000 */
[----:B------:R-:W-:Y:S02]  /*62a0*/  SEL R16, R13, R16, P2 ;  /* 0x000000100d107207 */ /* 0x000fe40001000000 */
[----:B------:R-:W-:-:S07]  /*62b0*/  SEL R17, R12, R17, P2 ;  /* 0x000000110c117207 */ /* 0x000fce0001000000 */
.L_x_318:
[----:B------:R-:W-:Y:S05]  /*62c0*/  BSYNC.RECONVERGENT B0 ;  /* 0x0000000000007941 */ /* 0x000fea0003800200 */
.L_x_285:
[----:B------:R-:W-:Y:S05]  /*62d0*/  @P1 EXIT ;  /* 0x000000000000194d */ /* 0x000fea0003800000 */
[----:B01----:R-:W0:Y:S02]  /*62e0*/  LDC.64 R4, c[0x0][0x390] ;  /* 0x0000e400ff047b82 */ /* 0x003e240000000a00 */
[----:B0-----:R-:W-:Y:S04]  /*62f0*/  STG.E.64 desc[UR8][R4.64], R2 ;  /* 0x0000000204007986 */ /* 0x001fe8000c101b08 */
[----:B---34-:R-:W-:Y:S01]  /*6300*/  STG.E.64 desc[UR8][R4.64+0x8], R16 ;  /* 0x0000081004007986 */ /* 0x018fe2000c101b08 */
[----:B------:R-:W-:Y:S05]  /*6310*/  EXIT ;  /* 0x000000000000794d */ /* 0x000fea0003800000 */
.L_x_411:
        /* <DEDUP_REMOVED lines=14> */
.L_x_897:


//--------------------- .text._ZN6thrust24THRUST_300001_SM_1000_NS8cuda_cub4core6detail13_kernel_agentINS1_8__reduce11ReduceAgentIPN4cuda3std3__45tupleIJdlEEESC_SB_iNS1_9__extrema9arg_min_fIdlNS9_4lessIdEEEEEEJSC_SC_iSH_EEEvDpT0_ --------------------------
	.section	.text._ZN6thrust24THRUST_300001_SM_1000_NS8cuda_cub4core6detail13_kernel_agentINS1_8__reduce11ReduceAgentIPN4cuda3std3__45tupleIJdlEEESC_SB_iNS1_9__extrema9arg_min_fIdlNS9_4lessIdEEEEEEJSC_SC_iSH_EEEvDpT0_,"ax",@progbits
	.align	128
        .global         _ZN6thrust24THRUST_300001_SM_1000_NS8cuda_cub4core6detail13_kernel_agentINS1_8__reduce11ReduceAgentIPN4cuda3std3__45tupleIJdlEEESC_SB_iNS1_9__extrema9arg_min_fIdlNS9_4lessIdEEEEEEJSC_SC_iSH_EEEvDpT0_
        .type           _ZN6thrust24THRUST_300001_SM_1000_NS8cuda_cub4core6detail13_kernel_agentINS1_8__reduce11ReduceAgentIPN4cuda3std3__45tupleIJdlEEESC_SB_iNS1_9__extrema9arg_min_fIdlNS9_4lessIdEEEEEEJSC_SC_iSH_EEEvDpT0_,@function
        .size           _ZN6thrust24THRUST_300001_SM_1000_NS8cuda_cub4core6detail13_kernel_agentINS1_8__reduce11ReduceAgentIPN4cuda3std3__45tupleIJdlEEESC_SB_iNS1_9__extrema9arg_min_fIdlNS9_4lessIdEEEEEEJSC_SC_iSH_EEEvDpT0_,(.L_x_898 - _ZN6thrust24THRUST_300001_SM_1000_NS8cuda_cub4core6detail13_kernel_agentINS1_8__reduce11ReduceAgentIPN4cuda3std3__45tupleIJdlEEESC_SB_iNS1_9__extrema9arg_min_fIdlNS9_4lessIdEEEEEEJSC_SC_iSH_EEEvDpT0_)
        .other          _ZN6thrust24THRUST_300001_SM_1000_NS8cuda_cub4core6detail13_kernel_agentINS1_8__reduce11ReduceAgentIPN4cuda3std3__45tupleIJdlEEESC_SB_iNS1_9__extrema9arg_min_fIdlNS9_4lessIdEEEEEEJSC_SC_iSH_EEEvDpT0_,@"STO_CUDA_ENTRY STV_DEFAULT"
_ZN6thrust24THRUST_300001_SM_1000_NS8cuda_cub4core6detail13_kernel_agentINS1_8__reduce11ReduceAgentIPN4cuda3std3__45tupleIJdlEEESC_SB_iNS1_9__extrema9arg_min_fIdlNS9_4lessIdEEEEEEJSC_SC_iSH_EEEvDpT0_:
.text._ZN6thrust24THRUST_300001_SM_1000_NS8cuda_cub4core6detail13_kernel_agentINS1_8__reduce11ReduceAgentIPN4cuda3std3__45tupleIJdlEEESC_SB_iNS1_9__extrema9arg_min_fIdlNS9_4lessIdEEEEEEJSC_SC_iSH_EEEvDpT0_:
        /* <DEDUP_REMOVED lines=21> */
.L_x_415:
[----:B0-----:R-:W-:Y:S05]  /*0150*/  BSYNC.RECONVERGENT B1 ;  /* 0x0000000000017941 */ /* 0x001fea0003800200 */
.L_x_414:
        /* <DEDUP_REMOVED lines=15> */
.L_x_422:
        /* <DEDUP_REMOVED lines=27> */
.L_x_421:
[----:B------:R-:W-:Y:S05]  /*0400*/  BSYNC.RECONVERGENT B3 ;  /* 0x0000000000037941 */ /* 0x000fea0003800200 */
.L_x_420:
[----:B------:R-:W-:Y:S02]  /*0410*/  IMAD.X R9, RZ, RZ, R9, P3 ;  /* 0x000000ffff097224 */ /* 0x000fe400018e0609 */
[----:B------:R-:W-:Y:S01]  /*0420*/  VIADD R6, R6, 0x100 ;  /* 0x0000010006067836 */ /* 0x000fe20000000000 */
[----:B------:R-:W-:Y:S06]  /*0430*/  @P2 BRA `(.L_x_422) ;  /* 0xfffffffc00842947 */ /* 0x000fec000383ffff */
.L_x_419:
[----:B------:R-:W-:Y:S05]  /*0440*/  BSYNC.RECONVERGENT B2 ;  /* 0x0000000000027941 */ /* 0x000fea0003800200 */
.L_x_418:
[----:B-1----:R-:W0:Y:S01]  /*0450*/  LDC.64 R8, c[0x0][0x380] ;  /* 0x0000e000ff087b82 */ /* 0x002e220000000a00 */
[----:B------:R-:W-:-:S13]  /*0460*/  ISETP.GE.U32.AND P0, PT, R16, 0x300, PT ;  /* 0x000003001000780c */ /* 0x000fda0003f06070 */
[----:B------:R-:W-:Y:S05]  /*0470*/  @!P0 BRA `(.L_x_417) ;  /* 0x0000000400888947 */ /* 0x000fea0003800000 */
.L_x_431:
        /* <DEDUP_REMOVED lines=27> */
.L_x_424:
[----:B------:R-:W-:Y:S05]  /*0630*/  BSYNC.RECONVERGENT B2 ;  /* 0x0000000000027941 */ /* 0x000fea0003800200 */
.L_x_423:
        /* <DEDUP_REMOVED lines=22> */
.L_x_426:
[----:B------:R-:W-:Y:S05]  /*07a0*/  BSYNC.RECONVERGENT B2 ;  /* 0x0000000000027941 */ /* 0x000fea0003800200 */
.L_x_425:
        /* <DEDUP_REMOVED lines=22> */
.L_x_428:
[----:B------:R-:W-:Y:S05]  /*0910*/  BSYNC.RECONVERGENT B2 ;  /* 0x0000000000027941 */ /* 0x000fea0003800200 */
.L_x_427:
        /* <DEDUP_REMOVED lines=20> */
.L_x_430:
[----:B------:R-:W-:Y:S05]  /*0a60*/  BSYNC.RECONVERGENT B2 ;  /* 0x0000000000027941 */ /* 0x000fea0003800200 */
.L_x_429:
[----:B------:R-:W-:-:S05]  /*0a70*/  VIADD R6, R6, 0x400 ;  /* 0x0000040006067836 */ /* 0x000fca0000000000 */
[----:B------:R-:W-:-:S13]  /*0a80*/  ISETP.GE.AND P0, PT, R6, UR5, PT ;  /* 0x0000000506007c0c */ /* 0x000fda000bf06270 */
[----:B------:R-:W-:Y:S05]  /*0a90*/  @!P0 BRA `(.L_x_431) ;  /* 0xfffffff800788947 */ /* 0x000fea000383ffff */
.L_x_417:
[----:B------:R-:W-:Y:S05]  /*0aa0*/  BSYNC.RECONVERGENT B1 ;  /* 0x0000000000017941 */ /* 0x000fea0003800200 */
.L_x_416:
        /* <DEDUP_REMOVED lines=30> */
.L_x_434:
[----:B------:R-:W-:Y:S05]  /*0c90*/  BSYNC.RECONVERGENT B1 ;  /* 0x0000000000017941 */ /* 0x000fea0003800200 */
.L_x_433:
        /* <DEDUP_REMOVED lines=26> */
.L_x_436:
[----:B------:R-:W-:Y:S05]  /*0e40*/  BSYNC.RECONVERGENT B1 ;  /* 0x0000000000017941 */ /* 0x000fea0003800200 */
.L_x_435:
        /* <DEDUP_REMOVED lines=26> */
.L_x_438:
[----:B------:R-:W-:Y:S05]  /*0ff0*/  BSYNC.RECONVERGENT B1 ;  /* 0x0000000000017941 */ /* 0x000fea0003800200 */
.L_x_437:
        /* <DEDUP_REMOVED lines=26> */
.L_x_440:
[----:B------:R-:W-:Y:S05]  /*11a0*/  BSYNC.RECONVERGENT B1 ;  /* 0x0000000000017941 */ /* 0x000fea0003800200 */
.L_x_439:
        /* <DEDUP_REMOVED lines=27> */
.L_x_442:
[----:B------:R-:W-:Y:S05]  /*1360*/  BSYNC.RECONVERGENT B1 ;  /* 0x0000000000017941 */ /* 0x000fea0003800200 */
.L_x_441:
        /* <DEDUP_REMOVED lines=10> */
.L_x_444:
[----:B------:R-:W-:Y:S05]  /*1410*/  BSYNC.RECONVERGENT B1 ;  /* 0x0000000000017941 */ /* 0x000fea0003800200 */
.L_x_443:
        /* <DEDUP_REMOVED lines=31> */
.L_x_447:
[----:B------:R-:W-:Y:S05]  /*1610*/  BSYNC.RECONVERGENT B1 ;  /* 0x0000000000017941 */ /* 0x000fea0003800200 */
.L_x_446:
        /* <DEDUP_REMOVED lines=24> */
.L_x_449:
[----:B------:R-:W-:Y:S05]  /*17a0*/  BSYNC.RECONVERGENT B1 ;  /* 0x0000000000017941 */ /* 0x000fea0003800200 */
.L_x_448:
        /* <DEDUP_REMOVED lines=21> */
.L_x_451:
[----:B------:R-:W-:Y:S05]  /*1900*/  BSYNC.RECONVERGENT B1 ;  /* 0x0000000000017941 */ /* 0x000fea0003800200 */
.L_x_450:
        /* <DEDUP_REMOVED lines=21> */
.L_x_453:
[----:B------:R-:W-:Y:S05]  /*1a60*/  BSYNC.RECONVERGENT B1 ;  /* 0x0000000000017941 */ /* 0x000fea0003800200 */
.L_x_452:
        /* <DEDUP_REMOVED lines=21> */
.L_x_455:
[----:B------:R-:W-:Y:S05]  /*1bc0*/  BSYNC.RECONVERGENT B1 ;  /* 0x0000000000017941 */ /* 0x000fea0003800200 */
.L_x_454:
        /* <DEDUP_REMOVED lines=21> */
.L_x_457:
[----:B------:R-:W-:Y:S05]  /*1d20*/  BSYNC.RECONVERGENT B1 ;  /* 0x0000000000017941 */ /* 0x000fea0003800200 */
.L_x_456:
        /* <DEDUP_REMOVED lines=20> */
.L_x_432:
        /* <DEDUP_REMOVED lines=33> */
.L_x_459:
[----:B------:R-:W-:Y:S05]  /*2080*/  BSYNC.RECONVERGENT B1 ;  /* 0x0000000000017941 */ /* 0x000fea0003800200 */
.L_x_458:
        /* <DEDUP_REMOVED lines=27> */
.L_x_461:
[----:B------:R-:W-:Y:S05]  /*2240*/  BSYNC.RECONVERGENT B1 ;  /* 0x0000000000017941 */ /* 0x000fea0003800200 */
.L_x_460:
        /* <DEDUP_REMOVED lines=27> */
.L_x_463:
[----:B------:R-:W-:Y:S05]  /*2400*/  BSYNC.RECONVERGENT B1 ;  /* 0x0000000000017941 */ /* 0x000fea0003800200 */
.L_x_462:
        /* <DEDUP_REMOVED lines=27> */
.L_x_465:
[----:B------:R-:W-:Y:S05]  /*25c0*/  BSYNC.RECONVERGENT B1 ;  /* 0x0000000000017941 */ /* 0x000fea0003800200 */
.L_x_464:
        /* <DEDUP_REMOVED lines=28> */
.L_x_467:
[----:B------:R-:W-:Y:S05]  /*2790*/  BSYNC.RECONVERGENT B1 ;  /* 0x0000000000017941 */ /* 0x000fea0003800200 */
.L_x_466:
        /* <DEDUP_REMOVED lines=10> */
.L_x_469:
[----:B------:R-:W-:Y:S05]  /*2840*/  BSYNC.RECONVERGENT B1 ;  /* 0x0000000000017941 */ /* 0x000fea0003800200 */
.L_x_468:
        /* <DEDUP_REMOVED lines=35> */
.L_x_471:
[----:B------:R-:W-:Y:S05]  /*2a80*/  BSYNC.RECONVERGENT B1 ;  /* 0x0000000000017941 */ /* 0x000fea0003800200 */
.L_x_470:
        /* <DEDUP_REMOVED lines=32> */
.L_x_473:
[----:B------:R-:W-:Y:S05]  /*2c90*/  BSYNC.RECONVERGENT B1 ;  /* 0x0000000000017941 */ /* 0x000fea0003800200 */
.L_x_472:
        /* <DEDUP_REMOVED lines=32> */
.L_x_475:
[----:B------:R-:W-:Y:S05]  /*2ea0*/  BSYNC.RECONVERGENT B1 ;  /* 0x0000000000017941 */ /* 0x000fea0003800200 */
.L_x_474:
        /* <DEDUP_REMOVED lines=32> */
.L_x_477:
[----:B------:R-:W-:Y:S05]  /*30b0*/  BSYNC.RECONVERGENT B1 ;  /* 0x0000000000017941 */ /* 0x000fea0003800200 */
.L_x_476:
        /* <DEDUP_REMOVED lines=32> */
.L_x_479:
[----:B------:R-:W-:Y:S05]  /*32c0*/  BSYNC.RECONVERGENT B1 ;  /* 0x0000000000017941 */ /* 0x000fea0003800200 */
.L_x_478:
        /* <DEDUP_REMOVED lines=32> */
.L_x_481:
[----:B------:R-:W-:Y:S05]  /*34d0*/  BSYNC.RECONVERGENT B1 ;  /* 0x0000000000017941 */ /* 0x000fea0003800200 */
.L_x_480:
        /* <DEDUP_REMOVED lines=30> */
.L_x_413:
        /* <DEDUP_REMOVED lines=32> */
.L_x_483:
[----:B------:R-:W-:Y:S05]  /*38c0*/  BSYNC.RECONVERGENT B1 ;  /* 0x0000000000017941 */ /* 0x000fea0003800200 */
.L_x_482:
        /* <DEDUP_REMOVED lines=21> */
.L_x_485:
[----:B------:R-:W-:Y:S05]  /*3a20*/  BSYNC.RECONVERGENT B1 ;  /* 0x0000000000017941 */ /* 0x000fea0003800200 */
.L_x_484:
        /* <DEDUP_REMOVED lines=21> */
.L_x_487:
[----:B------:R-:W-:Y:S05]  /*3b80*/  BSYNC.RECONVERGENT B1 ;  /* 0x0000000000017941 */ /* 0x000fea0003800200 */
.L_x_486:
        /* <DEDUP_REMOVED lines=21> */
.L_x_489:
[----:B------:R-:W-:Y:S05]  /*3ce0*/  BSYNC.RECONVERGENT B1 ;  /* 0x0000000000017941 */ /* 0x000fea0003800200 */
.L_x_488:
[----:B------:R-:W-:Y:S01]  /*3cf0*/  UISETP.GE.U32.AND UP0, UPT, UR4, 0xa00, UPT ;  /* 0x00000a000400788c */ /* 0x000fe2000bf06070 */
[----:B------:R-:W-:-:S08]  /*3d00*/  IMAD.MOV.U32 R7, RZ, RZ, 0x500 ;  /* 0x00000500ff077424 */ /* 0x000fd000078e00ff */
[----:B------:R-:W-:Y:S05]  /*3d10*/  BRA.U !UP0, `(.L_x_490) ;  /* 0x0000000908047547 */ /* 0x000fea000b800000 */
[----:B------:R-:W0:Y:S01]  /*3d20*/  LDC.64 R26, c[0x0][0x380] ;  /* 0x0000e000ff1a7b82 */ /* 0x000e220000000a00 */
[----:B------:R-:W-:Y:S01]  /*3d30*/  IMAD.MOV.U32 R7, RZ, RZ, 0x500 ;  /* 0x00000500ff077424 */ /* 0x000fe200078e00ff */
[----:B------:R-:W1:Y:S06]  /*3d40*/  LDCU UR4, c[0x0][0x390] ;  /* 0x00007200ff0477ac */ /* 0x000e6c0008000800 */
.L_x_501:
[----:B------:R-:W-:-:S04]  /*3d50*/  IMAD.IADD R31, R0, 0x1, R7 ;  /* 0x00000001001f7824 */ /* 0x000fc800078e0207 */
[----:B0-----:R-:W-:-:S05]  /*3d60*/  IMAD.WIDE.U32 R30, R31, 0x10, R26 ;  /* 0x000000101f1e7825 */ /* 0x001fca00078e001a */
        /* <DEDUP_REMOVED lines=31> */
.L_x_492:
[----:B-1----:R-:W-:Y:S05]  /*3f60*/  BSYNC.RECONVERGENT B1 ;  /* 0x0000000000017941 */ /* 0x002fea0003800200 */
.L_x_491:
        /* <DEDUP_REMOVED lines=21> */
.L_x_494:
[----:B------:R-:W-:Y:S05]  /*40c0*/  BSYNC.RECONVERGENT B1 ;  /* 0x0000000000017941 */ /* 0x000fea0003800200 */
.L_x_493:
        /* <DEDUP_REMOVED lines=21> */
.L_x_496:
[----:B------:R-:W-:Y:S05]  /*4220*/  BSYNC.RECONVERGENT B1 ;  /* 0x0000000000017941 */ /* 0x000fea0003800200 */
.L_x_495:
        /* <DEDUP_REMOVED lines=21> */
.L_x_498:
[----:B------:R-:W-:Y:S05]  /*4380*/  BSYNC.RECONVERGENT B1 ;  /* 0x0000000000017941 */ /* 0x000fea0003800200 */
.L_x_497:
        /* <DEDUP_REMOVED lines=21> */
.L_x_500:
[----:B------:R-:W-:Y:S05]  /*44e0*/  BSYNC.RECONVERGENT B1 ;  /* 0x0000000000017941 */ /* 0x000fea0003800200 */
.L_x_499:
[C---:B------:R-:W-:Y:S02]  /*44f0*/  VIADD R6, R7.reuse, 0xa00 ;  /* 0x00000a0007067836 */ /* 0x040fe40000000000 */
[----:B------:R-:W-:-:S03]  /*4500*/  VIADD R7, R7, 0x500 ;  /* 0x0000050007077836 */ /* 0x000fc60000000000 */
[----:B------:R-:W-:-:S13]  /*4510*/  ISETP.GT.AND P0, PT, R6, UR4, PT ;  /* 0x0000000406007c0c */ /* 0x000fda000bf04270 */
[----:B------:R-:W-:Y:S05]  /*4520*/  @!P0 BRA `(.L_x_501) ;  /* 0xfffffff800088947 */ /* 0x000fea000383ffff */
.L_x_490:
[----:B------:R-:W-:-:S13]  /*4530*/  ISETP.GE.AND P0, PT, R7, UR4, PT ;  /* 0x0000000407007c0c */ /* 0x000fda000bf06270 */
        /* <DEDUP_REMOVED lines=12> */
[----:B------:R-:W0:Y:S01]  /*4600*/  LDC.64 R8, c[0x0][0x380] ;  /* 0x0000e000ff087b82 */ /* 0x000e220000000a00 */
[----:B------:R-:W-:Y:S01]  /*4610*/  LEA.HI R6, R16, 0x1, RZ, 0x18 ;  /* 0x0000000110067811 */ /* 0x000fe200078fc0ff */
[----:B------:R-:W-:-:S03]  /*4620*/  IMAD.IADD R17, R0, 0x1, R7 ;  /* 0x0000000100117824 */ /* 0x000fc600078e0207 */
[----:B------:R-:W-:Y:S01]  /*4630*/  LOP3.LUT R10, R6, 0x3, RZ, 0xc0, !PT ;  /* 0x00000003060a7812 */ /* 0x000fe200078ec0ff */
[----:B------:R-:W-:-:S04]  /*4640*/  IMAD.MOV.U32 R6, RZ, RZ, R0 ;  /* 0x000000ffff067224 */ /* 0x000fc800078e0000 */
[----:B------:R-:W-:-:S07]  /*4650*/  IMAD.MOV R10, RZ, RZ, -R10 ;  /* 0x000000ffff0a7224 */ /* 0x000fce00078e0a0a */
.L_x_508:
[----:B0-----:R-:W-:-:S05]  /*4660*/  IMAD.WIDE.U32 R14, R17, 0x10, R8 ;  /* 0x00000010110e7825 */ /* 0x001fca00078e0008 */
[----:B------:R-:W2:Y:S01]  /*4670*/  LDG.E.64.CONSTANT R12, desc[UR6][R14.64] ;  /* 0x000000060e0c7981 */ /* 0x000ea2000c1e9b00 */
[----:B------:R-:W-:Y:S01]  /*4680*/  VIADD R10, R10, 0x1 ;  /* 0x000000010a0a7836 */ /* 0x000fe20000000000 */
[----:B------:R-:W-:Y:S04]  /*4690*/  BSSY.RECONVERGENT B3, `(.L_x_506) ;  /* 0x0000017000037945 */ /* 0x000fe80003800200 */
        /* <DEDUP_REMOVED lines=22> */
.L_x_507:
[----:B------:R-:W-:Y:S05]  /*4800*/  BSYNC.RECONVERGENT B3 ;  /* 0x0000000000037941 */ /* 0x000fea0003800200 */
.L_x_506:
[----:B------:R-:W-:Y:S02]  /*4810*/  VIADD R6, R6, 0x100 ;  /* 0x0000010006067836 */ /* 0x000fe40000000000 */
[----:B------:R-:W-:Y:S01]  /*4820*/  VIADD R17, R17, 0x100 ;  /* 0x0000010011117836 */ /* 0x000fe20000000000 */
[----:B------:R-:W-:Y:S06]  /*4830*/  @P2 BRA `(.L_x_508) ;  /* 0xfffffffc00882947 */ /* 0x000fec000383ffff */
.L_x_505:
[----:B------:R-:W-:Y:S05]  /*4840*/  BSYNC.RECONVERGENT B2 ;  /* 0x0000000000027941 */ /* 0x000fea0003800200 */
.L_x_504:
[----:B------:R-:W-:-:S13]  /*4850*/  ISETP.GE.U32.AND P0, PT, R16, 0x300, PT ;  /* 0x000003001000780c */ /* 0x000fda0003f06070 */
[----:B------:R-:W-:Y:S05]  /*4860*/  @!P0 BRA `(.L_x_503) ;  /* 0x0000000400c08947 */ /* 0x000fea0003800000 */
[----:B------:R-:W0:Y:S01]  /*4870*/  LDCU.64 UR8, c[0x0][0x380] ;  /* 0x00007000ff0877ac */ /* 0x000e220008000a00 */
[----:B------:R-:W1:Y:S01]  /*4880*/  LDC.64 R8, c[0x0][0x380] ;  /* 0x0000e000ff087b82 */ /* 0x000e620000000a00 */
[C---:B------:R-:W-:Y:S01]  /*4890*/  IADD3 R17, P0, PT, R6.reuse, R7, RZ ;  /* 0x0000000706117210 */ /* 0x040fe20007f1e0ff */
[----:B------:R-:W-:-:S04]  /*48a0*/  IMAD.IADD R7, R6, 0x1, R7 ;  /* 0x0000000106077824 */ /* 0x000fc800078e0207 */
[----:B------:R-:W-:Y:S01]  /*48b0*/  IMAD.X R10, RZ, RZ, RZ, P0 ;  /* 0x000000ffff0a7224 */ /* 0x000fe200000e06ff */
[----:B0-----:R-:W-:-:S04]  /*48c0*/  LEA R16, P1, R17, UR8, 0x4 ;  /* 0x0000000811107c11 */ /* 0x001fc8000f8220ff */
[----:B------:R-:W-:Y:S02]  /*48d0*/  IADD3 R16, P0, PT, R16, 0x3008, RZ ;  /* 0x0000300810107810 */ /* 0x000fe40007f1e0ff */
[----:B------:R-:W-:-:S05]  /*48e0*/  LEA.HI.X R17, R17, UR9, R10, 0x4, P1 ;  /* 0x0000000911117c11 */ /* 0x000fca00088f240a */
[----:B------:R-:W-:-:S07]  /*48f0*/  IMAD.X R17, RZ, RZ, R17, P0 ;  /* 0x000000ffff117224 */ /* 0x000fce00000e0611 */
.L_x_517:
[----:B-1----:R-:W-:Y:S01]  /*4900*/  IMAD.WIDE.U32 R24, R7, 0x10, R8 ;  /* 0x0000001007187825 */ /* 0x002fe200078e0008 */
[----:B------:R0:W5:Y:S04]  /*4910*/  LDG.E.64.CONSTANT R20, desc[UR6][R16.64+-0x2008] ;  /* 0xffdff80610147981 */ /* 0x000168000c1e9b00 */
[----:B------:R-:W2:Y:S04]  /*4920*/  LDG.E.64.CONSTANT R22, desc[UR6][R24.64] ;  /* 0x0000000618167981 */ /* 0x000ea8000c1e9b00 */
        /* <DEDUP_REMOVED lines=24> */
.L_x_510:
[----:B------:R-:W-:Y:S05]  /*4ab0*/  BSYNC.RECONVERGENT B2 ;  /* 0x0000000000027941 */ /* 0x000fea0003800200 */
.L_x_509:
        /* <DEDUP_REMOVED lines=22> */
.L_x_512:
[----:B------:R-:W-:Y:S05]  /*4c20*/  BSYNC.RECONVERGENT B2 ;  /* 0x0000000000027941 */ /* 0x000fea0003800200 */
.L_x_511:
        /* <DEDUP_REMOVED lines=22> */
.L_x_514:
[----:B------:R-:W-:Y:S05]  /*4d90*/  BSYNC.RECONVERGENT B2 ;  /* 0x0000000000027941 */ /* 0x000fea0003800200 */
.L_x_513:
        /* <DEDUP_REMOVED lines=22> */
.L_x_516:
[----:B------:R-:W-:Y:S05]  /*4f00*/  BSYNC.RECONVERGENT B2 ;  /* 0x0000000000027941 */ /* 0x000fea0003800200 */
.L_x_515:
[----:B------:R-:W-:Y:S01]  /*4f10*/  VIADD R6, R6, 0x400 ;  /* 0x0000040006067836 */ /* 0x000fe20000000000 */
[----:B------:R-:W-:Y:S01]  /*4f20*/  IADD3 R16, P1, PT, R16, 0x4000, RZ ;  /* 0x0000400010107810 */ /* 0x000fe20007f3e0ff */
[----:B------:R-:W-:-:S03]  /*4f30*/  VIADD R7, R7, 0x400 ;  /* 0x0000040007077836 */ /* 0x000fc60000000000 */
[----:B------:R-:W-:Y:S01]  /*4f40*/  ISETP.GE.AND P0, PT, R6, R11, PT ;  /* 0x0000000b0600720c */ /* 0x000fe20003f06270 */
[----:B------:R-:W-:-:S12]  /*4f50*/  IMAD.X R17, RZ, RZ, R17, P1 ;  /* 0x000000ffff117224 */ /* 0x000fd800008e0611 */
[----:B------:R-:W-:Y:S05]  /*4f60*/  @!P0 BRA `(.L_x_517) ;  /* 0xfffffff800648947 */ /* 0x000fea000383ffff */
.L_x_503:
[----:B------:R-:W-:Y:S05]  /*4f70*/  BSYNC.RECONVERGENT B1 ;  /* 0x0000000000017941 */ /* 0x000fea0003800200 */
.L_x_502:
        /* <DEDUP_REMOVED lines=27> */
.L_x_519:
[----:B------:R-:W-:Y:S05]  /*5130*/  BSYNC.RECONVERGENT B1 ;  /* 0x0000000000017941 */ /* 0x000fea0003800200 */
.L_x_518:
        /* <DEDUP_REMOVED lines=26> */
.L_x_521:
[----:B------:R-:W-:Y:S05]  /*52e0*/  BSYNC.RECONVERGENT B1 ;  /* 0x0000000000017941 */ /* 0x000fea0003800200 */
.L_x_520:
        /* <DEDUP_REMOVED lines=26> */
.L_x_523:
[----:B------:R-:W-:Y:S05]  /*5490*/  BSYNC.RECONVERGENT B1 ;  /* 0x0000000000017941 */ /* 0x000fea0003800200 */
.L_x_522:
        /* <DEDUP_REMOVED lines=26> */
.L_x_525:
[----:B------:R-:W-:Y:S05]  /*5640*/  BSYNC.RECONVERGENT B1 ;  /* 0x0000000000017941 */ /* 0x000fea0003800200 */
.L_x_524:
        /* <DEDUP_REMOVED lines=27> */
.L_x_527:
[----:B------:R-:W-:Y:S05]  /*5800*/  BSYNC.RECONVERGENT B1 ;  /* 0x0000000000017941 */ /* 0x000fea0003800200 */
.L_x_526:
        /* <DEDUP_REMOVED lines=10> */
.L_x_529:
[----:B------:R-:W-:Y:S05]  /*58b0*/  BSYNC.RECONVERGENT B1 ;  /* 0x0000000000017941 */ /* 0x000fea0003800200 */
.L_x_528:
        /* <DEDUP_REMOVED lines=31> */
.L_x_531:
[----:B------:R-:W-:Y:S05]  /*5ab0*/  BSYNC.RECONVERGENT B1 ;  /* 0x0000000000017941 */ /* 0x000fea0003800200 */
.L_x_530:
        /* <DEDUP_REMOVED lines=24> */
.L_x_533:
[----:B------:R-:W-:Y:S05]  /*5c40*/  BSYNC.RECONVERGENT B1 ;  /* 0x0000000000017941 */ /* 0x000fea0003800200 */
.L_x_532:
        /* <DEDUP_REMOVED lines=21> */
.L_x_535:
[----:B------:R-:W-:Y:S05]  /*5da0*/  BSYNC.RECONVERGENT B1 ;  /* 0x0000000000017941 */ /* 0x000fea0003800200 */
.L_x_534:
        /* <DEDUP_REMOVED lines=21> */
.L_x_537:
[----:B------:R-:W-:Y:S05]  /*5f00*/  BSYNC.RECONVERGENT B1 ;  /* 0x0000000000017941 */ /* 0x000fea0003800200 */
.L_x_536:
        /* <DEDUP_REMOVED lines=21> */
.L_x_539:
[----:B------:R-:W-:Y:S05]  /*6060*/  BSYNC.RECONVERGENT B1 ;  /* 0x0000000000017941 */ /* 0x000fea0003800200 */
.L_x_538:
        /* <DEDUP_REMOVED lines=21> */
.L_x_541:
[----:B------:R-:W-:Y:S05]  /*61c0*/  BSYNC.RECONVERGENT B1 ;  /* 0x0000000000017941 */ /* 0x000fea0003800200 */
.L_x_540:
        /* <DEDUP_REMOVED lines=19> */
.L_x_445:
[----:B------:R-:W-:Y:S05]  /*6300*/  BSYNC.RECONVERGENT B0 ;  /* 0x0000000000007941 */ /* 0x000fea0003800200 */
.L_x_412:
[----:B------:R-:W-:Y:S05]  /*6310*/  @P1 EXIT ;  /* 0x000000000000194d */ /* 0x000fea0003800000 */
[----:B01----:R-:W0:Y:S02]  /*6320*/  LDC.64 R4, c[0x0][0x388] ;  /* 0x0000e200ff047b82 */ /* 0x003e240000000a00 */
[----:B0-----:R-:W-:Y:S04]  /*6330*/  STG.E.64 desc[UR6][R4.64], R2 ;  /* 0x0000000204007986 */ /* 0x001fe8000c101b06 */
[----:B---34-:R-:W-:Y:S01]  /*6340*/  STG.E.64 desc[UR6][R4.64+0x8], R20 ;  /* 0x0000081404007986 */ /* 0x018fe2000c101b06 */
[----:B------:R-:W-:Y:S05]  /*6350*/  EXIT ;  /* 0x000000000000794d */ /* 0x000fea0003800000 */
.L_x_542:
        /* <DEDUP_REMOVED lines=10> */
.L_x_898:


//--------------------- .text._ZN6thrust24THRUST_300001_SM_1000_NS8cuda_cub4core6detail13_kernel_agentINS1_8__reduce10DrainAgentIiEEJN3cub18CUB_300001_SM_10009GridQueueIjEEiEEEvDpT0_ --------------------------
	.section	.text._ZN6thrust24THRUST_300001_SM_1000_NS8cuda_cub4core6detail13_kernel_agentINS1_8__reduce10DrainAgentIiEEJN3cub18CUB_300001_SM_10009GridQueueIjEEiEEEvDpT0_,"ax",@progbits
	.align	128
        .global         _ZN6thrust24THRUST_300001_SM_1000_NS8cuda_cub4core6detail13_kernel_agentINS1_8__reduce10DrainAgentIiEEJN3cub18CUB_300001_SM_10009GridQueueIjEEiEEEvDpT0_
        .type           _ZN6thrust24THRUST_300001_SM_1000_NS8cuda_cub4core6detail13_kernel_agentINS1_8__reduce10DrainAgentIiEEJN3cub18CUB_300001_SM_10009GridQueueIjEEiEEEvDpT0_,@function
        .size           _ZN6thrust24THRUST_300001_SM_1000_NS8cuda_cub4core6detail13_kernel_agentINS1_8__reduce10DrainAgentIiEEJN3cub18CUB_300001_SM_10009GridQueueIjEEiEEEvDpT0_,(.L_x_899 - _ZN6thrust24THRUST_300001_SM_1000_NS8cuda_cub4core6detail13_kernel_agentINS1_8__reduce10DrainAgentIiEEJN3cub18CUB_300001_SM_10009GridQueueIjEEiEEEvDpT0_)
        .other          _ZN6thrust24THRUST_300001_SM_1000_NS8cuda_cub4core6detail13_kernel_agentINS1_8__reduce10DrainAgentIiEEJN3cub18CUB_300001_SM_10009GridQueueIjEEiEEEvDpT0_,@"STO_CUDA_ENTRY STV_DEFAULT"
_ZN6thrust24THRUST_300001_SM_1000_NS8cuda_cub4core6detail13_kernel_agentINS1_8__reduce10DrainAgentIiEEJN3cub18CUB_300001_SM_10009GridQueueIjEEiEEEvDpT0_:
.text._ZN6thrust24THRUST_300001_SM_1000_NS8cuda_cub4core6detail13_kernel_agentINS1_8__reduce10DrainAgentIiEEJN3cub18CUB_300001_SM_10009GridQueueIjEEiEEEvDpT0_:
[----:B------:R-:W-:Y:S08]  /*0000*/  LDC R1, c[0x0][0x37c] ;  /* 0x0000df00ff017b82 */ /* 0x000ff00000000800 */
[----:B------:R-:W0:Y:S01]  /*0010*/  LDC.64 R2, c[0x0][0x380] ;  /* 0x0000e000ff027b82 */ /* 0x000e220000000a00 */
[----:B------:R-:W0:Y:S07]  /*0020*/  LDCU.64 UR4, c[0x0][0x358] ;  /* 0x00006b00ff0477ac */ /* 0x000e2e0008000a00 */
[----:B------:R-:W1:Y:S01]  /*0030*/  LDC R5, c[0x0][0x388] ;  /* 0x0000e200ff057b82 */ /* 0x000e620000000800 */
[----:B0-----:R-:W-:Y:S04]  /*0040*/  STG.E desc[UR4][R2.64+0x4], RZ ;  /* 0x000004ff02007986 */ /* 0x001fe8000c101904 */
[----:B-1----:R-:W-:Y:S01]  /*0050*/  STG.E desc[UR4][R2.64], R5 ;  /* 0x0000000502007986 */ /* 0x002fe2000c101904 */
[----:B------:R-:W-:Y:S05]  /*0060*/  EXIT ;  /* 0x000000000000794d */ /* 0x000fea0003800000 */
.L_x_543:
        /* <DEDUP_REMOVED lines=9> */
.L_x_899:


//--------------------- .text._ZN6thrust24THRUST_300001_SM_1000_NS8cuda_cub4core6detail13_kernel_agentINS1_8__reduce11ReduceAgentINS0_12zip_iteratorIN4cuda3std3__45tupleIJNS0_10device_ptrIdEENS0_17counting_iteratorIlNS0_11use_defaultESF_SF_EEEEEEEPNSB_IJdlEEESJ_iNS1_9__extrema9arg_min_fIdlNSA_4lessIdEEEEEEJSI_SK_iN3cub18CUB_300001_SM_100013GridEvenShareIiEENSS_9GridQueueIjEESP_EEEvDpT0_ --------------------------
	.section	.text._ZN6thrust24THRUST_300001_SM_1000_NS8cuda_cub4core6detail13_kernel_agentINS1_8__reduce11ReduceAgentINS0_12zip_iteratorIN4cuda3std3__45tupleIJNS0_10device_ptrIdEENS0_17counting_iteratorIlNS0_11use_defaultESF_SF_EEEEEEEPNSB_IJdlEEESJ_iNS1_9__extrema9arg_min_fIdlNSA_4lessIdEEEEEEJSI_SK_iN3cub18CUB_300001_SM_100013GridEvenShareIiEENSS_9GridQueueIjEESP_EEEvDpT0_,"ax",@progbits
	.align	128
        .global         _ZN6thrust24THRUST_300001_SM_1000_NS8cuda_cub4core6detail13_kernel_agentINS1_8__reduce11ReduceAgentINS0_12zip_iteratorIN4cuda3std3__45tupleIJNS0_10device_ptrIdEENS0_17counting_iteratorIlNS0_11use_defaultESF_SF_EEEEEEEPNSB_IJdlEEESJ_iNS1_9__extrema9arg_min_fIdlNSA_4lessIdEEEEEEJSI_SK_iN3cub18CUB_300001_SM_100013GridEvenShareIiEENSS_9GridQueueIjEESP_EEEvDpT0_
        .type           _ZN6thrust24THRUST_300001_SM_1000_NS8cuda_cub4core6detail13_kernel_agentINS1_8__reduce11ReduceAgentINS0_12zip_iteratorIN4cuda3std3__45tupleIJNS0_10device_ptrIdEENS0_17counting_iteratorIlNS0_11use_defaultESF_SF_EEEEEEEPNSB_IJdlEEESJ_iNS1_9__extrema9arg_min_fIdlNSA_4lessIdEEEEEEJSI_SK_iN3cub18CUB_300001_SM_100013GridEvenShareIiEENSS_9GridQueueIjEESP_EEEvDpT0_,@function
        .size           _ZN6thrust24THRUST_300001_SM_1000_NS8cuda_cub4core6detail13_kernel_agentINS1_8__reduce11ReduceAgentINS0_12zip_iteratorIN4cuda3std3__45tupleIJNS0_10device_ptrIdEENS0_17counting_iteratorIlNS0_11use_defaultESF_SF_EEEEEEEPNSB_IJdlEEESJ_iNS1_9__extrema9arg_min_fIdlNSA_4lessIdEEEEEEJSI_SK_iN3cub18CUB_300001_SM_100013GridEvenShareIiEENSS_9GridQueueIjEESP_EEEvDpT0_,(.L_x_900 - _ZN6thrust24THRUST_300001_SM_1000_NS8cuda_cub4core6detail13_kernel_agentINS1_8__reduce11ReduceAgentINS0_12zip_iteratorIN4cuda3std3__45tupleIJNS0_10device_ptrIdEENS0_17counting_iteratorIlNS0_11use_defaultESF_SF_EEEEEEEPNSB_IJdlEEESJ_iNS1_9__extrema9arg_min_fIdlNSA_4lessIdEEEEEEJSI_SK_iN3cub18CUB_300001_SM_100013GridEvenShareIiEENSS_9GridQueueIjEESP_EEEvDpT0_)
        .other          _ZN6thrust24THRUST_300001_SM_1000_NS8cuda_cub4core6detail13_kernel_agentINS1_8__reduce11ReduceAgentINS0_12zip_iteratorIN4cuda3std3__45tupleIJNS0_10device_ptrIdEENS0_17counting_iteratorIlNS0_11use_defaultESF_SF_EEEEEEEPNSB_IJdlEEESJ_iNS1_9__extrema9arg_min_fIdlNSA_4lessIdEEEEEEJSI_SK_iN3cub18CUB_300001_SM_100013GridEvenShareIiEENSS_9GridQueueIjEESP_EEEvDpT0_,@"STO_CUDA_ENTRY STV_DEFAULT"
_ZN6thrust24THRUST_300001_SM_1000_NS8cuda_cub4core6detail13_kernel_agentINS1_8__reduce11ReduceAgentINS0_12zip_iteratorIN4cuda3std3__45tupleIJNS0_10device_ptrIdEENS0_17counting_iteratorIlNS0_11use_defaultESF_SF_EEEEEEEPNSB_IJdlEEESJ_iNS1_9__extrema9arg_min_fIdlNSA_4lessIdEEEEEEJSI_SK_iN3cub18CUB_300001_SM_100013GridEvenShareIiEENSS_9GridQueueIjEESP_EEEvDpT0_:
.text._ZN6thrust24THRUST_300001_SM_1000_NS8cuda_cub4core6detail13_kernel_agentINS1_8__reduce11ReduceAgentINS0_12zip_iteratorIN4cuda3std3__45tupleIJNS0_10device_ptrIdEENS0_17counting_iteratorIlNS0_11use_defaultESF_SF_EEEEEEEPNSB_IJdlEEESJ_iNS1_9__extrema9arg_min_fIdlNSA_4lessIdEEEEEEJSI_SK_iN3cub18CUB_300001_SM_100013GridEvenShareIiEENSS_9GridQueueIjEESP_EEEvDpT0_:
[----:B------:R-:W-:Y:S01]  /*0000*/  LDC R1, c[0x0][0x37c] ;  /* 0x0000df00ff017b82 */ /* 0x000fe20000000800 */
[----:B------:R-:W0:Y:S01]  /*0010*/  S2R R0, SR_CTAID.X ;  /* 0x0000000000007919 */ /* 0x000e220000002500 */
[----:B------:R-:W1:Y:S01]  /*0020*/  LDCU UR4, c[0x0][0x398] ;  /* 0x00007300ff0477ac */ /* 0x000e620008000800 */
[----:B------:R-:W-:Y:S01]  /*0030*/  BSSY.RECONVERGENT B0, `(.L_x_544) ;  /* 0x000065a000007945 */ /* 0x000fe20003800200 */
[----:B------:R-:W2:Y:S01]  /*0040*/  LDCU UR6, c[0x0][0x370] ;  /* 0x00006e00ff0677ac */ /* 0x000ea20008000800 */
[----:B------:R-:W3:Y:S01]  /*0050*/  LDCU.64 UR10, c[0x0][0x358] ;  /* 0x00006b00ff0a77ac */ /* 0x000ee20008000a00 */
[----:B-1----:R-:W-:Y:S01]  /*0060*/  IMAD.U32 R11, RZ, RZ, UR4 ;  /* 0x00000004ff0b7e24 */ /* 0x002fe2000f8e00ff */
[----:B--2---:R-:W-:Y:S01]  /*0070*/  UIMAD UR6, UR6, 0x500, URZ ;  /* 0x00000500060678a4 */ /* 0x004fe2000f8e02ff */
[----:B0-----:R-:W-:-:S04]  /*0080*/  IMAD R8, R0, 0x500, RZ ;  /* 0x0000050000087824 */ /* 0x001fc800078e02ff */
[----:B------:R-:W-:-:S05]  /*0090*/  VIADD R2, R8, 0x500 ;  /* 0x0000050008027836 */ /* 0x000fca0000000000 */
[----:B------:R-:W-:-:S13]  /*00a0*/  ISETP.GT.AND P0, PT, R2, R11, PT ;  /* 0x0000000b0200720c */ /* 0x000fda0003f04270 */
[----:B---3--:R-:W-:Y:S05]  /*00b0*/  @!P0 BRA `(.L_x_545) ;  /* 0x0000003400dc8947 */ /* 0x008fea0003800000 */
[----:B------:R-:W0:Y:S01]  /*00c0*/  S2R R4, SR_TID.X ;  /* 0x0000000000047919 */ /* 0x000e220000002100 */
[----:B------:R-:W-:Y:S01]  /*00d0*/  IMAD.IADD R5, R11, 0x1, -R8 ;  /* 0x000000010b057824 */ /* 0x000fe200078e0a08 */
[----:B------:R-:W1:Y:S01]  /*00e0*/  LDCU.64 UR6, c[0x0][0x388] ;  /* 0x00007100ff0677ac */ /* 0x000e620008000a00 */
[----:B------:R-:W-:Y:S01]  /*00f0*/  BSSY.RECONVERGENT B1, `(.L_x_546) ;  /* 0x000000f000017945 */ /* 0x000fe20003800200 */
[----:B------:R-:W-:Y:S02]  /*0100*/  CS2R R6, SRZ ;  /* 0x0000000000067805 */ /* 0x000fe4000001ff00 */
[----:B------:R-:W-:Y:S01]  /*0110*/  CS2R R2, SRZ ;  /* 0x0000000000027805 */ /* 0x000fe2000001ff00 */
[----:B------:R-:W2:Y:S01]  /*0120*/  LDCU.64 UR8, c[0x0][0x388] ;  /* 0x00007100ff0877ac */ /* 0x000ea20008000a00 */
[----:B0-----:R-:W-:Y:S01]  /*0130*/  ISETP.GE.AND P0, PT, R4, R5, PT ;  /* 0x000000050400720c */ /* 0x001fe20003f06270 */
[----:B------:R-:W-:-:S12]  /*0140*/  IMAD.MOV.U32 R9, RZ, RZ, R4 ;  /* 0x000000ffff097224 */ /* 0x000fd800078e0004 */
[----:B-12---:R-:W-:Y:S05]  /*0150*/  @P0 BRA `(.L_x_547) ;  /* 0x0000000000200947 */ /* 0x006fea0003800000 */
[----:B------:R-:W0:Y:S01]  /*0160*/  LDC.64 R2, c[0x0][0x380] ;  /* 0x0000e000ff027b82 */ /* 0x000e220000000a00 */
[----:B------:R-:W-:Y:S01]  /*0170*/  IMAD.IADD R13, R8, 0x1, R4 ;  /* 0x00000001080d7824 */ /* 0x000fe200078e0204 */
[----:B------:R-:W1:Y:S03]  /*0180*/  LDCU.64 UR4, c[0x0][0x388] ;  /* 0x00007100ff0477ac */ /* 0x000e660008000a00 */
[----:B0-----:R-:W-:-:S06]  /*0190*/  IMAD.WIDE R2, R13, 0x8, R2 ;  /* 0x000000080d027825 */ /* 0x001fcc00078e0202 */
[----:B------:R-:W5:Y:S01]  /*01a0*/  LDG.E.64 R2, desc[UR10][R2.64] ;  /* 0x0000000a02027981 */ /* 0x000f62000c1e1b00 */
[----:B-1----:R-:W-:Y:S01]  /*01b0*/  IADD3 R7, P0, PT, R13, UR4, RZ ;  /* 0x000000040d077c10 */ /* 0x002fe2000ff1e0ff */
[----:B------:R-:W-:-:S03]  /*01c0*/  VIADD R9, R4, 0x100 ;  /* 0x0000010004097836 */ /* 0x000fc60000000000 */
[----:B------:R-:W-:-:S09]  /*01d0*/  LEA.HI.X.SX32 R6, R13, UR5, 0x1, P0 ;  /* 0x000000050d067c11 */ /* 0x000fd200080f0eff */
.L_x_547:
[----:B------:R-:W-:Y:S05]  /*01e0*/  BSYNC.RECONVERGENT B1 ;  /* 0x0000000000017941 */ /* 0x000fea0003800200 */
.L_x_546:
        /* <DEDUP_REMOVED lines=9> */
[----:B------:R-:W0:Y:S01]  /*0280*/  LDC.64 R10, c[0x0][0x380] ;  /* 0x0000e000ff0a7b82 */ /* 0x000e220000000a00 */
[----:B------:R-:W-:Y:S01]  /*0290*/  LEA.HI R12, R20, 0x1, RZ, 0x18 ;  /* 0x00000001140c7811 */ /* 0x000fe200078fc0ff */
[----:B------:R-:W-:-:S03]  /*02a0*/  IMAD.IADD R15, R8, 0x1, R9 ;  /* 0x00000001080f7824 */ /* 0x000fc600078e0209 */
[----:B------:R-:W-:-:S05]  /*02b0*/  LOP3.LUT R12, R12, 0x3, RZ, 0xc0, !PT ;  /* 0x000000030c0c7812 */ /* 0x000fca00078ec0ff */
[----:B------:R-:W-:-:S07]  /*02c0*/  IMAD.MOV R14, RZ, RZ, -R12 ;  /* 0x000000ffff0e7224 */ /* 0x000fce00078e0a0c */
.L_x_554:
[----:B0-----:R-:W-:-:S06]  /*02d0*/  IMAD.WIDE R12, R15, 0x8, R10 ;  /* 0x000000080f0c7825 */ /* 0x001fcc00078e020a */
[----:B------:R-:W2:Y:S01]  /*02e0*/  LDG.E.64 R12, desc[UR10][R12.64] ;  /* 0x0000000a0c0c7981 */ /* 0x000ea2000c1e1b00 */
[----:B------:R-:W-:Y:S01]  /*02f0*/  VIADD R14, R14, 0x1 ;  /* 0x000000010e0e7836 */ /* 0x000fe20000000000 */
[C---:B------:R-:W-:Y:S01]  /*0300*/  IADD3 R21, P1, PT, R15.reuse, UR6, RZ ;  /* 0x000000060f157c10 */ /* 0x040fe2000ff3e0ff */
[----:B------:R-:W-:Y:S03]  /*0310*/  BSSY.RECONVERGENT B3, `(.L_x_552) ;  /* 0x0000017000037945 */ /* 0x000fe60003800200 */
[----:B------:R-:W-:Y:S02]  /*0320*/  ISETP.NE.AND P2, PT, R14, RZ, PT ;  /* 0x000000ff0e00720c */ /* 0x000fe40003f45270 */
[----:B------:R-:W-:Y:S01]  /*0330*/  LEA.HI.X.SX32 R23, R15, UR7, 0x1, P1 ;  /* 0x000000070f177c11 */ /* 0x000fe200088f0eff */
        /* <DEDUP_REMOVED lines=20> */
.L_x_553:
[----:B------:R-:W-:Y:S05]  /*0480*/  BSYNC.RECONVERGENT B3 ;  /* 0x0000000000037941 */ /* 0x000fea0003800200 */
.L_x_552:
[----:B------:R-:W-:Y:S02]  /*0490*/  VIADD R9, R9, 0x100 ;  /* 0x0000010009097836 */ /* 0x000fe40000000000 */
[----:B------:R-:W-:Y:S01]  /*04a0*/  VIADD R15, R15, 0x100 ;  /* 0x000001000f0f7836 */ /* 0x000fe20000000000 */
[----:B------:R-:W-:Y:S06]  /*04b0*/  @P2 BRA `(.L_x_554) ;  /* 0xfffffffc00842947 */ /* 0x000fec000383ffff */
.L_x_551:
[----:B------:R-:W-:Y:S05]  /*04c0*/  BSYNC.RECONVERGENT B2 ;  /* 0x0000000000027941 */ /* 0x000fea0003800200 */
.L_x_550:
[----:B------:R-:W-:-:S13]  /*04d0*/  ISETP.GE.U32.AND P0, PT, R20, 0x300, PT ;  /* 0x000003001400780c */ /* 0x000fda0003f06070 */
[----:B------:R-:W-:Y:S05]  /*04e0*/  @!P0 BRA `(.L_x_549) ;  /* 0x0000000400cc8947 */ /* 0x000fea0003800000 */
[----:B------:R-:W0:Y:S01]  /*04f0*/  LDC.64 R10, c[0x0][0x380] ;  /* 0x0000e000ff0a7b82 */ /* 0x000e220000000a00 */
[----:B------:R-:W-:-:S04]  /*0500*/  IMAD.IADD R23, R8, 0x1, R9 ;  /* 0x0000000108177824 */ /* 0x000fc800078e0209 */
[C---:B------:R-:W-:Y:S02]  /*0510*/  VIADD R27, R23.reuse, 0x100 ;  /* 0x00000100171b7836 */ /* 0x040fe40000000000 */
[C---:B------:R-:W-:Y:S02]  /*0520*/  VIADD R26, R23.reuse, 0x200 ;  /* 0x00000200171a7836 */ /* 0x040fe40000000000 */
[----:B------:R-:W-:Y:S01]  /*0530*/  VIADD R22, R23, 0x300 ;  /* 0x0000030017167836 */ /* 0x000fe20000000000 */
[----:B0-----:R-:W-:-:S05]  /*0540*/  IADD3 R10, P0, PT, R10, 0x1000, RZ ;  /* 0x000010000a0a7810 */ /* 0x001fca0007f1e0ff */
[----:B------:R-:W-:-:S08]  /*0550*/  IMAD.X R11, RZ, RZ, R11, P0 ;  /* 0x000000ffff0b7224 */ /* 0x000fd000000e060b */
.L_x_563:
[----:B------:R-:W-:-:S05]  /*0560*/  IMAD.WIDE R24, R23, 0x8, R10 ;  /* 0x0000000817187825 */ /* 0x000fca00078e020a */
[----:B------:R-:W2:Y:S04]  /*0570*/  LDG.E.64 R20, desc[UR10][R24.64+-0x1000] ;  /* 0xfff0000a18147981 */ /* 0x000ea8000c1e1b00 */
[----:B-----5:R0:W5:Y:S04]  /*0580*/  LDG.E.64 R16, desc[UR10][R24.64+-0x800] ;  /* 0xfff8000a18107981 */ /* 0x020168000c1e1b00 */
[----:B------:R0:W5:Y:S04]  /*0590*/  LDG.E.64 R14, desc[UR10][R24.64] ;  /* 0x0000000a180e7981 */ /* 0x000168000c1e1b00 */
[----:B------:R0:W5:Y:S01]  /*05a0*/  LDG.E.64 R12, desc[UR10][R24.64+0x800] ;  /* 0x0008000a180c7981 */ /* 0x000162000c1e1b00 */
[----:B------:R-:W-:Y:S01]  /*05b0*/  IADD3 R30, P1, PT, R23, UR8, RZ ;  /* 0x00000008171e7c10 */ /* 0x000fe2000ff3e0ff */
[----:B------:R-:W-:Y:S01]  /*05c0*/  BSSY.RECONVERGENT B2, `(.L_x_555) ;  /* 0x0000016000027945 */ /* 0x000fe20003800200 */
[----:B------:R-:W-:-:S02]  /*05d0*/  IMAD.MOV.U32 R8, RZ, RZ, R7 ;  /* 0x000000ffff087224 */ /* 0x000fc400078e0007 */
[----:B------:R-:W-:Y:S01]  /*05e0*/  IMAD.MOV.U32 R28, RZ, RZ, R6 ;  /* 0x000000ffff1c7224 */ /* 0x000fe200078e0006 */
[----:B------:R-:W-:Y:S01]  /*05f0*/  LEA.HI.X.SX32 R29, R23, UR9, 0x1, P1 ;  /* 0x00000009171d7c11 */ /* 0x000fe200088f0eff */
        /* <DEDUP_REMOVED lines=18> */
.L_x_556:
[----:B------:R-:W-:Y:S05]  /*0720*/  BSYNC.RECONVERGENT B2 ;  /* 0x0000000000027941 */ /* 0x000fea0003800200 */
.L_x_555:
[----:B-----5:R-:W-:Y:S01]  /*0730*/  DSETP.GEU.AND P0, PT, R18, R16, PT ;  /* 0x000000101200722a */ /* 0x020fe20003f0e000 */
[C---:B------:R-:W-:Y:S01]  /*0740*/  IADD3 R21, P1, PT, R27.reuse, UR8, RZ ;  /* 0x000000081b157c10 */ /* 0x040fe2000ff3e0ff */
[----:B------:R-:W-:Y:S01]  /*0750*/  BSSY.RECONVERGENT B2, `(.L_x_557) ;  /* 0x0000015000027945 */ /* 0x000fe20003800200 */
[----:B------:R-:W-:Y:S02]  /*0760*/  IMAD.MOV.U32 R6, RZ, RZ, R8 ;  /* 0x000000ffff067224 */ /* 0x000fe400078e0008 */
[----:B------:R-:W-:Y:S01]  /*0770*/  LEA.HI.X.SX32 R25, R27, UR9, 0x1, P1 ;  /* 0x000000091b197c11 */ /* 0x000fe200088f0eff */
        /* <DEDUP_REMOVED lines=18> */
.L_x_558:
[----:B------:R-:W-:Y:S05]  /*08a0*/  BSYNC.RECONVERGENT B2 ;  /* 0x0000000000027941 */ /* 0x000fea0003800200 */
.L_x_557:
[----:B------:R-:W-:Y:S01]  /*08b0*/  DSETP.GEU.AND P0, PT, R2, R14, PT ;  /* 0x0000000e0200722a */ /* 0x000fe20003f0e000 */
[----:B------:R-:W-:Y:S01]  /*08c0*/  IADD3 R19, P1, PT, R26, UR8, RZ ;  /* 0x000000081a137c10 */ /* 0x000fe2000ff3e0ff */
[----:B------:R-:W-:Y:S01]  /*08d0*/  BSSY.RECONVERGENT B2, `(.L_x_559) ;  /* 0x0000016000027945 */ /* 0x000fe20003800200 */
[----:B------:R-:W-:Y:S01]  /*08e0*/  IADD3 R21, P2, PT, R22, UR8, RZ ;  /* 0x0000000816157c10 */ /* 0x000fe2000ff5e0ff */
[----:B------:R-:W-:Y:S01]  /*08f0*/  IMAD.MOV.U32 R8, RZ, RZ, R6 ;  /* 0x000000ffff087224 */ /* 0x000fe200078e0006 */
        /* <DEDUP_REMOVED lines=19> */
.L_x_560:
[----:B------:R-:W-:Y:S05]  /*0a30*/  BSYNC.RECONVERGENT B2 ;  /* 0x0000000000027941 */ /* 0x000fea0003800200 */
.L_x_559:
[----:B------:R-:W-:Y:S01]  /*0a40*/  DSETP.GEU.AND P0, PT, R16, R12, PT ;  /* 0x0000000c1000722a */ /* 0x000fe20003f0e000 */
[----:B------:R-:W-:Y:S01]  /*0a50*/  BSSY.RECONVERGENT B2, `(.L_x_561) ;  /* 0x0000015000027945 */ /* 0x000fe20003800200 */
[----:B------:R-:W-:Y:S01]  /*0a60*/  LEA.HI.X.SX32 R15, R22, UR9, 0x1, P2 ;  /* 0x00000009160f7c11 */ /* 0x000fe200090f0eff */
        /* <DEDUP_REMOVED lines=19> */
.L_x_562:
[----:B------:R-:W-:Y:S05]  /*0ba0*/  BSYNC.RECONVERGENT B2 ;  /* 0x0000000000027941 */ /* 0x000fea0003800200 */
.L_x_561:
[----:B------:R-:W-:Y:S02]  /*0bb0*/  VIADD R9, R9, 0x400 ;  /* 0x0000040009097836 */ /* 0x000fe40000000000 */
[----:B------:R-:W-:Y:S02]  /*0bc0*/  VIADD R27, R27, 0x400 ;  /* 0x000004001b1b7836 */ /* 0x000fe40000000000 */
[----:B------:R-:W-:Y:S01]  /*0bd0*/  VIADD R26, R26, 0x400 ;  /* 0x000004001a1a7836 */ /* 0x000fe20000000000 */
[----:B------:R-:W-:Y:S01]  /*0be0*/  ISETP.GE.AND P0, PT, R9, R5, PT ;  /* 0x000000050900720c */ /* 0x000fe20003f06270 */
[----:B------:R-:W-:Y:S02]  /*0bf0*/  VIADD R22, R22, 0x400 ;  /* 0x0000040016167836 */ /* 0x000fe40000000000 */
[----:B------:R-:W-:-:S10]  /*0c00*/  VIADD R23, R23, 0x400 ;  /* 0x0000040017177836 */ /* 0x000fd40000000000 */
[----:B------:R-:W-:Y:S05]  /*0c10*/  @!P0 BRA `(.L_x_563) ;  /* 0xfffffff800508947 */ /* 0x000fea000383ffff */
.L_x_549:
[----:B------:R-:W-:Y:S05]  /*0c20*/  BSYNC.RECONVERGENT B1 ;  /* 0x0000000000017941 */ /* 0x000fea0003800200 */
.L_x_548:
        /* <DEDUP_REMOVED lines=29> */
.L_x_566:
[----:B------:R-:W-:Y:S05]  /*0e00*/  BSYNC.RECONVERGENT B1 ;  /* 0x0000000000017941 */ /* 0x000fea0003800200 */
.L_x_565:
        /* <DEDUP_REMOVED lines=26> */
.L_x_568:
[----:B------:R-:W-:Y:S05]  /*0fb0*/  BSYNC.RECONVERGENT B1 ;  /* 0x0000000000017941 */ /* 0x000fea0003800200 */
.L_x_567:
        /* <DEDUP_REMOVED lines=26> */
.L_x_570:
[----:B------:R-:W-:Y:S05]  /*1160*/  BSYNC.RECONVERGENT B1 ;  /* 0x0000000000017941 */ /* 0x000fea0003800200 */
.L_x_569:
        /* <DEDUP_REMOVED lines=26> */
.L_x_572:
[----:B------:R-:W-:Y:S05]  /*1310*/  BSYNC.RECONVERGENT B1 ;  /* 0x0000000000017941 */ /* 0x000fea0003800200 */
.L_x_571:
        /* <DEDUP_REMOVED lines=27> */
.L_x_574:
[----:B------:R-:W-:Y:S05]  /*14d0*/  BSYNC.RECONVERGENT B1 ;  /* 0x0000000000017941 */ /* 0x000fea0003800200 */
.L_x_573:
        /* <DEDUP_REMOVED lines=10> */
.L_x_576:
[----:B------:R-:W-:Y:S05]  /*1580*/  BSYNC.RECONVERGENT B1 ;  /* 0x0000000000017941 */ /* 0x000fea0003800200 */
.L_x_575:
[----:B------:R-:W-:Y:S01]  /*1590*/  BAR.SYNC.DEFER_BLOCKING 0x0 ;  /* 0x0000000000007b1d */ /* 0x000fe20000010000 */
[----:B------:R-:W-:-:S13]  /*15a0*/  ISETP.NE.AND P1, PT, R4, RZ, PT ;  /* 0x000000ff0400720c */ /* 0x000fda0003f25270 */
[----:B------:R-:W-:Y:S05]  /*15b0*/  @P1 BRA `(.L_x_577) ;  /* 0x0000005000041947 */ /* 0x000fea0003800000 */
[----:B01----:R-:W0:Y:S01]  /*15c0*/  S2R R5, SR_CgaCtaId ;  /* 0x0000000000057919 */ /* 0x003e220000008800 */
        /* <DEDUP_REMOVED lines=27> */
.L_x_579:
[----:B------:R-:W-:Y:S05]  /*1780*/  BSYNC.RECONVERGENT B1 ;  /* 0x0000000000017941 */ /* 0x000fea0003800200 */
.L_x_578:
        /* <DEDUP_REMOVED lines=24> */
.L_x_581:
[----:B------:R-:W-:Y:S05]  /*1910*/  BSYNC.RECONVERGENT B1 ;  /* 0x0000000000017941 */ /* 0x000fea0003800200 */
.L_x_580:
        /* <DEDUP_REMOVED lines=21> */
.L_x_583:
[----:B------:R-:W-:Y:S05]  /*1a70*/  BSYNC.RECONVERGENT B1 ;  /* 0x0000000000017941 */ /* 0x000fea0003800200 */
.L_x_582:
        /* <DEDUP_REMOVED lines=21> */
.L_x_585:
[----:B------:R-:W-:Y:S05]  /*1bd0*/  BSYNC.RECONVERGENT B1 ;  /* 0x0000000000017941 */ /* 0x000fea0003800200 */
.L_x_584:
        /* <DEDUP_REMOVED lines=21> */
.L_x_587:
[----:B------:R-:W-:Y:S05]  /*1d30*/  BSYNC.RECONVERGENT B1 ;  /* 0x0000000000017941 */ /* 0x000fea0003800200 */
.L_x_586:
        /* <DEDUP_REMOVED lines=21> */
.L_x_589:
[----:B------:R-:W-:Y:S05]  /*1e90*/  BSYNC.RECONVERGENT B1 ;  /* 0x0000000000017941 */ /* 0x000fea0003800200 */
.L_x_588:
        /* <DEDUP_REMOVED lines=20> */
.L_x_564:
[----:B------:R-:W-:Y:S01]  /*1fe0*/  LOP3.LUT R8, R4, 0x3e0, RZ, 0xc0, !PT ;  /* 0x000003e004087812 */ /* 0x000fe200078ec0ff */
[----:B------:R-:W-:Y:S01]  /*1ff0*/  BSSY.RECONVERGENT B1, `(.L_x_590) ;  /* 0x0000020000017945 */ /* 0x000fe20003800200 */
[----:B------:R-:W-:Y:S02]  /*2000*/  IMAD.MOV.U32 R16, RZ, RZ, R7 ;  /* 0x000000ffff107224 */ /* 0x000fe400078e0007 */
[----:B------:R-:W-:Y:S02]  /*2010*/  IMAD.MOV.U32 R18, RZ, RZ, R6 ;  /* 0x000000ffff127224 */ /* 0x000fe400078e0006 */
[----:B------:R-:W-:Y:S01]  /*2020*/  VIADD R10, R8, 0x20 ;  /* 0x00000020080a7836 */ /* 0x000fe20000000000 */
[----:B------:R-:W-:Y:S01]  /*2030*/  LOP3.LUT R8, RZ, R8, RZ, 0x33, !PT ;  /* 0x00000008ff087212 */ /* 0x000fe200078e33ff */
[----:B-----5:R-:W-:-:S03]  /*2040*/  IMAD.MOV.U32 R11, RZ, RZ, R3 ;  /* 0x000000ffff0b7224 */ /* 0x020fc600078e0003 */
[----:B------:R-:W-:Y:S01]  /*2050*/  ISETP.GT.AND P0, PT, R10, R5, PT ;  /* 0x000000050a00720c */ /* 0x000fe20003f04270 */
[----:B------:R-:W-:Y:S02]  /*2060*/  IMAD.IADD R8, R5, 0x1, R8 ;  /* 0x0000000105087824 */ /* 0x000fe400078e0208 */
[----:B------:R-:W-:-:S03]  /*2070*/  IMAD.MOV.U32 R10, RZ, RZ, R2 ;  /* 0x000000ffff0a7224 */ /* 0x000fc600078e0002 */
        /* <DEDUP_REMOVED lines=23> */
.L_x_591:
[----:B------:R-:W-:Y:S05]  /*21f0*/  BSYNC.RECONVERGENT B1 ;  /* 0x0000000000017941 */ /* 0x000fea0003800200 */
.L_x_590:
        /* <DEDUP_REMOVED lines=27> */
.L_x_593:
[----:B------:R-:W-:Y:S05]  /*23b0*/  BSYNC.RECONVERGENT B1 ;  /* 0x0000000000017941 */ /* 0x000fea0003800200 */
.L_x_592:
        /* <DEDUP_REMOVED lines=27> */
.L_x_595:
[----:B------:R-:W-:Y:S05]  /*2570*/  BSYNC.RECONVERGENT B1 ;  /* 0x0000000000017941 */ /* 0x000fea0003800200 */
.L_x_594:
        /* <DEDUP_REMOVED lines=27> */
.L_x_597:
[----:B------:R-:W-:Y:S05]  /*2730*/  BSYNC.RECONVERGENT B1 ;  /* 0x0000000000017941 */ /* 0x000fea0003800200 */
.L_x_596:
        /* <DEDUP_REMOVED lines=28> */
.L_x_599:
[----:B------:R-:W-:Y:S05]  /*2900*/  BSYNC.RECONVERGENT B1 ;  /* 0x0000000000017941 */ /* 0x000fea0003800200 */
.L_x_598:
        /* <DEDUP_REMOVED lines=10> */
.L_x_601:
[----:B------:R-:W-:Y:S05]  /*29b0*/  BSYNC.RECONVERGENT B1 ;  /* 0x0000000000017941 */ /* 0x000fea0003800200 */
.L_x_600:
[----:B------:R-:W-:Y:S01]  /*29c0*/  BAR.SYNC.DEFER_BLOCKING 0x0 ;  /* 0x0000000000007b1d */ /* 0x000fe20000010000 */
[----:B------:R-:W-:-:S13]  /*29d0*/  ISETP.NE.AND P1, PT, R4, RZ, PT ;  /* 0x000000ff0400720c */ /* 0x000fda0003f25270 */
[----:B------:R-:W-:Y:S05]  /*29e0*/  @P1 BRA `(.L_x_577) ;  /* 0x0000003800f81947 */ /* 0x000fea0003800000 */
[----:B------:R-:W-:Y:S01]  /*29f0*/  ISETP.GE.AND P0, PT, R5, 0x21, PT ;  /* 0x000000210500780c */ /* 0x000fe20003f06270 */
[----:B------:R-:W-:Y:S02]  /*2a00*/  IMAD.MOV.U32 R13, RZ, RZ, R16 ;  /* 0x000000ffff0d7224 */ /* 0x000fe400078e0010 */
[----:B------:R-:W-:Y:S02]  /*2a10*/  IMAD.MOV.U32 R4, RZ, RZ, R17 ;  /* 0x000000ffff047224 */ /* 0x000fe400078e0011 */
[----:B------:R-:W-:Y:S02]  /*2a20*/  IMAD.MOV.U32 R6, RZ, RZ, R2 ;  /* 0x000000ffff067224 */ /* 0x000fe400078e0002 */
[----:B0-----:R-:W-:-:S06]  /*2a30*/  IMAD.MOV.U32 R7, RZ, RZ, R3 ;  /* 0x000000ffff077224 */ /* 0x001fcc00078e0003 */
        /* <DEDUP_REMOVED lines=27> */
.L_x_603:
[----:B------:R-:W-:Y:S05]  /*2bf0*/  BSYNC.RECONVERGENT B1 ;  /* 0x0000000000017941 */ /* 0x000fea0003800200 */
.L_x_602:
        /* <DEDUP_REMOVED lines=32> */
.L_x_605:
[----:B------:R-:W-:Y:S05]  /*2e00*/  BSYNC.RECONVERGENT B1 ;  /* 0x0000000000017941 */ /* 0x000fea0003800200 */
.L_x_604:
        /* <DEDUP_REMOVED lines=32> */
.L_x_607:
[----:B------:R-:W-:Y:S05]  /*3010*/  BSYNC.RECONVERGENT B1 ;  /* 0x0000000000017941 */ /* 0x000fea0003800200 */
.L_x_606:
        /* <DEDUP_REMOVED lines=32> */
.L_x_609:
[----:B------:R-:W-:Y:S05]  /*3220*/  BSYNC.RECONVERGENT B1 ;  /* 0x0000000000017941 */ /* 0x000fea0003800200 */
.L_x_608:
        /* <DEDUP_REMOVED lines=32> */
.L_x_611:
[----:B------:R-:W-:Y:S05]  /*3430*/  BSYNC.RECONVERGENT B1 ;  /* 0x0000000000017941 */ /* 0x000fea0003800200 */
.L_x_610:
        /* <DEDUP_REMOVED lines=32> */
.L_x_613:
[----:B------:R-:W-:Y:S05]  /*3640*/  BSYNC.RECONVERGENT B1 ;  /* 0x0000000000017941 */ /* 0x000fea0003800200 */
.L_x_612:
        /* <DEDUP_REMOVED lines=30> */
.L_x_545:
[----:B------:R-:W0:Y:S01]  /*3830*/  S2R R5, SR_TID.X ;  /* 0x0000000000057919 */ /* 0x000e220000002100 */
[----:B------:R-:W1:Y:S01]  /*3840*/  LDCU.128 UR12, c[0x0][0x380] ;  /* 0x00007000ff0c77ac */ /* 0x000e620008000c00 */
[----:B------:R-:W-:Y:S02]  /*3850*/  SHF.R.S32.HI R4, RZ, 0x1f, R8 ;  /* 0x0000001fff047819 */ /* 0x000fe40000011408 */
[----:B0-----:R-:W-:-:S04]  /*3860*/  IADD3 R2, P0, PT, R8, R5, RZ ;  /* 0x0000000508027210 */ /* 0x001fc80007f1e0ff */
[----:B-1----:R-:W-:Y:S01]  /*3870*/  LEA R6, P1, R2, UR12, 0x3 ;  /* 0x0000000c02067c11 */ /* 0x002fe2000f8218ff */
[----:B------:R-:W-:-:S05]  /*3880*/  IMAD.X R3, RZ, RZ, R4, P0 ;  /* 0x000000ffff037224 */ /* 0x000fca00000e0604 */
[----:B------:R-:W-:-:S05]  /*3890*/  LEA.HI.X R7, R2, UR13, R3, 0x3, P1 ;  /* 0x0000000d02077c11 */ /* 0x000fca00088f1c03 */
[----:B------:R-:W2:Y:S04]  /*38a0*/  LDG.E.64 R14, desc[UR10][R6.64] ;  /* 0x0000000a060e7981 */ /* 0x000ea8000c1e1b00 */
[----:B------:R-:W2:Y:S04]  /*38b0*/  LDG.E.64 R16, desc[UR10][R6.64+0x800] ;  /* 0x0008000a06107981 */ /* 0x000ea8000c1e1b00 */
[----:B------:R-:W3:Y:S04]  /*38c0*/  LDG.E.64 R18, desc[UR10][R6.64+0x1000] ;  /* 0x0010000a06127981 */ /* 0x000ee8000c1e1b00 */
[----:B------:R-:W4:Y:S01]  /*38d0*/  LDG.E.64 R2, desc[UR10][R6.64+0x1800] ;  /* 0x0018000a06027981 */ /* 0x000f22000c1e1b00 */
[C---:B------:R-:W-:Y:S01]  /*38e0*/  VIADD R10, R5.reuse, 0x100 ;  /* 0x00000100050a7836 */ /* 0x040fe20000000000 */
[----:B------:R-:W-:Y:S01]  /*38f0*/  UMOV UR4, URZ ;  /* 0x000000ff00047c82 */ /* 0x000fe20008000000 */
[----:B------:R-:W-:Y:S01]  /*3900*/  BSSY.RECONVERGENT B1, `(.L_x_614) ;  /* 0x0000019000017945 */ /* 0x000fe20003800200 */
[----:B------:R0:W5:Y:S02]  /*3910*/  LDG.E.64 R12, desc[UR10][R6.64+0x2000] ;  /* 0x0020000a060c7981 */ /* 0x000164000c1e1b00 */
[----:B0-----:R-:W-:Y:S01]  /*3920*/  LOP3.LUT R7, R5, 0x400, RZ, 0xfc, !PT ;  /* 0x0000040005077812 */ /* 0x001fe200078efcff */
[----:B--2---:R-:W-:-:S06]  /*3930*/  DSETP.GEU.AND P0, PT, R16, R14, PT ;  /* 0x0000000e1000722a */ /* 0x004fcc0003f0e000 */
[----:B------:R-:W-:Y:S01]  /*3940*/  FSEL R14, R16, R14, !P0 ;  /* 0x0000000e100e7208 */ /* 0x000fe20004000000 */
[----:B------:R-:W-:Y:S01]  /*3950*/  VIADD R16, R5, 0x200 ;  /* 0x0000020005107836 */ /* 0x000fe20000000000 */
[----:B------:R-:W-:Y:S02]  /*3960*/  FSEL R15, R17, R15, !P0 ;  /* 0x0000000f110f7208 */ /* 0x000fe40004000000 */
[----:B------:R-:W-:-:S04]  /*3970*/  IADD3 R17, P3, PT, R8, UR14, RZ ;  /* 0x0000000e08117c10 */ /* 0x000fc8000ff7e0ff */
[----:B---3--:R-:W-:Y:S01]  /*3980*/  DSETP.GEU.AND P1, PT, R18, R14, PT ;  /* 0x0000000e1200722a */ /* 0x008fe20003f2e000 */
[----:B------:R-:W-:-:S05]  /*3990*/  IADD3.X R4, PT, PT, R4, UR15, RZ, P3, !PT ;  /* 0x0000000f04047c10 */ /* 0x000fca0009ffe4ff */
[----:B------:R-:W-:Y:S02]  /*39a0*/  FSEL R14, R18, R14, !P1 ;  /* 0x0000000e120e7208 */ /* 0x000fe40004800000 */
[----:B------:R-:W-:-:S03]  /*39b0*/  FSEL R15, R19, R15, !P1 ;  /* 0x0000000f130f7208 */ /* 0x000fc60004800000 */
[----:B------:R-:W-:Y:S02]  /*39c0*/  IMAD.MOV.U32 R8, RZ, RZ, R14 ;  /* 0x000000ffff087224 */ /* 0x000fe400078e000e */
[----:B------:R-:W-:Y:S01]  /*39d0*/  IMAD.MOV.U32 R9, RZ, RZ, R15 ;  /* 0x000000ffff097224 */ /* 0x000fe200078e000f */
[----:B----4-:R-:W-:Y:S01]  /*39e0*/  DSETP.GEU.AND P2, PT, R14, R2, PT ;  /* 0x000000020e00722a */ /* 0x010fe20003f4e000 */
[----:B------:R-:W-:-:S05]  /*39f0*/  @P1 SEL R16, R10, R5, !P0 ;  /* 0x000000050a101207 */ /* 0x000fca0004000000 */
[----:B------:R-:W-:-:S08]  /*3a00*/  IMAD.MOV.U32 R10, RZ, RZ, R16 ;  /* 0x000000ffff0a7224 */ /* 0x000fd000078e0010 */
[----:B------:R-:W-:Y:S05]  /*3a10*/  @!P2 BRA `(.L_x_615) ;  /* 0x00000000001ca947 */ /* 0x000fea0003800000 */
[----:B------:R-:W-:Y:S01]  /*3a20*/  DSETP.GEU.AND P0, PT, R2, R14, PT ;  /* 0x0000000e0200722a */ /* 0x000fe20003f0e000 */
[----:B------:R-:W-:Y:S02]  /*3a30*/  IMAD.MOV.U32 R8, RZ, RZ, R2 ;  /* 0x000000ffff087224 */ /* 0x000fe400078e0002 */
[----:B------:R-:W-:Y:S02]  /*3a40*/  IMAD.MOV.U32 R9, RZ, RZ, R3 ;  /* 0x000000ffff097224 */ /* 0x000fe400078e0003 */
[----:B------:R-:W-:-:S09]  /*3a50*/  VIADD R10, R5, 0x300 ;  /* 0x00000300050a7836 */ /* 0x000fd20000000000 */
[----:B------:R-:W-:Y:S02]  /*3a60*/  @P0 IMAD.MOV.U32 R8, RZ, RZ, R14 ;  /* 0x000000ffff080224 */ /* 0x000fe400078e000e */
[----:B------:R-:W-:Y:S02]  /*3a70*/  @P0 IMAD.MOV.U32 R9, RZ, RZ, R15 ;  /* 0x000000ffff090224 */ /* 0x000fe400078e000f */
[----:B------:R-:W-:-:S07]  /*3a80*/  @P0 IMAD.MOV.U32 R10, RZ, RZ, R16 ;  /* 0x000000ffff0a0224 */ /* 0x000fce00078e0010 */
.L_x_615:
[----:B------:R-:W-:Y:S05]  /*3a90*/  BSYNC.RECONVERGENT B1 ;  /* 0x0000000000017941 */ /* 0x000fea0003800200 */
.L_x_614:
[----:B-----5:R-:W-:Y:S01]  /*3aa0*/  DSETP.GEU.AND P0, PT, R8, R12, PT ;  /* 0x0000000c0800722a */ /* 0x020fe20003f0e000 */
[-C--:B------:R-:W-:Y:S01]  /*3ab0*/  IADD3 R19, P3, PT, R10, R17.reuse, RZ ;  /* 0x000000110a137210 */ /* 0x080fe20007f7e0ff */
[----:B------:R-:W-:Y:S01]  /*3ac0*/  BSSY.RECONVERGENT B1, `(.L_x_616) ;  /* 0x0000018000017945 */ /* 0x000fe20003800200 */
[----:B------:R-:W-:Y:S01]  /*3ad0*/  IADD3 R14, P2, PT, R7, R17, RZ ;  /* 0x00000011070e7210 */ /* 0x000fe20007f5e0ff */
[----:B------:R-:W-:Y:S01]  /*3ae0*/  IMAD.MOV.U32 R2, RZ, RZ, R8 ;  /* 0x000000ffff027224 */ /* 0x000fe200078e0008 */
[----:B------:R-:W-:Y:S01]  /*3af0*/  IADD3.X R16, PT, PT, R4, UR4, RZ, P3, !PT ;  /* 0x0000000404107c10 */ /* 0x000fe20009ffe4ff */
[----:B------:R-:W-:Y:S01]  /*3b00*/  IMAD.MOV.U32 R3, RZ, RZ, R9 ;  /* 0x000000ffff037224 */ /* 0x000fe200078e0009 */
[----:B------:R-:W-:Y:S01]  /*3b10*/  ISETP.LE.AND P1, PT, R11, UR6, PT ;  /* 0x000000060b007c0c */ /* 0x000fe2000bf23270 */
[----:B------:R-:W-:Y:S02]  /*3b20*/  IMAD.X R15, RZ, RZ, R4, P2 ;  /* 0x000000ffff0f7224 */ /* 0x000fe400010e0604 */
[----:B------:R-:W-:-:S02]  /*3b30*/  IMAD.MOV.U32 R6, RZ, RZ, R19 ;  /* 0x000000ffff067224 */ /* 0x000fc400078e0013 */
[----:B------:R-:W-:Y:S02]  /*3b40*/  IMAD.MOV.U32 R4, RZ, RZ, R16 ;  /* 0x000000ffff047224 */ /* 0x000fe400078e0010 */
[----:B------:R-:W-:Y:S06]  /*3b50*/  @!P0 BRA `(.L_x_617) ;  /* 0x0000000000388947 */ /* 0x000fec0003800000 */
        /* <DEDUP_REMOVED lines=14> */
.L_x_617:
[----:B------:R-:W-:Y:S05]  /*3c40*/  BSYNC.RECONVERGENT B1 ;  /* 0x0000000000017941 */ /* 0x000fea0003800200 */
.L_x_616:
        /* <DEDUP_REMOVED lines=12> */
[----:B------:R-:W-:-:S05]  /*3d10*/  IMAD.MOV.U32 R13, RZ, RZ, 0x500 ;  /* 0x00000500ff0d7424 */ /* 0x000fca00078e00ff */
[----:B------:R-:W2:Y:S01]  /*3d20*/  ATOMG.E.ADD.STRONG.GPU PT, R7, desc[UR10][R8.64], R13 ;  /* 0x8000000d080779a8 */ /* 0x000ea200081ef10a */
[----:B------:R-:W0:Y:S01]  /*3d30*/  S2UR UR5, SR_CgaCtaId ;  /* 0x00000000000579c3 */ /* 0x000e220000008800 */
[----:B------:R-:W-:Y:S02]  /*3d40*/  UMOV UR4, 0x400 ;  /* 0x0000040000047882 */ /* 0x000fe40000000000 */
[----:B0-----:R-:W-:Y:S01]  /*3d50*/  ULEA UR4, UR5, UR4, 0x18 ;  /* 0x0000000405047291 */ /* 0x001fe2000f8ec0ff */
[----:B--2---:R-:W-:-:S08]  /*3d60*/  VIADD R7, R7, UR6 ;  /* 0x0000000607077c36 */ /* 0x004fd00008000000 */
[----:B------:R0:W-:Y:S03]  /*3d70*/  STS [UR4+0x98], R7 ;  /* 0x00009807ff007988 */ /* 0x0001e60008000804 */
.L_x_620:
[----:B------:R-:W-:Y:S05]  /*3d80*/  BSYNC.RECONVERGENT B1 ;  /* 0x0000000000017941 */ /* 0x000fea0003800200 */
.L_x_619:
[----:B------:R-:W1:Y:S08]  /*3d90*/  S2UR UR5, SR_CgaCtaId ;  /* 0x00000000000579c3 */ /* 0x000e700000008800 */
[----:B------:R-:W-:Y:S06]  /*3da0*/  BAR.SYNC.DEFER_BLOCKING 0x0 ;  /* 0x0000000000007b1d */ /* 0x000fec0000010000 */
[----:B------:R-:W-:Y:S01]  /*3db0*/  UMOV UR4, 0x400 ;  /* 0x0000040000047882 */ /* 0x000fe20000000000 */
[----:B------:R-:W2:Y:S01]  /*3dc0*/  LDCU UR7, c[0x0][0x398] ;  /* 0x00007300ff0777ac */ /* 0x000ea20008000800 */
[----:B-1----:R-:W-:-:S06]  /*3dd0*/  ULEA UR4, UR5, UR4, 0x18 ;  /* 0x0000000405047291 */ /* 0x002fcc000f8ec0ff */
[----:B0-----:R-:W-:-:S05]  /*3de0*/  IMAD.U32 R7, RZ, RZ, UR4 ;  /* 0x00000004ff077e24 */ /* 0x001fca000f8e00ff */
[----:B------:R-:W0:Y:S02]  /*3df0*/  LDS R22, [R7+0x98] ;  /* 0x0000980007167984 */ /* 0x000e240000000800 */
[----:B0-----:R-:W-:-:S05]  /*3e00*/  VIADD R10, R22, 0x500 ;  /* 0x00000500160a7836 */ /* 0x001fca0000000000 */
[----:B------:R-:W-:-:S13]  /*3e10*/  ISETP.GT.AND P0, PT, R10, R11, PT ;  /* 0x0000000b0a00720c */ /* 0x000fda0003f04270 */
[----:B--2---:R-:W-:Y:S05]  /*3e20*/  @P0 BRA `(.L_x_621) ;  /* 0x00000008005c0947 */ /* 0x004fea0003800000 */
[----:B------:R-:W-:Y:S01]  /*3e30*/  BSSY.RECONVERGENT B1, `(.L_x_621) ;  /* 0x0000096000017945 */ /* 0x000fe20003800200 */
.L_x_634:
[----:B------:R-:W0:Y:S01]  /*3e40*/  LDC.64 R28, c[0x0][0x380] ;  /* 0x0000e000ff1c7b82 */ /* 0x000e220000000a00 */
[----:B------:R-:W-:Y:S02]  /*3e50*/  IADD3 R23, P0, PT, R5, R22, RZ ;  /* 0x0000001605177210 */ /* 0x000fe40007f1e0ff */
[----:B------:R-:W-:-:S05]  /*3e60*/  SHF.R.S32.HI R26, RZ, 0x1f, R22 ;  /* 0x0000001fff1a7819 */ /* 0x000fca0000011416 */
[----:B------:R-:W-:Y:S01]  /*3e70*/  IMAD.X R34, RZ, RZ, R26, P0 ;  /* 0x000000ffff227224 */ /* 0x000fe200000e061a */
[----:B------:R-:W1:Y:S01]  /*3e80*/  LDC.64 R10, c[0x0][0x388] ;  /* 0x0000e200ff0a7b82 */ /* 0x000e620000000a00 */
[----:B0-----:R-:W-:-:S04]  /*3e90*/  LEA R28, P0, R23, R28, 0x3 ;  /* 0x0000001c171c7211 */ /* 0x001fc800078018ff */
[----:B------:R-:W-:-:S05]  /*3ea0*/  LEA.HI.X R29, R23, R29, R34, 0x3, P0 ;  /* 0x0000001d171d7211 */ /* 0x000fca00000f1c22 */
[----:B------:R-:W2:Y:S04]  /*3eb0*/  LDG.E.64 R24, desc[UR10][R28.64] ;  /* 0x0000000a1c187981 */ /* 0x000ea8000c1e1b00 */
[----:B------:R0:W5:Y:S04]  /*3ec0*/  LDG.E.64 R20, desc[UR10][R28.64+0x800] ;  /* 0x0008000a1c147981 */ /* 0x000168000c1e1b00 */
[----:B------:R0:W5:Y:S04]  /*3ed0*/  LDG.E.64 R16, desc[UR10][R28.64+0x1000] ;  /* 0x0010000a1c107981 */ /* 0x000168000c1e1b00 */
[----:B------:R0:W5:Y:S04]  /*3ee0*/  LDG.E.64 R14, desc[UR10][R28.64+0x1800] ;  /* 0x0018000a1c0e7981 */ /* 0x000168000c1e1b00 */
[----:B------:R0:W5:Y:S01]  /*3ef0*/  LDG.E.64 R12, desc[UR10][R28.64+0x2000] ;  /* 0x0020000a1c0c7981 */ /* 0x000162000c1e1b00 */
[----:B-1----:R-:W-:Y:S01]  /*3f00*/  IADD3 R23, P1, PT, R23, R10, RZ ;  /* 0x0000000a17177210 */ /* 0x002fe20007f3e0ff */
[----:B------:R-:W-:Y:S01]  /*3f10*/  BSSY.RECONVERGENT B2, `(.L_x_622) ;  /* 0x0000016000027945 */ /* 0x000fe20003800200 */
[----:B------:R-:W-:-:S02]  /*3f20*/  IMAD.MOV.U32 R30, RZ, RZ, R6 ;  /* 0x000000ffff1e7224 */ /* 0x000fc400078e0006 */
[----:B------:R-:W-:Y:S02]  /*3f30*/  IMAD.MOV.U32 R32, RZ, RZ, R4 ;  /* 0x000000ffff207224 */ /* 0x000fe400078e0004 */
        /* <DEDUP_REMOVED lines=19> */
.L_x_623:
[----:B------:R-:W-:Y:S05]  /*4070*/  BSYNC.RECONVERGENT B2 ;  /* 0x0000000000027941 */ /* 0x000fea0003800200 */
.L_x_622:
        /* <DEDUP_REMOVED lines=8> */
[----:B------:R-:W-:Y:S01]  /*4100*/  IADD3 R2, P1, P2, R5, R10, R22 ;  /* 0x0000000a05027210 */ /* 0x000fe20007a3e016 */
[----:B------:R-:W-:Y:S02]  /*4110*/  IMAD.MOV.U32 R24, RZ, RZ, R20 ;  /* 0x000000ffff187224 */ /* 0x000fe400078e0014 */
[----:B------:R-:W-:Y:S01]  /*4120*/  IMAD.MOV.U32 R25, RZ, RZ, R21 ;  /* 0x000000ffff197224 */ /* 0x000fe200078e0015 */
[----:B------:R-:W-:Y:S02]  /*4130*/  IADD3 R29, P3, PT, R2, 0x100, RZ ;  /* 0x00000100021d7810 */ /* 0x000fe40007f7e0ff */
[----:B------:R-:W-:-:S05]  /*4140*/  IADD3.X R2, PT, PT, RZ, R11, R26, P1, P2 ;  /* 0x0000000bff027210 */ /* 0x000fca0000fe441a */
[----:B------:R-:W-:Y:S02]  /*4150*/  IMAD.X R31, RZ, RZ, R2, P3 ;  /* 0x000000ffff1f7224 */ /* 0x000fe400018e0602 */
        /* <DEDUP_REMOVED lines=9> */
.L_x_625:
[----:B------:R-:W-:Y:S05]  /*41f0*/  BSYNC.RECONVERGENT B2 ;  /* 0x0000000000027941 */ /* 0x000fea0003800200 */
.L_x_624:
        /* <DEDUP_REMOVED lines=23> */
.L_x_627:
[----:B------:R-:W-:Y:S05]  /*4370*/  BSYNC.RECONVERGENT B2 ;  /* 0x0000000000027941 */ /* 0x000fea0003800200 */
.L_x_626:
        /* <DEDUP_REMOVED lines=23> */
.L_x_629:
[----:B------:R-:W-:Y:S05]  /*44f0*/  BSYNC.RECONVERGENT B2 ;  /* 0x0000000000027941 */ /* 0x000fea0003800200 */
.L_x_628:
        /* <DEDUP_REMOVED lines=21> */
.L_x_631:
[----:B------:R-:W-:Y:S05]  /*4650*/  BSYNC.RECONVERGENT B2 ;  /* 0x0000000000027941 */ /* 0x000fea0003800200 */
.L_x_630:
[----:B------:R-:W-:Y:S01]  /*4660*/  BAR.SYNC.DEFER_BLOCKING 0x0 ;  /* 0x0000000000007b1d */ /* 0x000fe20000010000 */
[----:B------:R-:W-:-:S05]  /*4670*/  ISETP.NE.AND P0, PT, R5, RZ, PT ;  /* 0x000000ff0500720c */ /* 0x000fca0003f05270 */
[----:B------:R-:W-:Y:S08]  /*4680*/  BSSY.RECONVERGENT B2, `(.L_x_632) ;  /* 0x000000a000027945 */ /* 0x000ff00003800200 */
[----:B------:R-:W-:Y:S05]  /*4690*/  @P0 BRA `(.L_x_633) ;  /* 0x0000000000200947 */ /* 0x000fea0003800000 */
[----:B------:R-:W-:-:S05]  /*46a0*/  IMAD.MOV.U32 R11, RZ, RZ, 0x500 ;  /* 0x00000500ff0b7424 */ /* 0x000fca00078e00ff */
[----:B------:R-:W2:Y:S01]  /*46b0*/  ATOMG.E.ADD.STRONG.GPU PT, R7, desc[UR10][R8.64], R11 ;  /* 0x8000000b080779a8 */ /* 0x000ea200081ef10a */
[----:B------:R-:W0:Y:S01]  /*46c0*/  S2UR UR5, SR_CgaCtaId ;  /* 0x00000000000579c3 */ /* 0x000e220000008800 */
[----:B------:R-:W-:Y:S02]  /*46d0*/  UMOV UR4, 0x400 ;  /* 0x0000040000047882 */ /* 0x000fe40000000000 */
[----:B0-----:R-:W-:Y:S01]  /*46e0*/  ULEA UR4, UR5, UR4, 0x18 ;  /* 0x0000000405047291 */ /* 0x001fe2000f8ec0ff */
[----:B--2---:R-:W-:-:S05]  /*46f0*/  VIADD R10, R7, UR6 ;  /* 0x00000006070a7c36 */ /* 0x004fca0008000000 */
[----:B------:R-:W-:-:S05]  /*4700*/  IMAD.U32 R7, RZ, RZ, UR4 ;  /* 0x00000004ff077e24 */ /* 0x000fca000f8e00ff */
[----:B------:R0:W-:Y:S02]  /*4710*/  STS [R7+0x98], R10 ;  /* 0x0000980a07007388 */ /* 0x0001e40000000800 */
.L_x_633:
[----:B------:R-:W-:Y:S05]  /*4720*/  BSYNC.RECONVERGENT B2 ;  /* 0x0000000000027941 */ /* 0x000fea0003800200 */
.L_x_632:
[----:B------:R-:W-:Y:S01]  /*4730*/  BAR.SYNC.DEFER_BLOCKING 0x0 ;  /* 0x0000000000007b1d */ /* 0x000fe20000010000 */
[----:B------:R-:W-:-:S05]  /*4740*/  IMAD.U32 R11, RZ, RZ, UR7 ;  /* 0x00000007ff0b7e24 */ /* 0x000fca000f8e00ff */
[----:B------:R-:W0:Y:S02]  /*4750*/  LDS R22, [R7+0x98] ;  /* 0x0000980007167984 */ /* 0x000e240000000800 */
[----:B0-----:R-:W-:-:S05]  /*4760*/  VIADD R10, R22, 0x500 ;  /* 0x00000500160a7836 */ /* 0x001fca0000000000 */
[----:B------:R-:W-:-:S13]  /*4770*/  ISETP.GT.AND P0, PT, R10, R11, PT ;  /* 0x0000000b0a00720c */ /* 0x000fda0003f04270 */
[----:B------:R-:W-:Y:S05]  /*4780*/  @!P0 BRA `(.L_x_634) ;  /* 0xfffffff400ac8947 */ /* 0x000fea000383ffff */
[----:B------:R-:W-:Y:S05]  /*4790*/  BSYNC.RECONVERGENT B1 ;  /* 0x0000000000017941 */ /* 0x000fea0003800200 */
.L_x_621:
[----:B------:R-:W-:Y:S01]  /*47a0*/  ISETP.GE.AND P0, PT, R22, R11, PT ;  /* 0x0000000b1600720c */ /* 0x000fe20003f06270 */
[----:B------:R-:W0:Y:S01]  /*47b0*/  LDCU.64 UR6, c[0x0][0x388] ;  /* 0x00007100ff0677ac */ /* 0x000e220008000a00 */
[----:B------:R-:W-:Y:S01]  /*47c0*/  BSSY.RECONVERGENT B1, `(.L_x_618) ;  /* 0x00000a8000017945 */ /* 0x000fe20003800200 */
[----:B------:R-:W1:Y:S10]  /*47d0*/  LDCU.64 UR4, c[0x0][0x388] ;  /* 0x00007100ff0477ac */ /* 0x000e740008000a00 */
        /* <DEDUP_REMOVED lines=11> */
[----:B------:R-:W2:Y:S01]  /*4890*/  LDC.64 R10, c[0x0][0x380] ;  /* 0x0000e000ff0a7b82 */ /* 0x000ea20000000a00 */
[----:B------:R-:W-:Y:S01]  /*48a0*/  LEA.HI R7, R18, 0x1, RZ, 0x18 ;  /* 0x0000000112077811 */ /* 0x000fe200078fc0ff */
[----:B------:R-:W-:-:S03]  /*48b0*/  IMAD.IADD R15, R5, 0x1, R22 ;  /* 0x00000001050f7824 */ /* 0x000fc600078e0216 */
[----:B------:R-:W-:Y:S01]  /*48c0*/  LOP3.LUT R9, R7, 0x3, RZ, 0xc0, !PT ;  /* 0x0000000307097812 */ /* 0x000fe200078ec0ff */
[----:B------:R-:W-:-:S04]  /*48d0*/  IMAD.MOV.U32 R7, RZ, RZ, R5 ;  /* 0x000000ffff077224 */ /* 0x000fc800078e0005 */
[----:B------:R-:W-:-:S07]  /*48e0*/  IMAD.MOV R9, RZ, RZ, -R9 ;  /* 0x000000ffff097224 */ /* 0x000fce00078e0a09 */
.L_x_640:
[----:B--2---:R-:W-:-:S06]  /*48f0*/  IMAD.WIDE R12, R15, 0x8, R10 ;  /* 0x000000080f0c7825 */ /* 0x004fcc00078e020a */
[----:B------:R-:W2:Y:S01]  /*4900*/  LDG.E.64 R12, desc[UR10][R12.64] ;  /* 0x0000000a0c0c7981 */ /* 0x000ea2000c1e1b00 */
[----:B------:R-:W-:Y:S01]  /*4910*/  VIADD R9, R9, 0x1 ;  /* 0x0000000109097836 */ /* 0x000fe20000000000 */
[----:B-1----:R-:W-:Y:S01]  /*4920*/  IADD3 R21, P1, PT, R15, UR4, RZ ;  /* 0x000000040f157c10 */ /* 0x002fe2000ff3e0ff */
[----:B------:R-:W-:Y:S03]  /*4930*/  BSSY.RECONVERGENT B3, `(.L_x_638) ;  /* 0x0000017000037945 */ /* 0x000fe60003800200 */
[----:B------:R-:W-:Y:S02]  /*4940*/  ISETP.NE.AND P2, PT, R9, RZ, PT ;  /* 0x000000ff0900720c */ /* 0x000fe40003f45270 */
[----:B------:R-:W-:Y:S01]  /*4950*/  LEA.HI.X.SX32 R23, R15, UR5, 0x1, P1 ;  /* 0x000000050f177c11 */ /* 0x000fe200088f0eff */
        /* <DEDUP_REMOVED lines=20> */
.L_x_639:
[----:B0-----:R-:W-:Y:S05]  /*4aa0*/  BSYNC.RECONVERGENT B3 ;  /* 0x0000000000037941 */ /* 0x001fea0003800200 */
.L_x_638:
[----:B------:R-:W-:Y:S02]  /*4ab0*/  VIADD R7, R7, 0x100 ;  /* 0x0000010007077836 */ /* 0x000fe40000000000 */
[----:B------:R-:W-:Y:S01]  /*4ac0*/  VIADD R15, R15, 0x100 ;  /* 0x000001000f0f7836 */ /* 0x000fe20000000000 */
[----:B------:R-:W-:Y:S06]  /*4ad0*/  @P2 BRA `(.L_x_640) ;  /* 0xfffffffc00842947 */ /* 0x000fec000383ffff */
.L_x_637:
[----:B01----:R-:W-:Y:S05]  /*4ae0*/  BSYNC.RECONVERGENT B2 ;  /* 0x0000000000027941 */ /* 0x003fea0003800200 */
.L_x_636:
        /* <DEDUP_REMOVED lines=9> */
.L_x_649:
[----:B------:R-:W-:-:S05]  /*4b80*/  IMAD.WIDE R22, R9, 0x8, R10 ;  /* 0x0000000809167825 */ /* 0x000fca00078e020a */
[----:B------:R-:W2:Y:S04]  /*4b90*/  LDG.E.64 R20, desc[UR10][R22.64+-0x1000] ;  /* 0xfff0000a16147981 */ /* 0x000ea8000c1e1b00 */
[----:B------:R0:W5:Y:S04]  /*4ba0*/  LDG.E.64 R16, desc[UR10][R22.64+-0x800] ;  /* 0xfff8000a16107981 */ /* 0x000168000c1e1b00 */
        /* <DEDUP_REMOVED lines=25> */
.L_x_642:
[----:B------:R-:W-:Y:S05]  /*4d40*/  BSYNC.RECONVERGENT B2 ;  /* 0x0000000000027941 */ /* 0x000fea0003800200 */
.L_x_641:
        /* <DEDUP_REMOVED lines=23> */
.L_x_644:
[----:B------:R-:W-:Y:S05]  /*4ec0*/  BSYNC.RECONVERGENT B2 ;  /* 0x0000000000027941 */ /* 0x000fea0003800200 */
.L_x_643:
[----:B------:R-:W-:Y:S01]  /*4ed0*/  DSETP.GEU.AND P0, PT, R2, R14, PT ;  /* 0x0000000e0200722a */ /* 0x000fe20003f0e000 */
[C---:B------:R-:W-:Y:S01]  /*4ee0*/  IADD3 R21, P1, PT, R26.reuse, UR6, RZ ;  /* 0x000000061a157c10 */ /* 0x040fe2000ff3e0ff */
        /* <DEDUP_REMOVED lines=22> */
.L_x_646:
[----:B------:R-:W-:Y:S05]  /*5050*/  BSYNC.RECONVERGENT B2 ;  /* 0x0000000000027941 */ /* 0x000fea0003800200 */
.L_x_645:
        /* <DEDUP_REMOVED lines=22> */
.L_x_648:
[----:B------:R-:W-:Y:S05]  /*51c0*/  BSYNC.RECONVERGENT B2 ;  /* 0x0000000000027941 */ /* 0x000fea0003800200 */
.L_x_647:
[----:B------:R-:W-:Y:S02]  /*51d0*/  VIADD R7, R7, 0x400 ;  /* 0x0000040007077836 */ /* 0x000fe40000000000 */
[----:B------:R-:W-:Y:S02]  /*51e0*/  VIADD R27, R27, 0x400 ;  /* 0x000004001b1b7836 */ /* 0x000fe40000000000 */
[----:B------:R-:W-:Y:S01]  /*51f0*/  VIADD R26, R26, 0x400 ;  /* 0x000004001a1a7836 */ /* 0x000fe20000000000 */
[----:B------:R-:W-:Y:S01]  /*5200*/  ISETP.GE.AND P0, PT, R7, R8, PT ;  /* 0x000000080700720c */ /* 0x000fe20003f06270 */
[----:B------:R-:W-:Y:S02]  /*5210*/  VIADD R25, R25, 0x400 ;  /* 0x0000040019197836 */ /* 0x000fe40000000000 */
[----:B------:R-:W-:-:S10]  /*5220*/  VIADD R9, R9, 0x400 ;  /* 0x0000040009097836 */ /* 0x000fd40000000000 */
[----:B------:R-:W-:Y:S05]  /*5230*/  @!P0 BRA `(.L_x_649) ;  /* 0xfffffff800508947 */ /* 0x000fea000383ffff */
.L_x_635:
[----:B01----:R-:W-:Y:S05]  /*5240*/  BSYNC.RECONVERGENT B1 ;  /* 0x0000000000017941 */ /* 0x003fea0003800200 */
.L_x_618:
        /* <DEDUP_REMOVED lines=27> */
.L_x_651:
[----:B------:R-:W-:Y:S05]  /*5400*/  BSYNC.RECONVERGENT B1 ;  /* 0x0000000000017941 */ /* 0x000fea0003800200 */
.L_x_650:
        /* <DEDUP_REMOVED lines=26> */
.L_x_653:
[----:B------:R-:W-:Y:S05]  /*55b0*/  BSYNC.RECONVERGENT B1 ;  /* 0x0000000000017941 */ /* 0x000fea0003800200 */
.L_x_652:
        /* <DEDUP_REMOVED lines=26> */
.L_x_655:
[----:B------:R-:W-:Y:S05]  /*5760*/  BSYNC.RECONVERGENT B1 ;  /* 0x0000000000017941 */ /* 0x000fea0003800200 */
.L_x_654:
        /* <DEDUP_REMOVED lines=26> */
.L_x_657:
[----:B------:R-:W-:Y:S05]  /*5910*/  BSYNC.RECONVERGENT B1 ;  /* 0x0000000000017941 */ /* 0x000fea0003800200 */
.L_x_656:
        /* <DEDUP_REMOVED lines=27> */
.L_x_659:
[----:B------:R-:W-:Y:S05]  /*5ad0*/  BSYNC.RECONVERGENT B1 ;  /* 0x0000000000017941 */ /* 0x000fea0003800200 */
.L_x_658:
        /* <DEDUP_REMOVED lines=10> */
.L_x_661:
[----:B------:R-:W-:Y:S05]  /*5b80*/  BSYNC.RECONVERGENT B1 ;  /* 0x0000000000017941 */ /* 0x000fea0003800200 */
.L_x_660:
[----:B------:R-:W-:Y:S01]  /*5b90*/  BAR.SYNC.DEFER_BLOCKING 0x0 ;  /* 0x0000000000007b1d */ /* 0x000fe20000010000 */
[----:B------:R-:W-:-:S13]  /*5ba0*/  ISETP.NE.AND P1, PT, R5, RZ, PT ;  /* 0x000000ff0500720c */ /* 0x000fda0003f25270 */
[----:B------:R-:W-:Y:S05]  /*5bb0*/  @P1 BRA `(.L_x_577) ;  /* 0x0000000800841947 */ /* 0x000fea0003800000 */
[----:B------:R-:W2:Y:S01]  /*5bc0*/  S2R R5, SR_CgaCtaId ;  /* 0x0000000000057919 */ /* 0x000ea20000008800 */
[----:B------:R-:W-:Y:S01]  /*5bd0*/  MOV R30, 0x400 ;  /* 0x00000400001e7802 */ /* 0x000fe20000000f00 */
[----:B------:R-:W-:Y:S01]  /*5be0*/  BSSY.RECONVERGENT B1, `(.L_x_662) ;  /* 0x000001a000017945 */ /* 0x000fe20003800200 */
[----:B------:R-:W-:Y:S02]  /*5bf0*/  IMAD.MOV.U32 R31, RZ, RZ, R16 ;  /* 0x000000ffff1f7224 */ /* 0x000fe400078e0010 */
[----:B------:R-:W-:Y:S02]  /*5c00*/  IMAD.MOV.U32 R33, RZ, RZ, R17 ;  /* 0x000000ffff217224 */ /* 0x000fe400078e0011 */
[----:B------:R-:W-:Y:S02]  /*5c10*/  IMAD.MOV.U32 R28, RZ, RZ, R2 ;  /* 0x000000ffff1c7224 */ /* 0x000fe400078e0002 */
[----:B------:R-:W-:Y:S01]  /*5c20*/  IMAD.MOV.U32 R29, RZ, RZ, R3 ;  /* 0x000000ffff1d7224 */ /* 0x000fe200078e0003 */
[----:B--2---:R-:W-:-:S05]  /*5c30*/  LEA R30, R5, R30, 0x18 ;  /* 0x0000001e051e7211 */ /* 0x004fca00078ec0ff */
[----:B------:R-:W2:Y:S04]  /*5c40*/  LDS.64 R18, [R30+0x18] ;  /* 0x000018001e127984 */ /* 0x000ea80000000a00 */
[----:B------:R3:W4:Y:S04]  /*5c50*/  LDS.128 R12, [R30+0x40] ;  /* 0x000040001e0c7984 */ /* 0x0007280000000c00 */
[----:B------:R3:W3:Y:S04]  /*5c60*/  LDS.128 R8, [R30+0x50] ;  /* 0x000050001e087984 */ /* 0x0006e80000000c00 */
[----:B01----:R0:W1:Y:S01]  /*5c70*/  LDS.128 R4, [R30+0x20] ;  /* 0x000020001e047984 */ /* 0x0030620000000c00 */
[----:B--2---:R-:W-:-:S14]  /*5c80*/  DSETP.GEU.AND P0, PT, R2, R18, PT ;  /* 0x000000120200722a */ /* 0x004fdc0003f0e000 */
        /* <DEDUP_REMOVED lines=15> */
.L_x_663:
[----:B------:R-:W-:Y:S05]  /*5d80*/  BSYNC.RECONVERGENT B1 ;  /* 0x0000000000017941 */ /* 0x000fea0003800200 */
.L_x_662:
        /* <DEDUP_REMOVED lines=24> */
.L_x_665:
[----:B------:R-:W-:Y:S05]  /*5f10*/  BSYNC.RECONVERGENT B1 ;  /* 0x0000000000017941 */ /* 0x000fea0003800200 */
.L_x_664:
        /* <DEDUP_REMOVED lines=21> */
.L_x_667:
[----:B------:R-:W-:Y:S05]  /*6070*/  BSYNC.RECONVERGENT B1 ;  /* 0x0000000000017941 */ /* 0x000fea0003800200 */
.L_x_666:
        /* <DEDUP_REMOVED lines=21> */
.L_x_669:
[----:B------:R-:W-:Y:S05]  /*61d0*/  BSYNC.RECONVERGENT B1 ;  /* 0x0000000000017941 */ /* 0x000fea0003800200 */
.L_x_668:
        /* <DEDUP_REMOVED lines=21> */
.L_x_671:
[----:B------:R-:W-:Y:S05]  /*6330*/  BSYNC.RECONVERGENT B1 ;  /* 0x0000000000017941 */ /* 0x000fea0003800200 */
.L_x_670:
        /* <DEDUP_REMOVED lines=21> */
.L_x_673:
[----:B------:R-:W-:Y:S05]  /*6490*/  BSYNC.RECONVERGENT B1 ;  /* 0x0000000000017941 */ /* 0x000fea0003800200 */
.L_x_672:
        /* <DEDUP_REMOVED lines=19> */
.L_x_577:
[----:B------:R-:W-:Y:S05]  /*65d0*/  BSYNC.RECONVERGENT B0 ;  /* 0x0000000000007941 */ /* 0x000fea0003800200 */
.L_x_544:
[----:B------:R-:W-:Y:S05]  /*65e0*/  @P1 EXIT ;  /* 0x000000000000194d */ /* 0x000fea0003800000 */
[----:B01----:R-:W0:Y:S02]  /*65f0*/  LDC.64 R4, c[0x0][0x390] ;  /* 0x0000e400ff047b82 */ /* 0x003e240000000a00 */
[----:B0-----:R-:W-:-:S05]  /*6600*/  IMAD.WIDE.U32 R4, R0, 0x10, R4 ;  /* 0x0000001000047825 */ /* 0x001fca00078e0004 */
[----:B------:R-:W-:Y:S04]  /*6610*/  STG.E.64 desc[UR10][R4.64], R2 ;  /* 0x0000000204007986 */ /* 0x000fe8000c101b0a */
[----:B---34-:R-:W-:Y:S01]  /*6620*/  STG.E.64 desc[UR10][R4.64+0x8], R16 ;  /* 0x0000081004007986 */ /* 0x018fe2000c101b0a */
[----:B------:R-:W-:Y:S05]  /*6630*/  EXIT ;  /* 0x000000000000794d */ /* 0x000fea0003800000 */
.L_x_674:
        /* <DEDUP_REMOVED lines=12> */
.L_x_900:


//--------------------- .text._ZN6thrust24THRUST_300001_SM_1000_NS8cuda_cub4core6detail13_kernel_agentINS1_8__reduce11ReduceAgentINS0_12zip_iteratorIN4cuda3std3__45tupleIJNS0_10device_ptrIdEENS0_17counting_iteratorIlNS0_11use_defaultESF_SF_EEEEEEEPNSB_IJdlEEESJ_iNS1_9__extrema9arg_min_fIdlNSA_4lessIdEEEEEEJSI_SK_iSP_EEEvDpT0_ --------------------------
	.section	.text._ZN6thrust24THRUST_300001_SM_1000_NS8cuda_cub4core6detail13_kernel_agentINS1_8__reduce11ReduceAgentINS0_12zip_iteratorIN4cuda3std3__45tupleIJNS0_10device_ptrIdEENS0_17counting_iteratorIlNS0_11use_defaultESF_SF_EEEEEEEPNSB_IJdlEEESJ_iNS1_9__extrema9arg_min_fIdlNSA_4lessIdEEEEEEJSI_SK_iSP_EEEvDpT0_,"ax",@progbits
	.align	128
        .global         _ZN6thrust24THRUST_300001_SM_1000_NS8cuda_cub4core6detail13_kernel_agentINS1_8__reduce11ReduceAgentINS0_12zip_iteratorIN4cuda3std3__45tupleIJNS0_10device_ptrIdEENS0_17counting_iteratorIlNS0_11use_defaultESF_SF_EEEEEEEPNSB_IJdlEEESJ_iNS1_9__extrema9arg_min_fIdlNSA_4lessIdEEEEEEJSI_SK_iSP_EEEvDpT0_
        .type           _ZN6thrust24THRUST_300001_SM_1000_NS8cuda_cub4core6detail13_kernel_agentINS1_8__reduce11ReduceAgentINS0_12zip_iteratorIN4cuda3std3__45tupleIJNS0_10device_ptrIdEENS0_17counting_iteratorIlNS0_11use_defaultESF_SF_EEEEEEEPNSB_IJdlEEESJ_iNS1_9__extrema9arg_min_fIdlNSA_4lessIdEEEEEEJSI_SK_iSP_EEEvDpT0_,@function
        .size           _ZN6thrust24THRUST_300001_SM_1000_NS8cuda_cub4core6detail13_kernel_agentINS1_8__reduce11ReduceAgentINS0_12zip_iteratorIN4cuda3std3__45tupleIJNS0_10device_ptrIdEENS0_17counting_iteratorIlNS0_11use_defaultESF_SF_EEEEEEEPNSB_IJdlEEESJ_iNS1_9__extrema9arg_min_fIdlNSA_4lessIdEEEEEEJSI_SK_iSP_EEEvDpT0_,(.L_x_901 - _ZN6thrust24THRUST_300001_SM_1000_NS8cuda_cub4core6detail13_kernel_agentINS1_8__reduce11ReduceAgentINS0_12zip_iteratorIN4cuda3std3__45tupleIJNS0_10device_ptrIdEENS0_17counting_iteratorIlNS0_11use_defaultESF_SF_EEEEEEEPNSB_IJdlEEESJ_iNS1_9__extrema9arg_min_fIdlNSA_4lessIdEEEEEEJSI_SK_iSP_EEEvDpT0_)
        .other          _ZN6thrust24THRUST_300001_SM_1000_NS8cuda_cub4core6detail13_kernel_agentINS1_8__reduce11ReduceAgentINS0_12zip_iteratorIN4cuda3std3__45tupleIJNS0_10device_ptrIdEENS0_17counting_iteratorIlNS0_11use_defaultESF_SF_EEEEEEEPNSB_IJdlEEESJ_iNS1_9__extrema9arg_min_fIdlNSA_4lessIdEEEEEEJSI_SK_iSP_EEEvDpT0_,@"STO_CUDA_ENTRY STV_DEFAULT"
_ZN6thrust24THRUST_300001_SM_1000_NS8cuda_cub4core6detail13_kernel_agentINS1_8__reduce11ReduceAgentINS0_12zip_iteratorIN4cuda3std3__45tupleIJNS0_10device_ptrIdEENS0_17counting_iteratorIlNS0_11use_defaultESF_SF_EEEEEEEPNSB_IJdlEEESJ_iNS1_9__extrema9arg_min_fIdlNSA_4lessIdEEEEEEJSI_SK_iSP_EEEvDpT0_:
.text._ZN6thrust24THRUST_300001_SM_1000_NS8cuda_cub4core6detail13_kernel_agentINS1_8__reduce11ReduceAgentINS0_12zip_iteratorIN4cuda3std3__45tupleIJNS0_10device_ptrIdEENS0_17counting_iteratorIlNS0_11use_defaultESF_SF_EEEEEEEPNSB_IJdlEEESJ_iNS1_9__extrema9arg_min_fIdlNSA_4lessIdEEEEEEJSI_SK_iSP_EEEvDpT0_:
        /* <DEDUP_REMOVED lines=23> */
.L_x_678:
[----:B0-----:R-:W-:Y:S05]  /*0170*/  BSYNC.RECONVERGENT B1 ;  /* 0x0000000000017941 */ /* 0x001fea0003800200 */
.L_x_677:
        /* <DEDUP_REMOVED lines=19> */
.L_x_685:
        /* <DEDUP_REMOVED lines=27> */
.L_x_684:
[----:B------:R-:W-:Y:S05]  /*0460*/  BSYNC.RECONVERGENT B3 ;  /* 0x0000000000037941 */ /* 0x000fea0003800200 */
.L_x_683:
[----:B------:R-:W-:Y:S01]  /*0470*/  IADD3 R17, P0, PT, R17, 0x100, RZ ;  /* 0x0000010011117810 */ /* 0x000fe20007f1e0ff */
[----:B------:R-:W-:Y:S02]  /*0480*/  VIADD R10, R10, 0x100 ;  /* 0x000001000a0a7836 */ /* 0x000fe40000000000 */
[----:B------:R-:W-:Y:S02]  /*0490*/  IMAD.X R15, RZ, RZ, R15, P3 ;  /* 0x000000ffff0f7224 */ /* 0x000fe400018e060f */
[----:B------:R-:W-:Y:S01]  /*04a0*/  IMAD.X R16, RZ, RZ, R16, P0 ;  /* 0x000000ffff107224 */ /* 0x000fe200000e0610 */
[----:B------:R-:W-:Y:S07]  /*04b0*/  @P2 BRA `(.L_x_685) ;  /* 0xfffffffc007c2947 */ /* 0x000fee000383ffff */
.L_x_682:
[----:B------:R-:W-:Y:S05]  /*04c0*/  BSYNC.RECONVERGENT B2 ;  /* 0x0000000000027941 */ /* 0x000fea0003800200 */
.L_x_681:
[----:B------:R-:W-:-:S13]  /*04d0*/  ISETP.GE.U32.AND P0, PT, R18, 0x300, PT ;  /* 0x000003001200780c */ /* 0x000fda0003f06070 */
[----:B------:R-:W-:Y:S05]  /*04e0*/  @!P0 BRA `(.L_x_680) ;  /* 0x0000000400bc8947 */ /* 0x000fea0003800000 */
[----:B------:R-:W0:Y:S01]  /*04f0*/  LDC.64 R4, c[0x0][0x380] ;  /* 0x0000e000ff047b82 */ /* 0x000e220000000a00 */
[----:B------:R-:W-:-:S07]  /*0500*/  VIADD R20, R10, 0x200 ;  /* 0x000002000a147836 */ /* 0x000fce0000000000 */
[----:B------:R-:W1:Y:S02]  /*0510*/  LDC.64 R6, c[0x0][0x388] ;  /* 0x0000e200ff067b82 */ /* 0x000e640000000a00 */
.L_x_694:
        /* <DEDUP_REMOVED lines=29> */
.L_x_687:
[----:B------:R-:W-:Y:S05]  /*06f0*/  BSYNC.RECONVERGENT B2 ;  /* 0x0000000000027941 */ /* 0x000fea0003800200 */
.L_x_686:
        /* <DEDUP_REMOVED lines=25> */
.L_x_689:
[----:B------:R-:W-:Y:S05]  /*0890*/  BSYNC.RECONVERGENT B2 ;  /* 0x0000000000027941 */ /* 0x000fea0003800200 */
.L_x_688:
        /* <DEDUP_REMOVED lines=24> */
.L_x_691:
[----:B------:R-:W-:Y:S05]  /*0a20*/  BSYNC.RECONVERGENT B2 ;  /* 0x0000000000027941 */ /* 0x000fea0003800200 */
.L_x_690:
        /* <DEDUP_REMOVED lines=22> */
.L_x_693:
[----:B------:R-:W-:Y:S05]  /*0b90*/  BSYNC.RECONVERGENT B2 ;  /* 0x0000000000027941 */ /* 0x000fea0003800200 */
.L_x_692:
[C---:B------:R-:W-:Y:S02]  /*0ba0*/  VIADD R10, R20.reuse, 0x200 ;  /* 0x00000200140a7836 */ /* 0x040fe40000000000 */
[----:B------:R-:W-:-:S03]  /*0bb0*/  VIADD R20, R20, 0x400 ;  /* 0x0000040014147836 */ /* 0x000fc60000000000 */
[----:B------:R-:W-:-:S13]  /*0bc0*/  ISETP.GE.AND P0, PT, R10, UR5, PT ;  /* 0x000000050a007c0c */ /* 0x000fda000bf06270 */
[----:B------:R-:W-:Y:S05]  /*0bd0*/  @!P0 BRA `(.L_x_694) ;  /* 0xfffffff800508947 */ /* 0x000fea000383ffff */
.L_x_680:
[----:B------:R-:W-:Y:S05]  /*0be0*/  BSYNC.RECONVERGENT B1 ;  /* 0x0000000000017941 */ /* 0x000fea0003800200 */
.L_x_679:
        /* <DEDUP_REMOVED lines=30> */
.L_x_697:
[----:B------:R-:W-:Y:S05]  /*0dd0*/  BSYNC.RECONVERGENT B1 ;  /* 0x0000000000017941 */ /* 0x000fea0003800200 */
.L_x_696:
        /* <DEDUP_REMOVED lines=26> */
.L_x_699:
[----:B------:R-:W-:Y:S05]  /*0f80*/  BSYNC.RECONVERGENT B1 ;  /* 0x0000000000017941 */ /* 0x000fea0003800200 */
.L_x_698:
        /* <DEDUP_REMOVED lines=26> */
.L_x_701:
[----:B------:R-:W-:Y:S05]  /*1130*/  BSYNC.RECONVERGENT B1 ;  /* 0x0000000000017941 */ /* 0x000fea0003800200 */
.L_x_700:
        /* <DEDUP_REMOVED lines=26> */
.L_x_703:
[----:B------:R-:W-:Y:S05]  /*12e0*/  BSYNC.RECONVERGENT B1 ;  /* 0x0000000000017941 */ /* 0x000fea0003800200 */
.L_x_702:
        /* <DEDUP_REMOVED lines=27> */
.L_x_705:
[----:B------:R-:W-:Y:S05]  /*14a0*/  BSYNC.RECONVERGENT B1 ;  /* 0x0000000000017941 */ /* 0x000fea0003800200 */
.L_x_704:
        /* <DEDUP_REMOVED lines=10> */
.L_x_707:
[----:B------:R-:W-:Y:S05]  /*1550*/  BSYNC.RECONVERGENT B1 ;  /* 0x0000000000017941 */ /* 0x000fea0003800200 */
.L_x_706:
        /* <DEDUP_REMOVED lines=31> */
.L_x_710:
[----:B------:R-:W-:Y:S05]  /*1750*/  BSYNC.RECONVERGENT B1 ;  /* 0x0000000000017941 */ /* 0x000fea0003800200 */
.L_x_709:
        /* <DEDUP_REMOVED lines=22> */
.L_x_712:
[----:B------:R-:W-:Y:S05]  /*18c0*/  BSYNC.RECONVERGENT B1 ;  /* 0x0000000000017941 */ /* 0x000fea0003800200 */
.L_x_711:
        /* <DEDUP_REMOVED lines=22> */
.L_x_714:
[----:B------:R-:W-:Y:S05]  /*1a30*/  BSYNC.RECONVERGENT B1 ;  /* 0x0000000000017941 */ /* 0x000fea0003800200 */
.L_x_713:
        /* <DEDUP_REMOVED lines=22> */
.L_x_716:
[----:B------:R-:W-:Y:S05]  /*1ba0*/  BSYNC.RECONVERGENT B1 ;  /* 0x0000000000017941 */ /* 0x000fea0003800200 */
.L_x_715:
        /* <DEDUP_REMOVED lines=21> */
.L_x_718:
[----:B------:R-:W-:Y:S05]  /*1d00*/  BSYNC.RECONVERGENT B1 ;  /* 0x0000000000017941 */ /* 0x000fea0003800200 */
.L_x_717:
        /* <DEDUP_REMOVED lines=21> */
.L_x_720:
[----:B------:R-:W-:Y:S05]  /*1e60*/  BSYNC.RECONVERGENT B1 ;  /* 0x0000000000017941 */ /* 0x000fea0003800200 */
.L_x_719:
        /* <DEDUP_REMOVED lines=20> */
.L_x_695:
        /* <DEDUP_REMOVED lines=33> */
.L_x_722:
[----:B------:R-:W-:Y:S05]  /*21c0*/  BSYNC.RECONVERGENT B1 ;  /* 0x0000000000017941 */ /* 0x000fea0003800200 */
.L_x_721:
        /* <DEDUP_REMOVED lines=27> */
.L_x_724:
[----:B------:R-:W-:Y:S05]  /*2380*/  BSYNC.RECONVERGENT B1 ;  /* 0x0000000000017941 */ /* 0x000fea0003800200 */
.L_x_723:
        /* <DEDUP_REMOVED lines=27> */
.L_x_726:
[----:B------:R-:W-:Y:S05]  /*2540*/  BSYNC.RECONVERGENT B1 ;  /* 0x0000000000017941 */ /* 0x000fea0003800200 */
.L_x_725:
        /* <DEDUP_REMOVED lines=27> */
.L_x_728:
[----:B------:R-:W-:Y:S05]  /*2700*/  BSYNC.RECONVERGENT B1 ;  /* 0x0000000000017941 */ /* 0x000fea0003800200 */
.L_x_727:
        /* <DEDUP_REMOVED lines=28> */
.L_x_730:
[----:B------:R-:W-:Y:S05]  /*28d0*/  BSYNC.RECONVERGENT B1 ;  /* 0x0000000000017941 */ /* 0x000fea0003800200 */
.L_x_729:
        /* <DEDUP_REMOVED lines=10> */
.L_x_732:
[----:B------:R-:W-:Y:S05]  /*2980*/  BSYNC.RECONVERGENT B1 ;  /* 0x0000000000017941 */ /* 0x000fea0003800200 */
.L_x_731:
        /* <DEDUP_REMOVED lines=35> */
.L_x_734:
[----:B------:R-:W-:Y:S05]  /*2bc0*/  BSYNC.RECONVERGENT B1 ;  /* 0x0000000000017941 */ /* 0x000fea0003800200 */
.L_x_733:
        /* <DEDUP_REMOVED lines=32> */
.L_x_736:
[----:B------:R-:W-:Y:S05]  /*2dd0*/  BSYNC.RECONVERGENT B1 ;  /* 0x0000000000017941 */ /* 0x000fea0003800200 */
.L_x_735:
        /* <DEDUP_REMOVED lines=32> */
.L_x_738:
[----:B------:R-:W-:Y:S05]  /*2fe0*/  BSYNC.RECONVERGENT B1 ;  /* 0x0000000000017941 */ /* 0x000fea0003800200 */
.L_x_737:
        /* <DEDUP_REMOVED lines=32> */
.L_x_740:
[----:B------:R-:W-:Y:S05]  /*31f0*/  BSYNC.RECONVERGENT B1 ;  /* 0x0000000000017941 */ /* 0x000fea0003800200 */
.L_x_739:
        /* <DEDUP_REMOVED lines=32> */
.L_x_742:
[----:B------:R-:W-:Y:S05]  /*3400*/  BSYNC.RECONVERGENT B1 ;  /* 0x0000000000017941 */ /* 0x000fea0003800200 */
.L_x_741:
        /* <DEDUP_REMOVED lines=32> */
.L_x_744:
[----:B------:R-:W-:Y:S05]  /*3610*/  BSYNC.RECONVERGENT B1 ;  /* 0x0000000000017941 */ /* 0x000fea0003800200 */
.L_x_743:
        /* <DEDUP_REMOVED lines=30> */
.L_x_676:
        /* <DEDUP_REMOVED lines=11> */
[----:B------:R-:W-:Y:S01]  /*38b0*/  FSEL R4, R6, R4, !P0 ;  /* 0x0000000406047208 */ /* 0x000fe20004000000 */
[C---:B------:R-:W-:Y:S01]  /*38c0*/  VIADD R6, R0.reuse, 0x200 ;  /* 0x0000020000067836 */ /* 0x040fe20000000000 */
[----:B------:R-:W-:Y:S01]  /*38d0*/  FSEL R5, R7, R5, !P0 ;  /* 0x0000000507057208 */ /* 0x000fe20004000000 */
[----:B------:R-:W-:-:S05]  /*38e0*/  VIADD R7, R0, 0x100 ;  /* 0x0000010000077836 */ /* 0x000fca0000000000 */
[----:B----4-:R-:W-:-:S06]  /*38f0*/  DSETP.GEU.AND P1, PT, R8, R4, PT ;  /* 0x000000040800722a */ /* 0x010fcc0003f2e000 */
[----:B------:R-:W-:Y:S02]  /*3900*/  FSEL R4, R8, R4, !P1 ;  /* 0x0000000408047208 */ /* 0x000fe40004800000 */
[----:B------:R-:W-:-:S03]  /*3910*/  FSEL R5, R9, R5, !P1 ;  /* 0x0000000509057208 */ /* 0x000fc60004800000 */
[----:B------:R-:W-:Y:S02]  /*3920*/  IMAD.MOV.U32 R8, RZ, RZ, R4 ;  /* 0x000000ffff087224 */ /* 0x000fe400078e0004 */
[----:B------:R-:W-:Y:S01]  /*3930*/  IMAD.MOV.U32 R9, RZ, RZ, R5 ;  /* 0x000000ffff097224 */ /* 0x000fe200078e0005 */
[----:B--2---:R-:W-:Y:S01]  /*3940*/  DSETP.GEU.AND P2, PT, R4, R12, PT ;  /* 0x0000000c0400722a */ /* 0x004fe20003f4e000 */
[----:B------:R-:W-:-:S05]  /*3950*/  @P1 SEL R6, R7, R0, !P0 ;  /* 0x0000000007061207 */ /* 0x000fca0004000000 */
        /* <DEDUP_REMOVED lines=9> */
.L_x_746:
[----:B------:R-:W-:Y:S05]  /*39f0*/  BSYNC.RECONVERGENT B1 ;  /* 0x0000000000017941 */ /* 0x000fea0003800200 */
.L_x_745:
        /* <DEDUP_REMOVED lines=16> */
[----:B------:R-:W-:Y:S02]  /*3b00*/  @P1 SEL R23, R12, R5, !P0 ;  /* 0x000000050c171207 */ /* 0x000fe40004000000 */
[----:B------:R-:W-:Y:S01]  /*3b10*/  @P1 FSEL R4, R8, R2, !P0 ;  /* 0x0000000208041208 */ /* 0x000fe20004000000 */
[----:B------:R-:W-:Y:S01]  /*3b20*/  IMAD.MOV.U32 R8, RZ, RZ, R2 ;  /* 0x000000ffff087224 */ /* 0x000fe200078e0002 */
[----:B------:R-:W-:Y:S01]  /*3b30*/  @P1 FSEL R5, R9, R3, !P0 ;  /* 0x0000000309051208 */ /* 0x000fe20004000000 */
[----:B------:R-:W-:Y:S01]  /*3b40*/  IMAD.MOV.U32 R9, RZ, RZ, R3 ;  /* 0x000000ffff097224 */ /* 0x000fe200078e0003 */
[----:B------:R-:W-:Y:S01]  /*3b50*/  @P1 SEL R24, R13, R6, !P0 ;  /* 0x000000060d181207 */ /* 0x000fe20004000000 */
[----:B------:R-:W-:Y:S02]  /*3b60*/  @P1 IMAD.MOV.U32 R8, RZ, RZ, R4 ;  /* 0x000000ffff081224 */ /* 0x000fe400078e0004 */
[----:B------:R-:W-:-:S07]  /*3b70*/  @P1 IMAD.MOV.U32 R9, RZ, RZ, R5 ;  /* 0x000000ffff091224 */ /* 0x000fce00078e0005 */
.L_x_748:
[----:B------:R-:W-:Y:S05]  /*3b80*/  BSYNC.RECONVERGENT B1 ;  /* 0x0000000000017941 */ /* 0x000fea0003800200 */
.L_x_747:
[----:B------:R-:W-:Y:S01]  /*3b90*/  UISETP.GE.U32.AND UP0, UPT, UR4, 0xa00, UPT ;  /* 0x00000a000400788c */ /* 0x000fe2000bf06070 */
[----:B------:R-:W-:-:S08]  /*3ba0*/  IMAD.MOV.U32 R7, RZ, RZ, 0x500 ;  /* 0x00000500ff077424 */ /* 0x000fd000078e00ff */
[----:B------:R-:W-:Y:S05]  /*3bb0*/  BRA.U !UP0, `(.L_x_749) ;  /* 0x0000000908187547 */ /* 0x000fea000b800000 */
[----:B------:R-:W-:Y:S01]  /*3bc0*/  IMAD.MOV.U32 R7, RZ, RZ, 0x500 ;  /* 0x00000500ff077424 */ /* 0x000fe200078e00ff */
[----:B------:R-:W0:Y:S01]  /*3bd0*/  LDCU UR4, c[0x0][0x398] ;  /* 0x00007300ff0477ac */ /* 0x000e220008000800 */
[----:B------:R-:W1:Y:S05]  /*3be0*/  LDCU.64 UR6, c[0x0][0x388] ;  /* 0x00007100ff0677ac */ /* 0x000e6a0008000a00 */
.L_x_760:
[----:B------:R-:W-:-:S05]  /*3bf0*/  IMAD.WIDE.U32 R26, R7, 0x8, R10 ;  /* 0x00000008071a7825 */ /* 0x000fca00078e000a */
[----:B------:R-:W2:Y:S04]  /*3c00*/  LDG.E.64 R18, desc[UR8][R26.64] ;  /* 0x000000081a127981 */ /* 0x000ea8000c1e1b00 */
[----:B------:R3:W5:Y:S04]  /*3c10*/  LDG.E.64 R16, desc[UR8][R26.64+0x800] ;  /* 0x000800081a107981 */ /* 0x000768000c1e1b00 */
[----:B------:R3:W5:Y:S04]  /*3c20*/  LDG.E.64 R14, desc[UR8][R26.64+0x1000] ;  /* 0x001000081a0e7981 */ /* 0x000768000c1e1b00 */
[----:B------:R3:W5:Y:S04]  /*3c30*/  LDG.E.64 R4, desc[UR8][R26.64+0x1800] ;  /* 0x001800081a047981 */ /* 0x000768000c1e1b00 */
[----:B------:R3:W5:Y:S01]  /*3c40*/  LDG.E.64 R2, desc[UR8][R26.64+0x2000] ;  /* 0x002000081a027981 */ /* 0x000762000c1e1b00 */
[----:B------:R-:W-:Y:S01]  /*3c50*/  IADD3 R6, P1, PT, R0, R7, RZ ;  /* 0x0000000700067210 */ /* 0x000fe20007f3e0ff */
[----:B------:R-:W-:Y:S01]  /*3c60*/  BSSY.RECONVERGENT B1, `(.L_x_750) ;  /* 0x0000018000017945 */ /* 0x000fe20003800200 */
[----:B------:R-:W-:-:S02]  /*3c70*/  IMAD.MOV.U32 R22, RZ, RZ, R23 ;  /* 0x000000ffff167224 */ /* 0x000fc400078e0017 */
[----:B-1----:R-:W-:Y:S01]  /*3c80*/  IADD3 R6, P2, PT, R6, UR6, RZ ;  /* 0x0000000606067c10 */ /* 0x002fe2000ff5e0ff */
[----:B------:R-:W-:Y:S02]  /*3c90*/  IMAD.X R21, RZ, RZ, RZ, P1 ;  /* 0x000000ffff157224 */ /* 0x000fe400008e06ff */
[----:B------:R-:W-:Y:S02]  /*3ca0*/  IMAD.MOV.U32 R20, RZ, RZ, R24 ;  /* 0x000000ffff147224 */ /* 0x000fe400078e0018 */
[----:B------:R-:W-:Y:S01]  /*3cb0*/  IMAD.MOV.U32 R12, RZ, RZ, R8 ;  /* 0x000000ffff0c7224 */ /* 0x000fe200078e0008 */
[----:B------:R-:W-:Y:S01]  /*3cc0*/  IADD3.X R21, PT, PT, R21, UR7, RZ, P2, !PT ;  /* 0x0000000715157c10 */ /* 0x000fe200097fe4ff */
        /* <DEDUP_REMOVED lines=17> */
.L_x_751:
[----:B0-----:R-:W-:Y:S05]  /*3de0*/  BSYNC.RECONVERGENT B1 ;  /* 0x0000000000017941 */ /* 0x001fea0003800200 */
.L_x_750:
[----:B-----5:R-:W-:Y:S01]  /*3df0*/  DSETP.GEU.AND P0, PT, R12, R16, PT ;  /* 0x000000100c00722a */ /* 0x020fe20003f0e000 */
[----:B------:R-:W-:Y:S01]  /*3e00*/  BSSY.RECONVERGENT B1, `(.L_x_752) ;  /* 0x0000017000017945 */ /* 0x000fe20003800200 */
[----:B------:R-:W-:Y:S02]  /*3e10*/  IMAD.MOV.U32 R24, RZ, RZ, R22 ;  /* 0x000000ffff187224 */ /* 0x000fe400078e0016 */
[----:B------:R-:W-:Y:S02]  /*3e20*/  IMAD.MOV.U32 R23, RZ, RZ, R20 ;  /* 0x000000ffff177224 */ /* 0x000fe400078e0014 */
[----:B------:R-:W-:Y:S02]  /*3e30*/  IMAD.MOV.U32 R8, RZ, RZ, R12 ;  /* 0x000000ffff087224 */ /* 0x000fe400078e000c */
[----:B------:R-:W-:-:S06]  /*3e40*/  IMAD.MOV.U32 R9, RZ, RZ, R13 ;  /* 0x000000ffff097224 */ /* 0x000fcc00078e000d */
[----:B------:R-:W-:Y:S05]  /*3e50*/  @!P0 BRA `(.L_x_753) ;  /* 0x0000000000448947 */ /* 0x000fea0003800000 */
[----:B------:R-:W-:Y:S01]  /*3e60*/  IADD3 R19, P0, P1, R0, UR6, R7 ;  /* 0x0000000600137c10 */ /* 0x000fe2000f91e007 */
[----:B------:R-:W-:Y:S02]  /*3e70*/  IMAD.MOV.U32 R8, RZ, RZ, R16 ;  /* 0x000000ffff087224 */ /* 0x000fe400078e0010 */
[----:B------:R-:W-:Y:S01]  /*3e80*/  IMAD.MOV.U32 R9, RZ, RZ, R17 ;  /* 0x000000ffff097224 */ /* 0x000fe200078e0011 */
[----:B------:R-:W-:Y:S02]  /*3e90*/  IADD3.X R23, PT, PT, RZ, UR7, RZ, P0, P1 ;  /* 0x00000007ff177c10 */ /* 0x000fe400087e24ff */
[----:B------:R-:W-:Y:S01]  /*3ea0*/  IADD3 R19, P2, PT, R19, 0x100, RZ ;  /* 0x0000010013137810 */ /* 0x000fe20007f5e0ff */
[----:B------:R-:W-:-:S04]  /*3eb0*/  DSETP.GEU.AND P0, PT, R16, R12, PT ;  /* 0x0000000c1000722a */ /* 0x000fc80003f0e000 */
[----:B------:R-:W-:Y:S02]  /*3ec0*/  IMAD.X R23, RZ, RZ, R23, P2 ;  /* 0x000000ffff177224 */ /* 0x000fe400010e0617 */
[----:B------:R-:W-:-:S08]  /*3ed0*/  IMAD.MOV.U32 R24, RZ, RZ, R19 ;  /* 0x000000ffff187224 */ /* 0x000fd000078e0013 */
        /* <DEDUP_REMOVED lines=9> */
.L_x_753:
[----:B------:R-:W-:Y:S05]  /*3f70*/  BSYNC.RECONVERGENT B1 ;  /* 0x0000000000017941 */ /* 0x000fea0003800200 */
.L_x_752:
        /* <DEDUP_REMOVED lines=8> */
[----:B------:R-:W-:Y:S01]  /*4000*/  IADD3 R19, P2, P3, R0, UR6, R7 ;  /* 0x0000000600137c10 */ /* 0x000fe2000fb5e007 */
[----:B------:R-:W-:Y:S02]  /*4010*/  IMAD.MOV.U32 R16, RZ, RZ, R14 ;  /* 0x000000ffff107224 */ /* 0x000fe400078e000e */
[----:B------:R-:W-:Y:S01]  /*4020*/  IMAD.MOV.U32 R17, RZ, RZ, R15 ;  /* 0x000000ffff117224 */ /* 0x000fe200078e000f */
[----:B------:R-:W-:Y:S02]  /*4030*/  IADD3 R19, P1, PT, R19, 0x200, RZ ;  /* 0x0000020013137810 */ /* 0x000fe40007f3e0ff */
[----:B------:R-:W-:-:S05]  /*4040*/  IADD3.X R18, PT, PT, RZ, UR7, RZ, P2, P3 ;  /* 0x00000007ff127c10 */ /* 0x000fca00097e64ff */
        /* <DEDUP_REMOVED lines=10> */
.L_x_755:
[----:B------:R-:W-:Y:S05]  /*40f0*/  BSYNC.RECONVERGENT B1 ;  /* 0x0000000000017941 */ /* 0x000fea0003800200 */
.L_x_754:
        /* <DEDUP_REMOVED lines=23> */
.L_x_757:
[----:B------:R-:W-:Y:S05]  /*4270*/  BSYNC.RECONVERGENT B1 ;  /* 0x0000000000017941 */ /* 0x000fea0003800200 */
.L_x_756:
        /* <DEDUP_REMOVED lines=21> */
.L_x_759:
[----:B------:R-:W-:Y:S05]  /*43d0*/  BSYNC.RECONVERGENT B1 ;  /* 0x0000000000017941 */ /* 0x000fea0003800200 */
.L_x_758:
[C---:B------:R-:W-:Y:S02]  /*43e0*/  VIADD R2, R7.reuse, 0xa00 ;  /* 0x00000a0007027836 */ /* 0x040fe40000000000 */
[----:B------:R-:W-:-:S03]  /*43f0*/  VIADD R7, R7, 0x500 ;  /* 0x0000050007077836 */ /* 0x000fc60000000000 */
[----:B------:R-:W-:-:S13]  /*4400*/  ISETP.GT.AND P0, PT, R2, UR4, PT ;  /* 0x0000000402007c0c */ /* 0x000fda000bf04270 */
[----:B------:R-:W-:Y:S05]  /*4410*/  @!P0 BRA `(.L_x_760) ;  /* 0xfffffff400f48947 */ /* 0x000fea000383ffff */
.L_x_749:
[----:B------:R-:W-:-:S13]  /*4420*/  ISETP.GE.AND P0, PT, R7, UR4, PT ;  /* 0x0000000407007c0c */ /* 0x000fda000bf06270 */
        /* <DEDUP_REMOVED lines=12> */
[----:B------:R-:W0:Y:S01]  /*44f0*/  LDC.64 R2, c[0x0][0x380] ;  /* 0x0000e000ff027b82 */ /* 0x000e220000000a00 */
[----:B------:R-:W-:Y:S01]  /*4500*/  IMAD.IADD R11, R0, 0x1, R7 ;  /* 0x00000001000b7824 */ /* 0x000fe200078e0207 */
[----:B------:R-:W-:-:S04]  /*4510*/  LEA.HI R4, R5, 0x1, RZ, 0x18 ;  /* 0x0000000105047811 */ /* 0x000fc800078fc0ff */
[C---:B------:R-:W-:Y:S02]  /*4520*/  IADD3 R19, P0, PT, R11.reuse, UR6, RZ ;  /* 0x000000060b137c10 */ /* 0x040fe4000ff1e0ff */
[----:B------:R-:W-:Y:S01]  /*4530*/  LOP3.LUT R6, R4, 0x3, RZ, 0xc0, !PT ;  /* 0x0000000304067812 */ /* 0x000fe200078ec0ff */
[----:B------:R-:W-:Y:S02]  /*4540*/  IMAD.MOV.U32 R4, RZ, RZ, R0 ;  /* 0x000000ffff047224 */ /* 0x000fe400078e0000 */
[----:B------:R-:W-:Y:S02]  /*4550*/  IMAD.X R21, RZ, RZ, UR7, P0 ;  /* 0x00000007ff157e24 */ /* 0x000fe400080e06ff */
[----:B------:R-:W-:Y:S02]  /*4560*/  IMAD.MOV R6, RZ, RZ, -R6 ;  /* 0x000000ffff067224 */ /* 0x000fe400078e0a06 */
[----:B0-----:R-:W-:-:S04]  /*4570*/  IMAD.WIDE.U32 R2, R11, 0x8, R2 ;  /* 0x000000080b027825 */ /* 0x001fc800078e0002 */
[----:B------:R-:W-:Y:S02]  /*4580*/  IMAD.MOV.U32 R14, RZ, RZ, R2 ;  /* 0x000000ffff0e7224 */ /* 0x000fe400078e0002 */
[----:B------:R-:W-:-:S07]  /*4590*/  IMAD.MOV.U32 R15, RZ, RZ, R3 ;  /* 0x000000ffff0f7224 */ /* 0x000fce00078e0003 */
.L_x_767:
        /* <DEDUP_REMOVED lines=27> */
.L_x_766:
[----:B------:R-:W-:Y:S05]  /*4750*/  BSYNC.RECONVERGENT B3 ;  /* 0x0000000000037941 */ /* 0x000fea0003800200 */
.L_x_765:
[----:B------:R-:W-:Y:S01]  /*4760*/  IADD3 R19, P0, PT, R19, 0x100, RZ ;  /* 0x0000010013137810 */ /* 0x000fe20007f1e0ff */
[----:B------:R-:W-:Y:S02]  /*4770*/  VIADD R4, R4, 0x100 ;  /* 0x0000010004047836 */ /* 0x000fe40000000000 */
[----:B------:R-:W-:Y:S02]  /*4780*/  IMAD.X R15, RZ, RZ, R15, P3 ;  /* 0x000000ffff0f7224 */ /* 0x000fe400018e060f */
[----:B------:R-:W-:Y:S01]  /*4790*/  IMAD.X R21, RZ, RZ, R21, P0 ;  /* 0x000000ffff157224 */ /* 0x000fe200000e0615 */
[----:B------:R-:W-:Y:S07]  /*47a0*/  @P2 BRA `(.L_x_767) ;  /* 0xfffffffc007c2947 */ /* 0x000fee000383ffff */
.L_x_764:
[----:B------:R-:W-:Y:S05]  /*47b0*/  BSYNC.RECONVERGENT B2 ;  /* 0x0000000000027941 */ /* 0x000fea0003800200 */
.L_x_763:
[----:B------:R-:W-:-:S13]  /*47c0*/  ISETP.GE.U32.AND P0, PT, R5, 0x300, PT ;  /* 0x000003000500780c */ /* 0x000fda0003f06070 */
[----:B------:R-:W-:Y:S05]  /*47d0*/  @!P0 BRA `(.L_x_762) ;  /* 0x0000000400fc8947 */ /* 0x000fea0003800000 */
[----:B------:R-:W0:Y:S01]  /*47e0*/  LDCU.128 UR12, c[0x0][0x380] ;  /* 0x00007000ff0c77ac */ /* 0x000e220008000c00 */
[----:B------:R-:W1:Y:S01]  /*47f0*/  LDC.64 R20, c[0x0][0x380] ;  /* 0x0000e000ff147b82 */ /* 0x000e620000000a00 */
[C---:B------:R-:W-:Y:S01]  /*4800*/  IADD3 R5, P1, PT, R4.reuse, R7, RZ ;  /* 0x0000000704057210 */ /* 0x040fe20007f3e0ff */
[C---:B------:R-:W-:Y:S02]  /*4810*/  IMAD.IADD R16, R4.reuse, 0x1, R7 ;  /* 0x0000000104107824 */ /* 0x040fe400078e0207 */
[----:B------:R-:W-:Y:S02]  /*4820*/  VIADD R22, R4, 0x200 ;  /* 0x0000020004167836 */ /* 0x000fe40000000000 */
[----:B------:R-:W-:Y:S02]  /*4830*/  IMAD.X R10, RZ, RZ, RZ, P1 ;  /* 0x000000ffff0a7224 */ /* 0x000fe400008e06ff */
[----:B------:R-:W2:Y:S01]  /*4840*/  LDC.64 R2, c[0x0][0x388] ;  /* 0x0000e200ff027b82 */ /* 0x000ea20000000a00 */
[----:B0-----:R-:W-:-:S02]  /*4850*/  LEA R6, P2, R5, UR12, 0x3 ;  /* 0x0000000c05067c11 */ /* 0x001fc4000f8418ff */
[----:B------:R-:W-:Y:S02]  /*4860*/  IADD3 R18, P0, PT, R16, UR14, RZ ;  /* 0x0000000e10127c10 */ /* 0x000fe4000ff1e0ff */
[----:B------:R-:W-:Y:S02]  /*4870*/  IADD3 R6, P1, PT, R6, 0x1800, RZ ;  /* 0x0000180006067810 */ /* 0x000fe40007f3e0ff */
[----:B------:R-:W-:Y:S01]  /*4880*/  LEA.HI.X R5, R5, UR13, R10, 0x3, P2 ;  /* 0x0000000d05057c11 */ /* 0x000fe200090f1c0a */
[----:B-1----:R-:W-:-:S04]  /*4890*/  IMAD.WIDE.U32 R20, R16, 0x8, R20 ;  /* 0x0000000810147825 */ /* 0x002fc800078e0014 */
[----:B------:R-:W-:Y:S02]  /*48a0*/  IMAD.X R19, RZ, RZ, UR15, P0 ;  /* 0x0000000fff137e24 */ /* 0x000fe400080e06ff */
[----:B------:R-:W-:-:S07]  /*48b0*/  IMAD.X R5, RZ, RZ, R5, P1 ;  /* 0x000000ffff057224 */ /* 0x000fce00008e0605 */
.L_x_776:
[----:B------:R-:W3:Y:S01]  /*48c0*/  LDG.E.64 R14, desc[UR8][R20.64] ;  /* 0x00000008140e7981 */ /* 0x000ee2000c1e1b00 */
[----:B------:R-:W-:-:S05]  /*48d0*/  IMAD.MOV.U32 R4, RZ, RZ, R6 ;  /* 0x000000ffff047224 */ /* 0x000fca00078e0006 */
[----:B------:R0:W5:Y:S04]  /*48e0*/  LDG.E.64 R10, desc[UR8][R4.64+-0x1000] ;  /* 0xfff00008040a7981 */ /* 0x000168000c1e1b00 */
[----:B------:R0:W5:Y:S01]  /*48f0*/  LDG.E.64 R6, desc[UR8][R4.64+-0x800] ;  /* 0xfff8000804067981 */ /* 0x000162000c1e1b00 */
[----:B------:R-:W-:Y:S01]  /*4900*/  BSSY.RECONVERGENT B2, `(.L_x_768) ;  /* 0x0000015000027945 */ /* 0x000fe20003800200 */
[----:B------:R-:W-:Y:S02]  /*4910*/  IMAD.MOV.U32 R26, RZ, RZ, R23 ;  /* 0x000000ffff1a7224 */ /* 0x000fe400078e0017 */
[----:B------:R-:W-:Y:S02]  /*4920*/  IMAD.MOV.U32 R25, RZ, RZ, R24 ;  /* 0x000000ffff197224 */ /* 0x000fe400078e0018 */
[----:B------:R-:W-:-:S02]  /*4930*/  IMAD.MOV.U32 R12, RZ, RZ, R8 ;  /* 0x000000ffff0c7224 */ /* 0x000fc400078e0008 */
[----:B------:R-:W-:Y:S01]  /*4940*/  IMAD.MOV.U32 R13, RZ, RZ, R9 ;  /* 0x000000ffff0d7224 */ /* 0x000fe200078e0009 */
[----:B---3--:R-:W-:-:S14]  /*4950*/  DSETP.GEU.AND P0, PT, R8, R14, PT ;  /* 0x0000000e0800722a */ /* 0x008fdc0003f0e000 */
        /* <DEDUP_REMOVED lines=15> */
.L_x_769:
[----:B------:R-:W-:Y:S05]  /*4a50*/  BSYNC.RECONVERGENT B2 ;  /* 0x0000000000027941 */ /* 0x000fea0003800200 */
.L_x_768:
[----:B-----5:R-:W-:Y:S01]  /*4a60*/  DSETP.GEU.AND P0, PT, R12, R10, PT ;  /* 0x0000000a0c00722a */ /* 0x020fe20003f0e000 */
[----:B------:R-:W-:Y:S01]  /*4a70*/  VIADD R9, R16, 0x100 ;  /* 0x0000010010097836 */ /* 0x000fe20000000000 */
[----:B------:R-:W-:Y:S01]  /*4a80*/  BSSY.RECONVERGENT B2, `(.L_x_770) ;  /* 0x0000016000027945 */ /* 0x000fe20003800200 */
[----:B------:R-:W-:Y:S02]  /*4a90*/  IMAD.MOV.U32 R15, RZ, RZ, R26 ;  /* 0x000000ffff0f7224 */ /* 0x000fe400078e001a */
[----:B------:R-:W-:Y:S01]  /*4aa0*/  IMAD.MOV.U32 R14, RZ, RZ, R25 ;  /* 0x000000ffff0e7224 */ /* 0x000fe200078e0019 */
[----:B--2---:R-:W-:Y:S01]  /*4ab0*/  IADD3 R23, P1, PT, R9, R2, RZ ;  /* 0x0000000209177210 */ /* 0x004fe20007f3e0ff */
[----:B------:R-:W-:Y:S02]  /*4ac0*/  IMAD.MOV.U32 R8, RZ, RZ, R12 ;  /* 0x000000ffff087224 */ /* 0x000fe400078e000c */
[----:B------:R-:W-:Y:S02]  /*4ad0*/  IMAD.MOV.U32 R9, RZ, RZ, R13 ;  /* 0x000000ffff097224 */ /* 0x000fe400078e000d */
[----:B------:R-:W-:-:S03]  /*4ae0*/  IMAD.X R24, RZ, RZ, R3, P1 ;  /* 0x000000ffff187224 */ /* 0x000fc600008e0603 */
        /* <DEDUP_REMOVED lines=15> */
.L_x_771:
[----:B------:R-:W-:Y:S05]  /*4be0*/  BSYNC.RECONVERGENT B2 ;  /* 0x0000000000027941 */ /* 0x000fea0003800200 */
.L_x_770:
[----:B------:R0:W5:Y:S01]  /*4bf0*/  LDG.E.64 R10, desc[UR8][R4.64] ;  /* 0x00000008040a7981 */ /* 0x000162000c1e1b00 */
[----:B------:R-:W-:Y:S01]  /*4c00*/  DSETP.GEU.AND P0, PT, R8, R6, PT ;  /* 0x000000060800722a */ /* 0x000fe20003f0e000 */
[----:B------:R-:W-:Y:S01]  /*4c10*/  VIADD R13, R16, 0x200 ;  /* 0x00000200100d7836 */ /* 0x000fe20000000000 */
[----:B------:R-:W-:Y:S01]  /*4c20*/  BSSY.RECONVERGENT B2, `(.L_x_772) ;  /* 0x0000016000027945 */ /* 0x000fe20003800200 */
[----:B------:R-:W-:Y:S02]  /*4c30*/  IMAD.MOV.U32 R26, RZ, RZ, R15 ;  /* 0x000000ffff1a7224 */ /* 0x000fe400078e000f */
[----:B------:R-:W-:Y:S01]  /*4c40*/  IMAD.MOV.U32 R25, RZ, RZ, R14 ;  /* 0x000000ffff197224 */ /* 0x000fe200078e000e */
[----:B------:R-:W-:Y:S01]  /*4c50*/  IADD3 R24, P1, PT, R13, R2, RZ ;  /* 0x000000020d187210 */ /* 0x000fe20007f3e0ff */
[----:B------:R-:W-:Y:S02]  /*4c60*/  IMAD.MOV.U32 R12, RZ, RZ, R8 ;  /* 0x000000ffff0c7224 */ /* 0x000fe400078e0008 */
[----:B------:R-:W-:-:S02]  /*4c70*/  IMAD.MOV.U32 R13, RZ, RZ, R9 ;  /* 0x000000ffff0d7224 */ /* 0x000fc400078e0009 */
[----:B------:R-:W-:-:S03]  /*4c80*/  IMAD.X R23, RZ, RZ, R3, P1 ;  /* 0x000000ffff177224 */ /* 0x000fc600008e0603 */
        /* <DEDUP_REMOVED lines=15> */
.L_x_773:
[----:B------:R-:W-:Y:S05]  /*4d80*/  BSYNC.RECONVERGENT B2 ;  /* 0x0000000000027941 */ /* 0x000fea0003800200 */
.L_x_772:
[----:B-----5:R-:W-:Y:S01]  /*4d90*/  DSETP.GEU.AND P0, PT, R12, R10, PT ;  /* 0x0000000a0c00722a */ /* 0x020fe20003f0e000 */
[----:B------:R-:W-:Y:S01]  /*4da0*/  VIADD R7, R16, 0x300 ;  /* 0x0000030010077836 */ /* 0x000fe20000000000 */
[----:B------:R-:W-:Y:S01]  /*4db0*/  BSSY.RECONVERGENT B2, `(.L_x_774) ;  /* 0x0000016000027945 */ /* 0x000fe20003800200 */
[----:B------:R-:W-:Y:S02]  /*4dc0*/  IMAD.MOV.U32 R23, RZ, RZ, R26 ;  /* 0x000000ffff177224 */ /* 0x000fe400078e001a */
[----:B------:R-:W-:Y:S01]  /*4dd0*/  IMAD.MOV.U32 R24, RZ, RZ, R25 ;  /* 0x000000ffff187224 */ /* 0x000fe200078e0019 */
[----:B------:R-:W-:Y:S01]  /*4de0*/  IADD3 R7, P1, PT, R7, R2, RZ ;  /* 0x0000000207077210 */ /* 0x000fe20007f3e0ff */
        /* <DEDUP_REMOVED lines=18> */
.L_x_775:
[----:B------:R-:W-:Y:S05]  /*4f10*/  BSYNC.RECONVERGENT B2 ;  /* 0x0000000000027941 */ /* 0x000fea0003800200 */
.L_x_774:
[----:B------:R-:W-:Y:S01]  /*4f20*/  VIADD R10, R22, 0x200 ;  /* 0x00000200160a7836 */ /* 0x000fe20000000000 */
[----:B------:R-:W-:Y:S01]  /*4f30*/  IADD3 R6, P2, PT, R4, 0x2000, RZ ;  /* 0x0000200004067810 */ /* 0x000fe20007f5e0ff */
[----:B------:R-:W-:Y:S01]  /*4f40*/  VIADD R22, R22, 0x400 ;  /* 0x0000040016167836 */ /* 0x000fe20000000000 */
[----:B------:R-:W-:Y:S01]  /*4f50*/  IADD3 R18, P1, PT, R18, 0x400, RZ ;  /* 0x0000040012127810 */ /* 0x000fe20007f3e0ff */
[----:B------:R-:W-:Y:S01]  /*4f60*/  VIADD R16, R16, 0x400 ;  /* 0x0000040010107836 */ /* 0x000fe20000000000 */
[----:B------:R-:W-:Y:S01]  /*4f70*/  ISETP.GE.AND P0, PT, R10, R17, PT ;  /* 0x000000110a00720c */ /* 0x000fe20003f06270 */
[----:B------:R-:W-:Y:S01]  /*4f80*/  IMAD.X R5, RZ, RZ, R5, P2 ;  /* 0x000000ffff057224 */ /* 0x000fe200010e0605 */
[----:B------:R-:W-:Y:S01]  /*4f90*/  IADD3 R20, P2, PT, R20, 0x2000, RZ ;  /* 0x0000200014147810 */ /* 0x000fe20007f5e0ff */
[----:B------:R-:W-:-:S04]  /*4fa0*/  IMAD.X R19, RZ, RZ, R19, P1 ;  /* 0x000000ffff137224 */ /* 0x000fc800008e0613 */
[----:B------:R-:W-:-:S06]  /*4fb0*/  IMAD.X R21, RZ, RZ, R21, P2 ;  /* 0x000000ffff157224 */ /* 0x000fcc00010e0615 */
[----:B------:R-:W-:Y:S05]  /*4fc0*/  @!P0 BRA `(.L_x_776) ;  /* 0xfffffff8003c8947 */ /* 0x000fea000383ffff */
.L_x_762:
[----:B------:R-:W-:Y:S05]  /*4fd0*/  BSYNC.RECONVERGENT B1 ;  /* 0x0000000000017941 */ /* 0x000fea0003800200 */
.L_x_761:
        /* <DEDUP_REMOVED lines=27> */
.L_x_778:
[----:B------:R-:W-:Y:S05]  /*5190*/  BSYNC.RECONVERGENT B1 ;  /* 0x0000000000017941 */ /* 0x000fea0003800200 */
.L_x_777:
        /* <DEDUP_REMOVED lines=26> */
.L_x_780:
[----:B------:R-:W-:Y:S05]  /*5340*/  BSYNC.RECONVERGENT B1 ;  /* 0x0000000000017941 */ /* 0x000fea0003800200 */
.L_x_779:
        /* <DEDUP_REMOVED lines=26> */
.L_x_782:
[----:B------:R-:W-:Y:S05]  /*54f0*/  BSYNC.RECONVERGENT B1 ;  /* 0x0000000000017941 */ /* 0x000fea0003800200 */
.L_x_781:
        /* <DEDUP_REMOVED lines=26> */
.L_x_784:
[----:B------:R-:W-:Y:S05]  /*56a0*/  BSYNC.RECONVERGENT B1 ;  /* 0x0000000000017941 */ /* 0x000fea0003800200 */
.L_x_783:
        /* <DEDUP_REMOVED lines=27> */
.L_x_786:
[----:B------:R-:W-:Y:S05]  /*5860*/  BSYNC.RECONVERGENT B1 ;  /* 0x0000000000017941 */ /* 0x000fea0003800200 */
.L_x_785:
        /* <DEDUP_REMOVED lines=10> */
.L_x_788:
[----:B------:R-:W-:Y:S05]  /*5910*/  BSYNC.RECONVERGENT B1 ;  /* 0x0000000000017941 */ /* 0x000fea0003800200 */
.L_x_787:
        /* <DEDUP_REMOVED lines=31> */
.L_x_790:
[----:B------:R-:W-:Y:S05]  /*5b10*/  BSYNC.RECONVERGENT B1 ;  /* 0x0000000000017941 */ /* 0x000fea0003800200 */
.L_x_789:
        /* <DEDUP_REMOVED lines=22> */
.L_x_792:
[----:B------:R-:W-:Y:S05]  /*5c80*/  BSYNC.RECONVERGENT B1 ;  /* 0x0000000000017941 */ /* 0x000fea0003800200 */
.L_x_791:
        /* <DEDUP_REMOVED lines=22> */
.L_x_794:
[----:B------:R-:W-:Y:S05]  /*5df0*/  BSYNC.RECONVERGENT B1 ;  /* 0x0000000000017941 */ /* 0x000fea0003800200 */
.L_x_793:
        /* <DEDUP_REMOVED lines=22> */
.L_x_796:
[----:B------:R-:W-:Y:S05]  /*5f60*/  BSYNC.RECONVERGENT B1 ;  /* 0x0000000000017941 */ /* 0x000fea0003800200 */
.L_x_795:
        /* <DEDUP_REMOVED lines=21> */
.L_x_798:
[----:B------:R-:W-:Y:S05]  /*60c0*/  BSYNC.RECONVERGENT B1 ;  /* 0x0000000000017941 */ /* 0x000fea0003800200 */
.L_x_797:
        /* <DEDUP_REMOVED lines=21> */
.L_x_800:
[----:B------:R-:W-:Y:S05]  /*6220*/  BSYNC.RECONVERGENT B1 ;  /* 0x0000000000017941 */ /* 0x000fea0003800200 */
.L_x_799:
        /* <DEDUP_REMOVED lines=19> */
.L_x_708:
[----:B------:R-:W-:Y:S05]  /*6360*/  BSYNC.RECONVERGENT B0 ;  /* 0x0000000000007941 */ /* 0x000fea0003800200 */
.L_x_675:
[----:B------:R-:W-:Y:S05]  /*6370*/  @P1 EXIT ;  /* 0x000000000000194d */ /* 0x000fea0003800000 */
[----:B01----:R-:W0:Y:S02]  /*6380*/  LDC.64 R4, c[0x0][0x390] ;  /* 0x0000e400ff047b82 */ /* 0x003e240000000a00 */
[----:B0-----:R-:W-:Y:S04]  /*6390*/  STG.E.64 desc[UR8][R4.64], R2 ;  /* 0x0000000204007986 */ /* 0x001fe8000c101b08 */
[----:B---34-:R-:W-:Y:S01]  /*63a0*/  STG.E.64 desc[UR8][R4.64+0x8], R16 ;  /* 0x0000081004007986 */ /* 0x018fe2000c101b08 */
[----:B------:R-:W-:Y:S05]  /*63b0*/  EXIT ;  /* 0x000000000000794d */ /* 0x000fea0003800000 */
.L_x_801:
        /* <DEDUP_REMOVED lines=12> */
.L_x_901:


//--------------------- .text._Z23buscar_siguiente_kernel6float2S_PS_fPdi --------------------------
	.section	.text._Z23buscar_siguiente_kernel6float2S_PS_fPdi,"ax",@progbits
	.align	128
.text._Z23buscar_siguiente_kernel6float2S_PS_fPdi:
        .type           _Z23buscar_siguiente_kernel6float2S_PS_fPdi,@function
        .size           _Z23buscar_siguiente_kernel6float2S_PS_fPdi,(.L_x_884 - _Z23buscar_siguiente_kernel6float2S_PS_fPdi)
        .other          _Z23buscar_siguiente_kernel6float2S_PS_fPdi,@"STO_CUDA_ENTRY STV_DEFAULT"
_Z23buscar_siguiente_kernel6float2S_PS_fPdi:
[----:B------:R-:W-:Y:S01]  /*0000*/  LDC R1, c[0x0][0x37c] ;  /* 0x0000df00ff017b82 */ /* 0x000fe20000000800 */
[----:B------:R-:W0:Y:S01]  /*0010*/  S2R R7, SR_CTAID.X ;  /* 0x0000000000077919 */ /* 0x000e220000002500 */
[----:B------:R-:W0:Y:S01]  /*0020*/  LDCU UR4, c[0x0][0x360] ;  /* 0x00006c00ff0477ac */ /* 0x000e220008000800 */
[----:B------:R-:W0:Y:S01]  /*0030*/  S2R R0, SR_TID.X ;  /* 0x0000000000007919 */ /* 0x000e220000002100 */
[----:B------:R-:W1:Y:S01]  /*0040*/  LDCU UR5, c[0x0][0x3a8] ;  /* 0x00007500ff0577ac */ /* 0x000e620008000800 */
[----:B0-----:R-:W-:-:S05]  /*0050*/  IMAD R7, R7, UR4, R0 ;  /* 0x0000000407077c24 */ /* 0x001fca000f8e0200 */
[----:B-1----:R-:W-:-:S13]  /*0060*/  ISETP.GE.AND P0, PT, R7, UR5, PT ;  /* 0x0000000507007c0c */ /* 0x002fda000bf06270 */
[----:B------:R-:W-:Y:S05]  /*0070*/  @P0 EXIT ;  /* 0x000000000000094d */ /* 0x000fea0003800000 */
[----:B------:R-:W0:Y:S01]  /*0080*/  LDC.64 R2, c[0x0][0x390] ;  /* 0x0000e400ff027b82 */ /* 0x000e220000000a00 */
[----:B------:R-:W1:Y:S01]  /*0090*/  LDCU.64 UR4, c[0x0][0x358] ;  /* 0x00006b00ff0477ac */ /* 0x000e620008000a00 */
[----:B------:R-:W2:Y:S01]  /*00a0*/  LDCU.64 UR6, c[0x0][0x388] ;  /* 0x00007100ff0677ac */ /* 0x000ea20008000a00 */
[----:B0-----:R-:W-:-:S06]  /*00b0*/  IMAD.WIDE R2, R7, 0x8, R2 ;  /* 0x0000000807027825 */ /* 0x001fcc00078e0202 */
[----:B-1----:R-:W2:Y:S01]  /*00c0*/  LDG.E.64 R2, desc[UR4][R2.64] ;  /* 0x0000000402027981 */ /* 0x002ea2000c1e1b00 */
[----:B------:R-:W-:Y:S01]  /*00d0*/  BSSY.RECONVERGENT B0, `(.L_x_802) ;  /* 0x0000011000007945 */ /* 0x000fe20003800200 */
[----:B--2---:R-:W-:Y:S01]  /*00e0*/  FADD R4, R2, -UR6 ;  /* 0x8000000602047e21 */ /* 0x004fe20008000000 */
[----:B------:R-:W-:-:S05]  /*00f0*/  FADD R5, R3, -UR7 ;  /* 0x8000000703057e21 */ /* 0x000fca0008000000 */
[CC--:B------:R-:W-:Y:S02]  /*0100*/  FMNMX R13, |R4|.reuse, |R5|.reuse, !PT ;  /* 0x40000005040d7209 */ /* 0x0c0fe40007800200 */
[----:B------:R-:W-:Y:S02]  /*0110*/  FMNMX R0, |R4|, |R5|, PT ;  /* 0x4000000504007209 */ /* 0x000fe40003800200 */
[----:B------:R-:W0:Y:S08]  /*0120*/  MUFU.RCP R6, R13 ;  /* 0x0000000d00067308 */ /* 0x000e300000001000 */
[----:B------:R-:W1:Y:S01]  /*0130*/  FCHK P0, R0, R13 ;  /* 0x0000000d00007302 */ /* 0x000e620000000000 */
[----:B0-----:R-:W-:-:S04]  /*0140*/  FFMA R9, -R13, R6, 1 ;  /* 0x3f8000000d097423 */ /* 0x001fc80000000106 */
[----:B------:R-:W-:-:S04]  /*0150*/  FFMA R9, R6, R9, R6 ;  /* 0x0000000906097223 */ /* 0x000fc80000000006 */
[----:B------:R-:W-:-:S04]  /*0160*/  FFMA R6, R0, R9, RZ ;  /* 0x0000000900067223 */ /* 0x000fc800000000ff */
[----:B------:R-:W-:-:S04]  /*0170*/  FFMA R8, -R13, R6, R0 ;  /* 0x000000060d087223 */ /* 0x000fc80000000100 */
[----:B------:R-:W-:Y:S01]  /*0180*/  FFMA R6, R9, R8, R6 ;  /* 0x0000000809067223 */ /* 0x000fe20000000006 */
[----:B-1----:R-:W-:Y:S06]  /*0190*/  @!P0 BRA `(.L_x_803) ;  /* 0x0000000000108947 */ /* 0x002fec0003800000 */
[----:B------:R-:W-:Y:S01]  /*01a0*/  IMAD.MOV.U32 R14, RZ, RZ, R13 ;  /* 0x000000ffff0e7224 */ /* 0x000fe200078e000d */
[----:B------:R-:W-:-:S07]  /*01b0*/  MOV R6, 0x1d0 ;  /* 0x000001d000067802 */ /* 0x000fce0000000f00 */
[----:B------:R-:W-:Y:S05]  /*01c0*/  CALL.REL.NOINC `($__internal_2_$__cuda_sm3x_div_rn_noftz_f32_slowpath) ;  /* 0x00000028006c7944 */ /* 0x000fea0003c00000 */
[----:B------:R-:W-:-:S07]  /*01d0*/  IMAD.MOV.U32 R6, RZ, RZ, R0 ;  /* 0x000000ffff067224 */ /* 0x000fce00078e0000 */
.L_x_803:
[----:B------:R-:W-:Y:S05]  /*01e0*/  BSYNC.RECONVERGENT B0 ;  /* 0x0000000000007941 */ /* 0x000fea0003800200 */
.L_x_802:
[----:B------:R-:W-:Y:S01]  /*01f0*/  FFMA R9, R6, R6, 1 ;  /* 0x3f80000006097423 */ /* 0x000fe20000000006 */
[----:B------:R-:W-:Y:S03]  /*0200*/  BSSY.RECONVERGENT B0, `(.L_x_804) ;  /* 0x000000e000007945 */ /* 0x000fe60003800200 */
[----:B------:R-:W-:Y:S01]  /*0210*/  VIADD R0, R9, 0xf3000000 ;  /* 0xf300000009007836 */ /* 0x000fe20000000000 */
[----:B------:R0:W1:Y:S04]  /*0220*/  MUFU.RSQ R6, R9 ;  /* 0x0000000900067308 */ /* 0x0000680000001400 */
[----:B------:R-:W-:-:S13]  /*0230*/  ISETP.GT.U32.AND P0, PT, R0, 0x727fffff, PT ;  /* 0x727fffff0000780c */ /* 0x000fda0003f04070 */
[----:B01----:R-:W-:Y:S05]  /*0240*/  @!P0 BRA `(.L_x_805) ;  /* 0x0000000000148947 */ /* 0x003fea0003800000 */
[----:B------:R-:W-:Y:S01]  /*0250*/  IMAD.MOV.U32 R0, RZ, RZ, R9 ;  /* 0x000000ffff007224 */ /* 0x000fe200078e0009 */
[----:B------:R-:W-:-:S07]  /*0260*/  MOV R12, 0x280 ;  /* 0x00000280000c7802 */ /* 0x000fce0000000f00 */
[----:B------:R-:W-:Y:S05]  /*0270*/  CALL.REL.NOINC `($__internal_1_$__cuda_sm20_sqrt_rn_f32_slowpath) ;  /* 0x0000002400e87944 */ /* 0x000fea0003c00000 */
[----:B------:R-:W-:Y:S01]  /*0280*/  IMAD.MOV.U32 R0, RZ, RZ, R6 ;  /* 0x000000ffff007224 */ /* 0x000fe200078e0006 */
[----:B------:R-:W-:Y:S06]  /*0290*/  BRA `(.L_x_806) ;  /* 0x0000000000107947 */ /* 0x000fec0003800000 */
.L_x_805:
[----:B------:R-:W-:Y:S01]  /*02a0*/  FMUL.FTZ R0, R9, R6 ;  /* 0x0000000609007220 */ /* 0x000fe20000410000 */
[----:B------:R-:W-:-:S03]  /*02b0*/  FMUL.FTZ R6, R6, 0.5 ;  /* 0x3f00000006067820 */ /* 0x000fc60000410000 */
[----:B------:R-:W-:-:S04]  /*02c0*/  FFMA R9, -R0, R0, R9 ;  /* 0x0000000000097223 */ /* 0x000fc80000000109 */
[----:B------:R-:W-:-:S07]  /*02d0*/  FFMA R0, R9, R6, R0 ;  /* 0x0000000609007223 */ /* 0x000fce0000000000 */
.L_x_806:
[----:B------:R-:W-:Y:S05]  /*02e0*/  BSYNC.RECONVERGENT B0 ;  /* 0x0000000000007941 */ /* 0x000fea0003800200 */
.L_x_804:
[----:B------:R-:W0:Y:S01]  /*02f0*/  LDCU UR6, c[0x0][0x398] ;  /* 0x00007300ff0677ac */ /* 0x000e220008000800 */
[----:B------:R-:W-:Y:S01]  /*0300*/  FMUL R13, R13, R0 ;  /* 0x000000000d0d7220 */ /* 0x000fe20000400000 */
[----:B------:R-:W-:Y:S04]  /*0310*/  BSSY.RECONVERGENT B0, `(.L_x_807) ;  /* 0x000020f000007945 */ /* 0x000fe80003800200 */
[----:B0-----:R-:W-:-:S04]  /*0320*/  FSETP.GTU.AND P0, PT, R13, UR6, PT ;  /* 0x000000060d007c0b */ /* 0x001fc8000bf0c000 */
[----:B------:R-:W-:-:S13]  /*0330*/  FSETP.LEU.OR P0, PT, R13, RZ, P0 ;  /* 0x000000ff0d00720b */ /* 0x000fda000070b400 */
[----:B------:R-:W-:Y:S05]  /*0340*/  @P0 BRA `(.L_x_808) ;  /* 0x00000020002c0947 */ /* 0x000fea0003800000 */
[----:B------:R-:W0:Y:S08]  /*0350*/  LDC.64 R8, c[0x0][0x380] ;  /* 0x0000e000ff087b82 */ /* 0x000e300000000a00 */
[----:B------:R-:W1:Y:S01]  /*0360*/  LDC.64 R10, c[0x0][0x388] ;  /* 0x0000e200ff0a7b82 */ /* 0x000e620000000a00 */
[----:B0-----:R-:W-:-:S04]  /*0370*/  FSETP.NEU.AND P0, PT, R3, R9, PT ;  /* 0x000000090300720b */ /* 0x001fc80003f0d000 */
[----:B------:R-:W-:Y:S02]  /*0380*/  FSETP.EQ.OR P0, PT, R2, R8, !P0 ;  /* 0x000000080200720b */ /* 0x000fe40004702400 */
[----:B-1----:R-:W-:-:S04]  /*0390*/  FSETP.NEU.AND P1, PT, R3, R11, PT ;  /* 0x0000000b0300720b */ /* 0x002fc80003f2d000 */
[----:B------:R-:W-:-:S04]  /*03a0*/  FSETP.EQ.OR P1, PT, R2, R10, !P1 ;  /* 0x0000000a0200720b */ /* 0x000fc80004f22400 */
[----:B------:R-:W-:-:S13]  /*03b0*/  PLOP3.LUT P0, PT, P0, P1, PT, 0xf8, 0x8f ;  /* 0x00000000008f781c */ /* 0x000fda0000703f70 */
[----:B------:R-:W-:Y:S05]  /*03c0*/  @P0 BRA `(.L_x_808) ;  /* 0x00000020000c0947 */ /* 0x000fea0003800000 */
[----:B------:R-:W-:Y:S01]  /*03d0*/  FADD R12, -R10, R8 ;  /* 0x000000080a0c7221 */ /* 0x000fe20000000100 */
[----:B------:R-:W-:-:S03]  /*03e0*/  MOV R0, 0x440 ;  /* 0x0000044000007802 */ /* 0x000fc60000000f00 */
[----:B------:R-:W0:Y:S02]  /*03f0*/  F2F.F64.F32 R30, R12 ;  /* 0x0000000c001e7310 */ /* 0x000e240000201800 */
[----:B0-----:R-:W-:-:S10]  /*0400*/  DADD R2, -RZ, |R30| ;  /* 0x00000000ff027229 */ /* 0x001fd4000000051e */
[----:B------:R-:W-:Y:S02]  /*0410*/  IMAD.MOV.U32 R8, RZ, RZ, R2 ;  /* 0x000000ffff087224 */ /* 0x000fe400078e0002 */
[----:B------:R-:W-:-:S07]  /*0420*/  IMAD.MOV.U32 R6, RZ, RZ, R3 ;  /* 0x000000ffff067224 */ /* 0x000fce00078e0003 */
[----:B------:R-:W-:Y:S05]  /*0430*/  CALL.REL.NOINC `($_Z23buscar_siguiente_kernel6float2S_PS_fPdi$__internal_accurate_pow) ;  /* 0x0000002c00747944 */ /* 0x000fea0003c00000 */
[----:B------:R-:W0:Y:S01]  /*0440*/  LDC R11, c[0x0][0x38c] ;  /* 0x0000e300ff0b7b82 */ /* 0x000e220000000800 */
[----:B------:R-:W0:Y:S01]  /*0450*/  LDCU UR6, c[0x0][0x384] ;  /* 0x00007080ff0677ac */ /* 0x000e220008000800 */
[----:B------:R-:W-:Y:S01]  /*0460*/  DADD R8, R30, 2 ;  /* 0x400000001e087429 */ /* 0x000fe20000000000 */
[----:B------:R-:W-:Y:S01]  /*0470*/  FSETP.NEU.AND P0, PT, R12, RZ, PT ;  /* 0x000000ff0c00720b */ /* 0x000fe20003f0d000 */
[----:B------:R-:W-:Y:S01]  /*0480*/  IMAD.MOV.U32 R28, RZ, RZ, R2 ;  /* 0x000000ffff1c7224 */ /* 0x000fe200078e0002 */
[----:B------:R-:W-:-:S07]  /*0490*/  MOV R29, R3 ;  /* 0x00000003001d7202 */ /* 0x000fce0000000f00 */
[----:B------:R-:W-:-:S04]  /*04a0*/  LOP3.LUT R8, R9, 0x7ff00000, RZ, 0xc0, !PT ;  /* 0x7ff0000009087812 */ /* 0x000fc800078ec0ff */
[----:B------:R-:W-:Y:S02]  /*04b0*/  ISETP.NE.AND P1, PT, R8, 0x7ff00000, PT ;  /* 0x7ff000000800780c */ /* 0x000fe40003f25270 */
[----:B------:R-:W-:Y:S01]  /*04c0*/  @!P0 CS2R R28, SRZ ;  /* 0x00000000001c8805 */ /* 0x000fe2000001ff00 */
[----:B0-----:R-:W-:-:S04]  /*04d0*/  FADD R11, -R11, UR6 ;  /* 0x000000060b0b7e21 */ /* 0x001fc80008000100 */
[----:B------:R-:W0:Y:S02]  /*04e0*/  F2F.F64.F32 R26, R11 ;  /* 0x0000000b001a7310 */ /* 0x000e240000201800 */
[----:B0-----:R-:W-:-:S04]  /*04f0*/  DADD R8, -RZ, |R26| ;  /* 0x00000000ff087229 */ /* 0x001fc8000000051a */
[----:B------:R-:W-:Y:S07]  /*0500*/  @P1 BRA `(.L_x_809) ;  /* 0x0000000000181947 */ /* 0x000fee0003800000 */
[----:B------:R-:W-:-:S13]  /*0510*/  FSETP.NAN.AND P0, PT, R12, R12, PT ;  /* 0x0000000c0c00720b */ /* 0x000fda0003f08000 */
[----:B------:R-:W-:Y:S01]  /*0520*/  @P0 DADD R28, R30, 2 ;  /* 0x400000001e1c0429 */ /* 0x000fe20000000000 */
[----:B------:R-:W-:Y:S10]  /*0530*/  @P0 BRA `(.L_x_809) ;  /* 0x00000000000c0947 */ /* 0x000ff40003800000 */
[----:B------:R-:W-:-:S14]  /*0540*/  DSETP.NEU.AND P0, PT, |R30|, +INF , PT ;  /* 0x7ff000001e00742a */ /* 0x000fdc0003f0d200 */
[----:B------:R-:W-:Y:S02]  /*0550*/  @!P0 IMAD.MOV.U32 R28, RZ, RZ, 0x0 ;  /* 0x00000000ff1c8424 */ /* 0x000fe400078e00ff */
[----:B------:R-:W-:-:S07]  /*0560*/  @!P0 IMAD.MOV.U32 R29, RZ, RZ, 0x7ff00000 ;  /* 0x7ff00000ff1d8424 */ /* 0x000fce00078e00ff */
.L_x_809:
[----:B------:R-:W-:Y:S01]  /*0570*/  IMAD.MOV.U32 R6, RZ, RZ, R9 ;  /* 0x000000ffff067224 */ /* 0x000fe200078e0009 */
[----:B------:R-:W-:-:S07]  /*0580*/  MOV R0, 0x5a0 ;  /* 0x000005a000007802 */ /* 0x000fce0000000f00 */
[----:B------:R-:W-:Y:S05]  /*0590*/  CALL.REL.NOINC `($_Z23buscar_siguiente_kernel6float2S_PS_fPdi$__internal_accurate_pow) ;  /* 0x0000002c001c7944 */ /* 0x000fea0003c00000 */
[----:B------:R-:W-:Y:S01]  /*05a0*/  DADD R8, R26, 2 ;  /* 0x400000001a087429 */ /* 0x000fe20000000000 */
[C---:B------:R-:W-:Y:S02]  /*05b0*/  FSETP.NEU.AND P1, PT, R11.reuse, RZ, PT ;  /* 0x000000ff0b00720b */ /* 0x040fe40003f2d000 */
[----:B------:R-:W-:Y:S02]  /*05c0*/  FSETP.NEU.AND P3, PT, R12, 1, PT ;  /* 0x3f8000000c00780b */ /* 0x000fe40003f6d000 */
[----:B------:R-:W-:Y:S02]  /*05d0*/  FSETP.NEU.AND P0, PT, R11, 1, PT ;  /* 0x3f8000000b00780b */ /* 0x000fe40003f0d000 */
[----:B------:R-:W-:Y:S02]  /*05e0*/  FSEL R16, R28, RZ, P3 ;  /* 0x000000ff1c107208 */ /* 0x000fe40001800000 */
[----:B------:R-:W-:Y:S02]  /*05f0*/  FSEL R17, R29, 1.875, P3 ;  /* 0x3ff000001d117808 */ /* 0x000fe40001800000 */
[----:B------:R-:W-:-:S03]  /*0600*/  LOP3.LUT R8, R9, 0x7ff00000, RZ, 0xc0, !PT ;  /* 0x7ff0000009087812 */ /* 0x000fc600078ec0ff */
[----:B------:R-:W-:Y:S02]  /*0610*/  @!P1 CS2R R2, SRZ ;  /* 0x0000000000029805 */ /* 0x000fe4000001ff00 */
[----:B------:R-:W-:-:S13]  /*0620*/  ISETP.NE.AND P2, PT, R8, 0x7ff00000, PT ;  /* 0x7ff000000800780c */ /* 0x000fda0003f45270 */
[----:B------:R-:W-:Y:S05]  /*0630*/  @P2 BRA `(.L_x_810) ;  /* 0x0000000000182947 */ /* 0x000fea0003800000 */
[----:B------:R-:W-:-:S13]  /*0640*/  FSETP.NAN.AND P1, PT, R11, R11, PT ;  /* 0x0000000b0b00720b */ /* 0x000fda0003f28000 */
[----:B------:R-:W-:Y:S01]  /*0650*/  @P1 DADD R2, R26, 2 ;  /* 0x400000001a021429 */ /* 0x000fe20000000000 */
[----:B------:R-:W-:Y:S10]  /*0660*/  @P1 BRA `(.L_x_810) ;  /* 0x00000000000c1947 */ /* 0x000ff40003800000 */
[----:B------:R-:W-:-:S14]  /*0670*/  DSETP.NEU.AND P1, PT, |R26|, +INF , PT ;  /* 0x7ff000001a00742a */ /* 0x000fdc0003f2d200 */
[----:B------:R-:W-:Y:S02]  /*0680*/  @!P1 IMAD.MOV.U32 R2, RZ, RZ, 0x0 ;  /* 0x00000000ff029424 */ /* 0x000fe400078e00ff */
[----:B------:R-:W-:-:S07]  /*0690*/  @!P1 IMAD.MOV.U32 R3, RZ, RZ, 0x7ff00000 ;  /* 0x7ff00000ff039424 */ /* 0x000fce00078e00ff */
.L_x_810:
[----:B------:R-:W-:Y:S01]  /*06a0*/  FSEL R2, R2, RZ, P0 ;  /* 0x000000ff02027208 */ /* 0x000fe20000000000 */
[----:B------:R-:W-:Y:S01]  /*06b0*/  BSSY.RECONVERGENT B1, `(.L_x_811) ;  /* 0x000001a000017945 */ /* 0x000fe20003800200 */
[----:B------:R-:W-:-:S06]  /*06c0*/  FSEL R3, R3, 1.875, P0 ;  /* 0x3ff0000003037808 */ /* 0x000fcc0000000000 */
[----:B------:R-:W-:Y:S01]  /*06d0*/  DADD R16, R16, R2 ;  /* 0x0000000010107229 */ /* 0x000fe20000000002 */
[----:B------:R-:W-:-:S05]  /*06e0*/  IMAD.MOV.U32 R2, RZ, RZ, 0x1 ;  /* 0x00000001ff027424 */ /* 0x000fca00078e00ff */
[----:B------:R-:W0:Y:S02]  /*06f0*/  MUFU.RCP64H R3, R17 ;  /* 0x0000001100037308 */ /* 0x000e240000001800 */
[----:B0-----:R-:W-:-:S08]  /*0700*/  DFMA R8, -R16, R2, 1 ;  /* 0x3ff000001008742b */ /* 0x001fd00000000102 */
[----:B------:R-:W-:-:S08]  /*0710*/  DFMA R8, R8, R8, R8 ;  /* 0x000000080808722b */ /* 0x000fd00000000008 */
[----:B------:R-:W-:Y:S01]  /*0720*/  DFMA R2, R2, R8, R2 ;  /* 0x000000080202722b */ /* 0x000fe20000000002 */
[----:B------:R-:W-:-:S04]  /*0730*/  FMUL R9, R5, R11 ;  /* 0x0000000b05097220 */ /* 0x000fc80000400000 */
[----:B------:R-:W-:-:S03]  /*0740*/  FFMA R9, R4, R12, R9 ;  /* 0x0000000c04097223 */ /* 0x000fc60000000009 */
[----:B------:R-:W-:-:S03]  /*0750*/  DFMA R14, -R16, R2, 1 ;  /* 0x3ff00000100e742b */ /* 0x000fc60000000102 */
[----:B------:R-:W0:Y:S05]  /*0760*/  F2F.F64.F32 R8, R9 ;  /* 0x0000000900087310 */ /* 0x000e2a0000201800 */
[----:B------:R-:W-:-:S08]  /*0770*/  DFMA R2, R2, R14, R2 ;  /* 0x0000000e0202722b */ /* 0x000fd00000000002 */
[----:B0-----:R-:W-:Y:S01]  /*0780*/  DMUL R14, R8, R2 ;  /* 0x00000002080e7228 */ /* 0x001fe20000000000 */
[----:B------:R-:W-:-:S07]  /*0790*/  FSETP.GEU.AND P1, PT, |R9|, 6.5827683646048100446e-37, PT ;  /* 0x036000000900780b */ /* 0x000fce0003f2e200 */
[----:B------:R-:W-:-:S08]  /*07a0*/  DFMA R18, -R16, R14, R8 ;  /* 0x0000000e1012722b */ /* 0x000fd00000000108 */
[----:B------:R-:W-:-:S10]  /*07b0*/  DFMA R2, R2, R18, R14 ;  /* 0x000000120202722b */ /* 0x000fd4000000000e */
[----:B------:R-:W-:-:S05]  /*07c0*/  FFMA R0, RZ, R17, R3 ;  /* 0x00000011ff007223 */ /* 0x000fca0000000003 */
[----:B------:R-:W-:-:S13]  /*07d0*/  FSETP.GT.AND P0, PT, |R0|, 1.469367938527859385e-39, PT ;  /* 0x001000000000780b */ /* 0x000fda0003f04200 */
[----:B------:R-:W-:Y:S05]  /*07e0*/  @P0 BRA P1, `(.L_x_812) ;  /* 0x0000000000180947 */ /* 0x000fea0000800000 */
[----:B------:R-:W-:Y:S01]  /*07f0*/  IMAD.MOV.U32 R14, RZ, RZ, R16 ;  /* 0x000000ffff0e7224 */ /* 0x000fe200078e0010 */
[----:B------:R-:W-:Y:S01]  /*0800*/  MOV R10, 0x830 ;  /* 0x00000830000a7802 */ /* 0x000fe20000000f00 */
[----:B------:R-:W-:-:S07]  /*0810*/  IMAD.MOV.U32 R15, RZ, RZ, R17 ;  /* 0x000000ffff0f7224 */ /* 0x000fce00078e0011 */
[----:B------:R-:W-:Y:S05]  /*0820*/  CALL.REL.NOINC `($__internal_0_$__cuda_sm20_div_rn_f64_full) ;  /* 0x0000001c00107944 */ /* 0x000fea0003c00000 */
[----:B------:R-:W-:Y:S01]  /*0830*/  MOV R2, R24 ;  /* 0x0000001800027202 */ /* 0x000fe20000000f00 */
[----:B------:R-:W-:-:S07]  /*0840*/  IMAD.MOV.U32 R3, RZ, RZ, R25 ;  /* 0x000000ffff037224 */ /* 0x000fce00078e0019 */
.L_x_812:
[----:B------:R-:W-:Y:S05]  /*0850*/  BSYNC.RECONVERGENT B1 ;  /* 0x0000000000017941 */ /* 0x000fea0003800200 */
.L_x_811:
[----:B------:R-:W0:Y:S01]  /*0860*/  MUFU.RCP64H R9, R17 ;  /* 0x0000001100097308 */ /* 0x000e220000001800 */
[----:B------:R-:W-:Y:S02]  /*0870*/  IMAD.MOV.U32 R8, RZ, RZ, 0x1 ;  /* 0x00000001ff087424 */ /* 0x000fe400078e00ff */
[----:B------:R-:W-:Y:S01]  /*0880*/  FMUL R4, R4, R11 ;  /* 0x0000000b04047220 */ /* 0x000fe20000400000 */
[----:B------:R-:W-:Y:S04]  /*0890*/  BSSY.RECONVERGENT B1, `(.L_x_813) ;  /* 0x0000016000017945 */ /* 0x000fe80003800200 */
[----:B------:R-:W-:Y:S01]  /*08a0*/  F2F.F32.F64 R20, R2 ;  /* 0x0000000200147310 */ /* 0x000fe20000301000 */
[----:B0-----:R-:W-:-:S08]  /*08b0*/  DFMA R14, -R16, R8, 1 ;  /* 0x3ff00000100e742b */ /* 0x001fd00000000108 */
[----:B------:R-:W-:-:S08]  /*08c0*/  DFMA R14, R14, R14, R14 ;  /* 0x0000000e0e0e722b */ /* 0x000fd0000000000e */
[----:B------:R-:W-:Y:S01]  /*08d0*/  DFMA R14, R8, R14, R8 ;  /* 0x0000000e080e722b */ /* 0x000fe20000000008 */
[----:B------:R-:W-:-:S07]  /*08e0*/  FFMA R8, R5, R12, -R4 ;  /* 0x0000000c05087223 */ /* 0x000fce0000000804 */
[----:B------:R-:W-:Y:S01]  /*08f0*/  DFMA R4, -R16, R14, 1 ;  /* 0x3ff000001004742b */ /* 0x000fe2000000010e */
[----:B------:R-:W0:Y:S07]  /*0900*/  F2F.F64.F32 R8, R8 ;  /* 0x0000000800087310 */ /* 0x000e2e0000201800 */
        /* <DEDUP_REMOVED lines=12> */
[----:B------:R-:W-:Y:S02]  /*09d0*/  IMAD.MOV.U32 R4, RZ, RZ, R24 ;  /* 0x000000ffff047224 */ /* 0x000fe400078e0018 */
[----:B------:R-:W-:-:S07]  /*09e0*/  IMAD.MOV.U32 R5, RZ, RZ, R25 ;  /* 0x000000ffff057224 */ /* 0x000fce00078e0019 */
.L_x_814:
[----:B------:R-:W-:Y:S05]  /*09f0*/  BSYNC.RECONVERGENT B1 ;  /* 0x0000000000017941 */ /* 0x000fea0003800200 */
.L_x_813:
[----:B------:R-:W0:Y:S01]  /*0a00*/  F2F.F32.F64 R21, R4 ;  /* 0x0000000400157310 */ /* 0x000e220000301000 */
[----:B------:R-:W1:Y:S01]  /*0a10*/  LDCU UR6, c[0x0][0x398] ;  /* 0x00007300ff0677ac */ /* 0x000e620008000800 */
[----:B------:R-:W-:Y:S01]  /*0a20*/  BSSY.RECONVERGENT B1, `(.L_x_815) ;  /* 0x0000011000017945 */ /* 0x000fe20003800200 */
[----:B0-----:R-:W-:-:S04]  /*0a30*/  FSETP.GT.AND P1, PT, |R21|, |R20|, PT ;  /* 0x400000141500720b */ /* 0x001fc80003f24200 */
[----:B------:R-:W-:Y:S01]  /*0a40*/  FSEL R22, |R21|, |R20|, P1 ;  /* 0x4000001415167208 */ /* 0x000fe20000800200 */
[----:B-1----:R-:W0:Y:S01]  /*0a50*/  F2F.F64.F32 R16, UR6 ;  /* 0x0000000600107d10 */ /* 0x002e220008201800 */
[----:B------:R-:W-:-:S07]  /*0a60*/  FSEL R0, |R20|, |R21|, P1 ;  /* 0x4000001514007208 */ /* 0x000fce0000800200 */
[----:B------:R-:W1:Y:S08]  /*0a70*/  MUFU.RCP R9, R22 ;  /* 0x0000001600097308 */ /* 0x000e700000001000 */
[----:B------:R-:W2:Y:S01]  /*0a80*/  FCHK P0, R0, R22 ;  /* 0x0000001600007302 */ /* 0x000ea20000000000 */
[----:B-1----:R-:W-:-:S04]  /*0a90*/  FFMA R6, -R22, R9, 1 ;  /* 0x3f80000016067423 */ /* 0x002fc80000000109 */
[----:B------:R-:W-:-:S04]  /*0aa0*/  FFMA R9, R9, R6, R9 ;  /* 0x0000000609097223 */ /* 0x000fc80000000009 */
[----:B------:R-:W-:-:S04]  /*0ab0*/  FFMA R6, R0, R9, RZ ;  /* 0x0000000900067223 */ /* 0x000fc800000000ff */
[----:B------:R-:W-:-:S04]  /*0ac0*/  FFMA R8, -R22, R6, R0 ;  /* 0x0000000616087223 */ /* 0x000fc80000000100 */
[----:B------:R-:W-:Y:S01]  /*0ad0*/  FFMA R6, R9, R8, R6 ;  /* 0x0000000809067223 */ /* 0x000fe20000000006 */
[----:B0-2---:R-:W-:Y:S06]  /*0ae0*/  @!P0 BRA `(.L_x_816) ;  /* 0x0000000000108947 */ /* 0x005fec0003800000 */
[----:B------:R-:W-:Y:S01]  /*0af0*/  IMAD.MOV.U32 R14, RZ, RZ, R22 ;  /* 0x000000ffff0e7224 */ /* 0x000fe200078e0016 */
[----:B------:R-:W-:-:S07]  /*0b00*/  MOV R6, 0xb20 ;  /* 0x00000b2000067802 */ /* 0x000fce0000000f00 */
[----:B------:R-:W-:Y:S05]  /*0b10*/  CALL.REL.NOINC `($__internal_2_$__cuda_sm3x_div_rn_noftz_f32_slowpath) ;  /* 0x0000002000187944 */ /* 0x000fea0003c00000 */
[----:B------:R-:W-:-:S07]  /*0b20*/  IMAD.MOV.U32 R6, RZ, RZ, R0 ;  /* 0x000000ffff067224 */ /* 0x000fce00078e0000 */
.L_x_816:
[----:B------:R-:W-:Y:S05]  /*0b30*/  BSYNC.RECONVERGENT B1 ;  /* 0x0000000000017941 */ /* 0x000fea0003800200 */
.L_x_815:
[----:B------:R-:W-:Y:S01]  /*0b40*/  MOV R9, 0x3b33710b ;  /* 0x3b33710b00097802 */ /* 0x000fe20000000f00 */
[----:B------:R-:W-:Y:S01]  /*0b50*/  FMUL R0, R6, R6 ;  /* 0x0000000606007220 */ /* 0x000fe20000400000 */
[----:B------:R-:W0:Y:S01]  /*0b60*/  MUFU.RCP64H R15, R17 ;  /* 0x00000011000f7308 */ /* 0x000e220000001800 */
[----:B------:R-:W-:Y:S01]  /*0b70*/  IMAD.MOV.U32 R14, RZ, RZ, 0x1 ;  /* 0x00000001ff0e7424 */ /* 0x000fe200078e00ff */
[----:B------:R-:W-:Y:S01]  /*0b80*/  ISETP.GE.AND P2, PT, R3, RZ, PT ;  /* 0x000000ff0300720c */ /* 0x000fe20003f46270 */
[----:B------:R-:W-:Y:S01]  /*0b90*/  FFMA R9, R0, R9, -0.015681877732276916504 ;  /* 0xbc80774800097423 */ /* 0x000fe20000000009 */
[----:B------:R-:W-:Y:S01]  /*0ba0*/  IMAD.MOV.U32 R4, RZ, RZ, 0x3f6ee581 ;  /* 0x3f6ee581ff047424 */ /* 0x000fe200078e00ff */
[C---:B------:R-:W-:Y:S01]  /*0bb0*/  FSETP.NEU.AND P0, PT, |R20|.reuse, |R21|, PT ;  /* 0x400000151400720b */ /* 0x040fe20003f0d200 */
[----:B------:R-:W-:Y:S01]  /*0bc0*/  FADD R20, |R20|, |R21| ;  /* 0x4000001514147221 */ /* 0x000fe20000000200 */
[C---:B------:R-:W-:Y:S01]  /*0bd0*/  FFMA R9, R0.reuse, R9, 0.042200751602649688721 ;  /* 0x3d2cdab200097423 */ /* 0x040fe20000000009 */
[----:B------:R-:W-:Y:S01]  /*0be0*/  SHF.R.U32.HI R5, RZ, 0x1f, R5 ;  /* 0x0000001fff057819 */ /* 0x000fe20000011605 */
[----:B------:R-:W-:Y:S01]  /*0bf0*/  UMOV UR6, 0x54442d18 ;  /* 0x54442d1800067882 */ /* 0x000fe20000000000 */
[----:B------:R-:W-:Y:S01]  /*0c00*/  UMOV UR7, 0x401921fb ;  /* 0x401921fb00077882 */ /* 0x000fe20000000000 */
[----:B------:R-:W-:Y:S01]  /*0c10*/  FFMA R9, R0, R9, -0.074792981147766113281 ;  /* 0xbd992d1000097423 */ /* 0x000fe20000000009 */
[----:B------:R-:W-:Y:S01]  /*0c20*/  FSETP.NAN.AND P3, PT, R20, R20, PT ;  /* 0x000000141400720b */ /* 0x000fe20003f68000 */
[----:B------:R-:W-:Y:S02]  /*0c30*/  BSSY.RECONVERGENT B1, `(.L_x_817) ;  /* 0x000002c000017945 */ /* 0x000fe40003800200 */
[----:B------:R-:W-:Y:S01]  /*0c40*/  FFMA R19, R0, R9, 0.10640415549278259277 ;  /* 0x3dd9ea6c00137423 */ /* 0x000fe20000000009 */
[----:B0-----:R-:W-:-:S03]  /*0c50*/  DFMA R8, R14, -R16, 1 ;  /* 0x3ff000000e08742b */ /* 0x001fc60000000810 */
[----:B------:R-:W-:-:S04]  /*0c60*/  FFMA R19, R0, R19, -0.14207722246646881104 ;  /* 0xbe117cb100137423 */ /* 0x000fc80000000013 */
[----:B------:R-:W-:Y:S01]  /*0c70*/  FFMA R19, R0, R19, 0.19993925094604492188 ;  /* 0x3e4cbce000137423 */ /* 0x000fe20000000013 */
[----:B------:R-:W-:-:S03]  /*0c80*/  DFMA R8, R8, R8, R8 ;  /* 0x000000080808722b */ /* 0x000fc60000000008 */
[----:B------:R-:W-:-:S04]  /*0c90*/  FFMA R19, R0, R19, -0.33333197236061096191 ;  /* 0xbeaaaa7d00137423 */ /* 0x000fc80000000013 */
[----:B------:R-:W-:Y:S01]  /*0ca0*/  FMUL R19, R0, R19 ;  /* 0x0000001300137220 */ /* 0x000fe20000400000 */
[----:B------:R-:W-:-:S03]  /*0cb0*/  DFMA R14, R14, R8, R14 ;  /* 0x000000080e0e722b */ /* 0x000fc6000000000e */
[----:B------:R-:W-:Y:S01]  /*0cc0*/  FFMA R19, R19, R6, R6 ;  /* 0x0000000613137223 */ /* 0x000fe20000000006 */
[----:B------:R-:W0:Y:S03]  /*0cd0*/  F2F.F64.F32 R8, R13 ;  /* 0x0000000d00087310 */ /* 0x000e260000201800 */
[C---:B------:R-:W-:Y:S01]  /*0ce0*/  FFMA R0, R4.reuse, 1.6832555532455444336, -R19 ;  /* 0x3fd774eb04007823 */ /* 0x040fe20000000813 */
[----:B------:R-:W-:Y:S01]  /*0cf0*/  FSEL R4, R4, 1.8663789033889770508, P1 ;  /* 0x3feee58104047808 */ /* 0x000fe20000800000 */
[----:B------:R-:W-:-:S03]  /*0d00*/  DFMA R2, R14, -R16, 1 ;  /* 0x3ff000000e02742b */ /* 0x000fc60000000810 */
[-C--:B------:R-:W-:Y:S02]  /*0d10*/  FSEL R0, R0, R19.reuse, P1 ;  /* 0x0000001300007208 */ /* 0x080fe40000800000 */
[----:B------:R-:W-:Y:S02]  /*0d20*/  FSEL R19, R19, -R19, P1 ;  /* 0x8000001313137208 */ /* 0x000fe40000800000 */
[----:B------:R-:W-:Y:S01]  /*0d30*/  FSETP.NEU.AND P1, PT, R22, RZ, PT ;  /* 0x000000ff1600720b */ /* 0x000fe20003f2d000 */
[----:B------:R-:W-:Y:S02]  /*0d40*/  DFMA R2, R14, R2, R14 ;  /* 0x000000020e02722b */ /* 0x000fe4000000000e */
[----:B------:R-:W-:Y:S01]  /*0d50*/  @!P2 FFMA R0, R4, 1.6832555532455444336, R19 ;  /* 0x3fd774eb0400a823 */ /* 0x000fe20000000013 */
[----:B------:R-:W-:Y:S01]  /*0d60*/  LOP3.LUT R4, R5, 0x1, RZ, 0xc0, !PT ;  /* 0x0000000105047812 */ /* 0x000fe200078ec0ff */
[----:B------:R-:W-:-:S03]  /*0d70*/  IMAD.MOV.U32 R5, RZ, RZ, 0x4016cbe4 ;  /* 0x4016cbe4ff057424 */ /* 0x000fc600078e00ff */
[----:B------:R-:W-:Y:S02]  /*0d80*/  ISETP.NE.U32.AND P4, PT, R4, 0x1, PT ;  /* 0x000000010400780c */ /* 0x000fe40003f85070 */
[----:B------:R-:W-:Y:S01]  /*0d90*/  @!P0 FSEL R0, R5, 0.78539818525314331055, !P2 ;  /* 0x3f490fdb05008808 */ /* 0x000fe20005000000 */
[----:B0-----:R-:W-:Y:S01]  /*0da0*/  DMUL R4, R8, R2 ;  /* 0x0000000208047228 */ /* 0x001fe20000000000 */
[----:B------:R-:W-:Y:S02]  /*0db0*/  ISETP.NE.U32.AND.EX P0, PT, RZ, RZ, PT, P4 ;  /* 0x000000ffff00720c */ /* 0x000fe40003f05140 */
[----:B------:R-:W-:Y:S02]  /*0dc0*/  @!P1 FSEL R0, RZ, 3.1415927410125732422, P2 ;  /* 0x40490fdbff009808 */ /* 0x000fe40001000000 */
[----:B------:R-:W-:Y:S02]  /*0dd0*/  FSETP.GEU.AND P2, PT, |R9|, 6.5827683646048100446e-37, PT ;  /* 0x036000000900780b */ /* 0x000fe40003f4e200 */
[----:B------:R-:W-:Y:S01]  /*0de0*/  @!P3 FSEL R20, -|R0|, |R0|, !P0 ;  /* 0x400000000014b208 */ /* 0x000fe20004000300 */
[----:B------:R-:W-:-:S03]  /*0df0*/  DFMA R18, R4, -R16, R8 ;  /* 0x800000100412722b */ /* 0x000fc60000000008 */
[----:B------:R-:W0:Y:S01]  /*0e00*/  F2F.F64.F32 R14, R20 ;  /* 0x00000014000e7310 */ /* 0x000e220000201800 */
[----:B------:R-:W-:-:S04]  /*0e10*/  FSETP.GEU.AND P0, PT, R20, RZ, PT ;  /* 0x000000ff1400720b */ /* 0x000fc80003f0e000 */
[----:B------:R-:W-:-:S10]  /*0e20*/  DFMA R4, R2, R18, R4 ;  /* 0x000000120204722b */ /* 0x000fd40000000004 */
[----:B------:R-:W-:Y:S01]  /*0e30*/  FFMA R0, RZ, R17, R5 ;  /* 0x00000011ff007223 */ /* 0x000fe20000000005 */
[----:B0-----:R-:W-:-:S04]  /*0e40*/  DADD R2, R14, UR6 ;  /* 0x000000060e027e29 */ /* 0x001fc80008000000 */
[----:B------:R-:W-:-:S06]  /*0e50*/  FSETP.GT.AND P1, PT, |R0|, 1.469367938527859385e-39, PT ;  /* 0x001000000000780b */ /* 0x000fcc0003f24200 */
[----:B------:R-:W-:Y:S02]  /*0e60*/  FSEL R2, R2, R14, !P0 ;  /* 0x0000000e02027208 */ /* 0x000fe40004000000 */
[----:B------:R-:W-:-:S05]  /*0e70*/  FSEL R3, R3, R15, !P0 ;  /* 0x0000000f03037208 */ /* 0x000fca0004000000 */
[----:B------:R-:W-:Y:S05]  /*0e80*/  @P1 BRA P2, `(.L_x_818) ;  /* 0x0000000000181947 */ /* 0x000fea0001000000 */
[----:B------:R-:W-:Y:S01]  /*0e90*/  IMAD.MOV.U32 R14, RZ, RZ, R16 ;  /* 0x000000ffff0e7224 */ /* 0x000fe200078e0010 */
[----:B------:R-:W-:Y:S01]  /*0ea0*/  MOV R10, 0xed0 ;  /* 0x00000ed0000a7802 */ /* 0x000fe20000000f00 */
[----:B------:R-:W-:-:S07]  /*0eb0*/  IMAD.MOV.U32 R15, RZ, RZ, R17 ;  /* 0x000000ffff0f7224 */ /* 0x000fce00078e0011 */
[----:B------:R-:W-:Y:S05]  /*0ec0*/  CALL.REL.NOINC `($__internal_0_$__cuda_sm20_div_rn_f64_full) ;  /* 0x0000001400687944 */ /* 0x000fea0003c00000 */
[----:B------:R-:W-:Y:S02]  /*0ed0*/  IMAD.MOV.U32 R4, RZ, RZ, R24 ;  /* 0x000000ffff047224 */ /* 0x000fe400078e0018 */
[----:B------:R-:W-:-:S07]  /*0ee0*/  IMAD.MOV.U32 R5, RZ, RZ, R25 ;  /* 0x000000ffff057224 */ /* 0x000fce00078e0019 */
.L_x_818:
[----:B------:R-:W-:Y:S05]  /*0ef0*/  BSYNC.RECONVERGENT B1 ;  /* 0x0000000000017941 */ /* 0x000fea0003800200 */
.L_x_817:
[----:B------:R-:W-:Y:S01]  /*0f00*/  DADD R8, -RZ, |R4| ;  /* 0x00000000ff087229 */ /* 0x000fe20000000504 */
[----:B------:R-:W-:Y:S09]  /*0f10*/  BSSY.RECONVERGENT B1, `(.L_x_819) ;  /* 0x0000080000017945 */ /* 0x000ff20003800200 */
[----:B------:R-:W-:-:S13]  /*0f20*/  ISETP.GT.AND P0, PT, R9, 0x3fe26665, PT ;  /* 0x3fe266650900780c */ /* 0x000fda0003f04270 */
[----:B------:R-:W-:Y:S05]  /*0f30*/  @P0 BRA `(.L_x_820) ;  /* 0x0000000000d40947 */ /* 0x000fea0003800000 */
[----:B------:R-:W-:Y:S01]  /*0f40*/  DMUL R8, R4, R4 ;  /* 0x0000000404087228 */ /* 0x000fe20000000000 */
[----:B------:R-:W-:Y:S01]  /*0f50*/  IMAD.MOV.U32 R14, RZ, RZ, 0x180754af ;  /* 0x180754afff0e7424 */ /* 0x000fe200078e00ff */
[----:B------:R-:W-:Y:S01]  /*0f60*/  MOV R15, 0x3fb3823b ;  /* 0x3fb3823b000f7802 */ /* 0x000fe20000000f00 */
[----:B------:R-:W-:Y:S01]  /*0f70*/  UMOV UR6, 0xdc1895e9 ;  /* 0xdc1895e900067882 */ /* 0x000fe20000000000 */
[----:B------:R-:W-:Y:S01]  /*0f80*/  UMOV UR7, 0x3fb0066b ;  /* 0x3fb0066b00077882 */ /* 0x000fe20000000000 */
[----:B------:R-:W-:-:S03]  /*0f90*/  ISETP.GT.AND P0, PT, R5, -0x1, PT ;  /* 0xffffffff0500780c */ /* 0x000fc60003f04270 */
[----:B------:R-:W-:Y:S01]  /*0fa0*/  DFMA R14, R8, UR6, -R14 ;  /* 0x00000006080e7c2b */ /* 0x000fe2000800080e */
[----:B------:R-:W-:Y:S01]  /*0fb0*/  UMOV UR6, 0xcc2f79ae ;  /* 0xcc2f79ae00067882 */ /* 0x000fe20000000000 */
[----:B------:R-:W-:-:S06]  /*0fc0*/  UMOV UR7, 0x3fb11e52 ;  /* 0x3fb11e5200077882 */ /* 0x000fcc0000000000 */
[----:B------:R-:W-:Y:S01]  /*0fd0*/  DFMA R14, R8, R14, UR6 ;  /* 0x00000006080e7e2b */ /* 0x000fe2000800000e */
[----:B------:R-:W-:Y:S01]  /*0fe0*/  UMOV UR6, 0x3526861b ;  /* 0x3526861b00067882 */ /* 0x000fe20000000000 */
[----:B------:R-:W-:Y:S01]  /*0ff0*/  UMOV UR7, 0x3f924eaf ;  /* 0x3f924eaf00077882 */ /* 0x000fe20000000000 */
[----:B------:R-:W-:Y:S02]  /*1000*/  @!P0 IMAD.MOV.U32 R20, RZ, RZ, 0x33145c07 ;  /* 0x33145c07ff148424 */ /* 0x000fe400078e00ff */
[----:B------:R-:W-:-:S03]  /*1010*/  @!P0 IMAD.MOV.U32 R21, RZ, RZ, 0x3c91a626 ;  /* 0x3c91a626ff158424 */ /* 0x000fc600078e00ff */
[----:B------:R-:W-:Y:S01]  /*1020*/  DFMA R14, R8, R14, -UR6 ;  /* 0x80000006080e7e2b */ /* 0x000fe2000800000e */
[----:B------:R-:W-:Y:S01]  /*1030*/  UMOV UR6, 0xa31e6cb7 ;  /* 0xa31e6cb700067882 */ /* 0x000fe20000000000 */
[----:B------:R-:W-:-:S06]  /*1040*/  UMOV UR7, 0x3f91df02 ;  /* 0x3f91df0200077882 */ /* 0x000fcc0000000000 */
[----:B------:R-:W-:Y:S01]  /*1050*/  DFMA R14, R8, R14, UR6 ;  /* 0x00000006080e7e2b */ /* 0x000fe2000800000e */
        /* <DEDUP_REMOVED lines=26> */
[----:B------:R-:W-:-:S08]  /*1200*/  DMUL R14, R8, R14 ;  /* 0x0000000e080e7228 */ /* 0x000fd00000000000 */
[----:B------:R-:W-:Y:S01]  /*1210*/  DFMA R14, R14, |R4|, |R4| ;  /* 0x400000040e0e722b */ /* 0x000fe20000000404 */
[----:B------:R-:W-:Y:S02]  /*1220*/  @P0 IMAD.MOV.U32 R4, RZ, RZ, 0x33145c07 ;  /* 0x33145c07ff040424 */ /* 0x000fe400078e00ff */
[----:B------:R-:W-:-:S05]  /*1230*/  @P0 IMAD.MOV.U32 R5, RZ, RZ, 0x3c91a626 ;  /* 0x3c91a626ff050424 */ /* 0x000fca00078e00ff */
[C---:B------:R-:W-:Y:S02]  /*1240*/  @!P0 DADD R20, R14.reuse, R20 ;  /* 0x000000000e148229 */ /* 0x040fe40000000014 */
[----:B------:R-:W-:-:S06]  /*1250*/  @P0 DADD R4, R14, -R4 ;  /* 0x000000000e040229 */ /* 0x000fcc0000000804 */
[----:B------:R-:W-:Y:S02]  /*1260*/  @!P0 DADD R20, R20, UR6 ;  /* 0x0000000614148e29 */ /* 0x000fe40008000000 */
[----:B------:R-:W-:Y:S01]  /*1270*/  @P0 DADD R20, -R4, UR6 ;  /* 0x0000000604140e29 */ /* 0x000fe20008000100 */
[----:B------:R-:W-:Y:S10]  /*1280*/  BRA `(.L_x_821) ;  /* 0x0000000400207947 */ /* 0x000ff40003800000 */
.L_x_820:
[----:B------:R-:W-:Y:S01]  /*1290*/  DADD R8, -|R4|, 1 ;  /* 0x3ff0000004087429 */ /* 0x000fe20000000300 */
[----:B------:R-:W-:Y:S01]  /*12a0*/  IMAD.MOV.U32 R14, RZ, RZ, 0x66faac4b ;  /* 0x66faac4bff0e7424 */ /* 0x000fe200078e00ff */
[----:B------:R-:W-:Y:S01]  /*12b0*/  UMOV UR6, 0x71155f70 ;  /* 0x71155f7000067882 */ /* 0x000fe20000000000 */
[----:B------:R-:W-:Y:S01]  /*12c0*/  IMAD.MOV.U32 R15, RZ, RZ, 0x3ebac2fe ;  /* 0x3ebac2feff0f7424 */ /* 0x000fe200078e00ff */
[----:B------:R-:W-:-:S05]  /*12d0*/  UMOV UR7, 0x3ec715b3 ;  /* 0x3ec715b300077882 */ /* 0x000fca0000000000 */
[----:B------:R-:W-:Y:S01]  /*12e0*/  DFMA R14, R8, UR6, -R14 ;  /* 0x00000006080e7c2b */ /* 0x000fe2000800080e */
[----:B------:R-:W-:Y:S01]  /*12f0*/  UMOV UR6, 0x8efcd9b8 ;  /* 0x8efcd9b800067882 */ /* 0x000fe20000000000 */
[----:B------:R-:W-:Y:S01]  /*1300*/  UMOV UR7, 0x3ed9a9b8 ;  /* 0x3ed9a9b800077882 */ /* 0x000fe20000000000 */
[----:B------:R-:W-:-:S05]  /*1310*/  ISETP.GE.AND P0, PT, R9, 0x1, PT ;  /* 0x000000010900780c */ /* 0x000fca0003f06270 */
[----:B------:R-:W-:Y:S01]  /*1320*/  DFMA R14, R8, R14, UR6 ;  /* 0x00000006080e7e2b */ /* 0x000fe2000800000e */
[----:B------:R-:W-:Y:S01]  /*1330*/  UMOV UR6, 0xa8a0c4c3 ;  /* 0xa8a0c4c300067882 */ /* 0x000fe20000000000 */
[----:B------:R-:W-:-:S06]  /*1340*/  UMOV UR7, 0x3edd0f40 ;  /* 0x3edd0f4000077882 */ /* 0x000fcc0000000000 */
[----:B------:R-:W-:Y:S01]  /*1350*/  DFMA R18, R8, R14, UR6 ;  /* 0x0000000608127e2b */ /* 0x000fe2000800000e */
[----:B------:R-:W-:Y:S01]  /*1360*/  UMOV UR6, 0xfa9e0e1f ;  /* 0xfa9e0e1f00067882 */ /* 0x000fe20000000000 */
[----:B------:R-:W-:Y:S01]  /*1370*/  UMOV UR7, 0x3ef46d4c ;  /* 0x3ef46d4c00077882 */ /* 0x000fe20000000000 */
[----:B------:R-:W-:Y:S02]  /*1380*/  VIADD R15, R9, 0xfff00000 ;  /* 0xfff00000090f7836 */ /* 0x000fe40000000000 */
[----:B------:R-:W-:-:S03]  /*1390*/  IMAD.MOV.U32 R14, RZ, RZ, R8 ;  /* 0x000000ffff0e7224 */ /* 0x000fc600078e0008 */
[----:B------:R-:W-:Y:S01]  /*13a0*/  DFMA R20, R8, R18, UR6 ;  /* 0x0000000608147e2b */ /* 0x000fe20008000012 */
[----:B------:R-:W-:Y:S01]  /*13b0*/  UMOV UR6, 0x8d1e2422 ;  /* 0x8d1e242200067882 */ /* 0x000fe20000000000 */
[----:B------:R-:W-:Y:S01]  /*13c0*/  UMOV UR7, 0x3f079c16 ;  /* 0x3f079c1600077882 */ /* 0x000fe20000000000 */
[----:B------:R-:W0:Y:S01]  /*13d0*/  MUFU.RSQ64H R19, R15 ;  /* 0x0000000f00137308 */ /* 0x000e220000001c00 */
[----:B------:R-:W-:-:S04]  /*13e0*/  MOV R18, RZ ;  /* 0x000000ff00127202 */ /* 0x000fc80000000f00 */
[----:B------:R-:W-:Y:S01]  /*13f0*/  DFMA R20, R8, R20, UR6 ;  /* 0x0000000608147e2b */ /* 0x000fe20008000014 */
[----:B------:R-:W-:Y:S01]  /*1400*/  UMOV UR6, 0xc3bca540 ;  /* 0xc3bca54000067882 */ /* 0x000fe20000000000 */
[----:B------:R-:W-:-:S06]  /*1410*/  UMOV UR7, 0x3f1c9a88 ;  /* 0x3f1c9a8800077882 */ /* 0x000fcc0000000000 */
[----:B------:R-:W-:Y:S01]  /*1420*/  DFMA R20, R8, R20, UR6 ;  /* 0x0000000608147e2b */ /* 0x000fe20008000014 */
[----:B------:R-:W-:Y:S01]  /*1430*/  UMOV UR6, 0x4bd476df ;  /* 0x4bd476df00067882 */ /* 0x000fe20000000000 */
[----:B------:R-:W-:Y:S01]  /*1440*/  UMOV UR7, 0x3f31c4e6 ;  /* 0x3f31c4e600077882 */ /* 0x000fe20000000000 */
[----:B0-----:R-:W-:-:S05]  /*1450*/  DMUL R22, R14, R18 ;  /* 0x000000120e167228 */ /* 0x001fca0000000000 */
[----:B------:R-:W-:Y:S01]  /*1460*/  DFMA R26, R8, R20, UR6 ;  /* 0x00000006081a7e2b */ /* 0x000fe20008000014 */
[----:B------:R-:W-:Y:S01]  /*1470*/  UMOV UR6, 0x60009c8f ;  /* 0x60009c8f00067882 */ /* 0x000fe20000000000 */
[----:B------:R-:W-:Y:S01]  /*1480*/  UMOV UR7, 0x3f46e8ba ;  /* 0x3f46e8ba00077882 */ /* 0x000fe20000000000 */
[----:B------:R-:W-:Y:S01]  /*1490*/  VIADD R21, R19, 0xfff00000 ;  /* 0xfff0000013157836 */ /* 0x000fe20000000000 */
[----:B------:R-:W-:Y:S01]  /*14a0*/  DFMA R24, R22, -R22, R14 ;  /* 0x800000161618722b */ /* 0x000fe2000000000e */
[----:B------:R-:W-:-:S03]  /*14b0*/  IMAD.MOV.U32 R20, RZ, RZ, RZ ;  /* 0x000000ffff147224 */ /* 0x000fc600078e00ff */
[----:B------:R-:W-:Y:S01]  /*14c0*/  DFMA R26, R8, R26, UR6 ;  /* 0x00000006081a7e2b */ /* 0x000fe2000800001a */
[----:B------:R-:W-:Y:S01]  /*14d0*/  UMOV UR6, 0xc62b05a2 ;  /* 0xc62b05a200067882 */ /* 0x000fe20000000000 */
[----:B------:R-:W-:Y:S02]  /*14e0*/  UMOV UR7, 0x3f5f1c71 ;  /* 0x3f5f1c7100077882 */ /* 0x000fe40000000000 */
[----:B------:R-:W-:-:S04]  /*14f0*/  DFMA R22, R20, R24, R22 ;  /* 0x000000181416722b */ /* 0x000fc80000000016 */
[----:B------:R-:W-:Y:S01]  /*1500*/  DFMA R26, R8, R26, UR6 ;  /* 0x00000006081a7e2b */ /* 0x000fe2000800001a */
[----:B------:R-:W-:Y:S01]  /*1510*/  UMOV UR6, 0xb6dc9f2c ;  /* 0xb6dc9f2c00067882 */ /* 0x000fe20000000000 */
[----:B------:R-:W-:Y:S02]  /*1520*/  UMOV UR7, 0x3f76db6d ;  /* 0x3f76db6d00077882 */ /* 0x000fe40000000000 */
[-C--:B------:R-:W-:Y:S02]  /*1530*/  DFMA R18, R18, -R22.reuse, 1 ;  /* 0x3ff000001212742b */ /* 0x080fe40000000816 */
[----:B------:R-:W-:Y:S02]  /*1540*/  DFMA R14, R22, -R22, R14 ;  /* 0x80000016160e722b */ /* 0x000fe4000000000e */
[----:B------:R-:W-:Y:S01]  /*1550*/  DFMA R26, R8, R26, UR6 ;  /* 0x00000006081a7e2b */ /* 0x000fe2000800001a */
[----:B------:R-:W-:Y:S01]  /*1560*/  UMOV UR6, 0x3333329c ;  /* 0x3333329c00067882 */ /* 0x000fe20000000000 */
[----:B------:R-:W-:-:S02]  /*1570*/  UMOV UR7, 0x3f933333 ;  /* 0x3f93333300077882 */ /* 0x000fc40000000000 */
[----:B------:R-:W-:-:S04]  /*1580*/  DFMA R18, R20, R18, R20 ;  /* 0x000000121412722b */ /* 0x000fc80000000014 */
[----:B------:R-:W-:Y:S01]  /*1590*/  DFMA R26, R8, R26, UR6 ;  /* 0x00000006081a7e2b */ /* 0x000fe2000800001a */
[----:B------:R-:W-:Y:S01]  /*15a0*/  UMOV UR6, 0x55555555 ;  /* 0x5555555500067882 */ /* 0x000fe20000000000 */
[----:B------:R-:W-:Y:S02]  /*15b0*/  UMOV UR7, 0x3fb55555 ;  /* 0x3fb5555500077882 */ /* 0x000fe40000000000 */
[----:B------:R-:W-:Y:S02]  /*15c0*/  DFMA R14, R18, R14, R22 ;  /* 0x0000000e120e722b */ /* 0x000fe40000000016 */
[----:B------:R-:W-:Y:S02]  /*15d0*/  DMUL R18, RZ, |R4| ;  /* 0x40000004ff127228 */ /* 0x000fe40000000000 */
[----:B------:R-:W-:Y:S01]  /*15e0*/  DFMA R26, R8, R26, UR6 ;  /* 0x00000006081a7e2b */ /* 0x000fe2000800001a */
[----:B------:R-:W-:Y:S01]  /*15f0*/  UMOV UR6, 0x33145c07 ;  /* 0x33145c0700067882 */ /* 0x000fe20000000000 */
[----:B------:R-:W-:-:S04]  /*1600*/  UMOV UR7, 0x3ca1a626 ;  /* 0x3ca1a62600077882 */ /* 0x000fc80000000000 */
[----:B------:R-:W-:Y:S02]  /*1610*/  VIADD R15, R15, 0x100000 ;  /* 0x001000000f0f7836 */ /* 0x000fe40000000000 */
[----:B------:R-:W-:-:S08]  /*1620*/  DMUL R26, R8, R26 ;  /* 0x0000001a081a7228 */ /* 0x000fd00000000000 */
[----:B------:R-:W-:-:S10]  /*1630*/  DFMA R26, R14, R26, R14 ;  /* 0x0000001a0e1a722b */ /* 0x000fd4000000000e */
[----:B------:R-:W-:Y:S02]  /*1640*/  FSEL R18, R18, R26, !P0 ;  /* 0x0000001a12127208 */ /* 0x000fe40004000000 */
[----:B------:R-:W-:Y:S02]  /*1650*/  FSEL R19, R19, R27, !P0 ;  /* 0x0000001b13137208 */ /* 0x000fe40004000000 */
[----:B------:R-:W-:-:S04]  /*1660*/  ISETP.GE.AND P0, PT, R9, RZ, PT ;  /* 0x000000ff0900720c */ /* 0x000fc80003f06270 */
[----:B------:R-:W-:-:S10]  /*1670*/  DMUL R14, R18, +INF ;  /* 0x7ff00000120e7828 */ /* 0x000fd40000000000 */
[----:B------:R-:W-:Y:S02]  /*1680*/  FSEL R14, R14, R18, !P0 ;  /* 0x000000120e0e7208 */ /* 0x000fe40004000000 */
[----:B------:R-:W-:Y:S02]  /*1690*/  FSEL R15, R15, R19, !P0 ;  /* 0x000000130f0f7208 */ /* 0x000fe40004000000 */
[----:B------:R-:W-:-:S04]  /*16a0*/  ISETP.GE.AND P0, PT, R5, RZ, PT ;  /* 0x000000ff0500720c */ /* 0x000fc80003f06270 */
[----:B------:R-:W-:Y:S01]  /*16b0*/  DADD R8, R14, -UR6 ;  /* 0x800000060e087e29 */ /* 0x000fe20008000000 */
[----:B------:R-:W-:Y:S01]  /*16c0*/  UMOV UR6, 0x54442d18 ;  /* 0x54442d1800067882 */ /* 0x000fe20000000000 */
[----:B------:R-:W-:-:S06]  /*16d0*/  UMOV UR7, 0x400921fb ;  /* 0x400921fb00077882 */ /* 0x000fcc0000000000 */
[----:B------:R-:W-:-:S10]  /*16e0*/  DADD R8, -R8, UR6 ;  /* 0x0000000608087e29 */ /* 0x000fd40008000100 */
[----:B------:R-:W-:Y:S02]  /*16f0*/  FSEL R20, R8, R14, !P0 ;  /* 0x0000000e08147208 */ /* 0x000fe40004000000 */
[----:B------:R-:W-:-:S07]  /*1700*/  FSEL R21, R9, R15, !P0 ;  /* 0x0000000f09157208 */ /* 0x000fce0004000000 */
.L_x_821:
[----:B------:R-:W-:Y:S05]  /*1710*/  BSYNC.RECONVERGENT B1 ;  /* 0x0000000000017941 */ /* 0x000fea0003800200 */
.L_x_819:
        /* <DEDUP_REMOVED lines=14> */
.L_x_822:
[----:B------:R-:W-:Y:S01]  /*1800*/  FFMA R0, R5, R5, 1 ;  /* 0x3f80000005007423 */ /* 0x000fe20000000005 */
[----:B------:R-:W-:Y:S03]  /*1810*/  BSSY.RECONVERGENT B1, `(.L_x_823) ;  /* 0x000000d000017945 */ /* 0x000fe60003800200 */
[----:B------:R-:W-:Y:S01]  /*1820*/  VIADD R5, R0, 0xf3000000 ;  /* 0xf300000000057836 */ /* 0x000fe20000000000 */
[----:B------:R0:W1:Y:S04]  /*1830*/  MUFU.RSQ R9, R0 ;  /* 0x0000000000097308 */ /* 0x0000680000001400 */
[----:B------:R-:W-:-:S13]  /*1840*/  ISETP.GT.U32.AND P0, PT, R5, 0x727fffff, PT ;  /* 0x727fffff0500780c */ /* 0x000fda0003f04070 */
[----:B01----:R-:W-:Y:S05]  /*1850*/  @!P0 BRA `(.L_x_824) ;  /* 0x0000000000108947 */ /* 0x003fea0003800000 */
[----:B------:R-:W-:-:S07]  /*1860*/  MOV R12, 0x1880 ;  /* 0x00001880000c7802 */ /* 0x000fce0000000f00 */
[----:B------:R-:W-:Y:S05]  /*1870*/  CALL.REL.NOINC `($__internal_1_$__cuda_sm20_sqrt_rn_f32_slowpath) ;  /* 0x0000001000687944 */ /* 0x000fea0003c00000 */
[----:B------:R-:W-:Y:S01]  /*1880*/  IMAD.MOV.U32 R5, RZ, RZ, R6 ;  /* 0x000000ffff057224 */ /* 0x000fe200078e0006 */
[----:B------:R-:W-:Y:S06]  /*1890*/  BRA `(.L_x_825) ;  /* 0x0000000000107947 */ /* 0x000fec0003800000 */
.L_x_824:
[----:B------:R-:W-:Y:S01]  /*18a0*/  FMUL.FTZ R5, R0, R9 ;  /* 0x0000000900057220 */ /* 0x000fe20000410000 */
[----:B------:R-:W-:-:S03]  /*18b0*/  FMUL.FTZ R6, R9, 0.5 ;  /* 0x3f00000009067820 */ /* 0x000fc60000410000 */
[----:B------:R-:W-:-:S04]  /*18c0*/  FFMA R0, -R5, R5, R0 ;  /* 0x0000000505007223 */ /* 0x000fc80000000100 */
[----:B------:R-:W-:-:S07]  /*18d0*/  FFMA R5, R0, R6, R5 ;  /* 0x0000000600057223 */ /* 0x000fce0000000005 */
.L_x_825:
[----:B------:R-:W-:Y:S05]  /*18e0*/  BSYNC.RECONVERGENT B1 ;  /* 0x0000000000017941 */ /* 0x000fea0003800200 */
.L_x_823:
[----:B------:R-:W0:Y:S01]  /*18f0*/  MUFU.RCP64H R9, R17 ;  /* 0x0000001100097308 */ /* 0x000e220000001800 */
[----:B------:R-:W-:Y:S01]  /*1900*/  IMAD.MOV.U32 R8, RZ, RZ, 0x1 ;  /* 0x00000001ff087424 */ /* 0x000fe200078e00ff */
[----:B------:R-:W-:Y:S05]  /*1910*/  BSSY.RECONVERGENT B1, `(.L_x_826) ;  /* 0x0000017000017945 */ /* 0x000fea0003800200 */
[----:B0-----:R-:W-:-:S08]  /*1920*/  DFMA R10, R8, -R16, 1 ;  /* 0x3ff00000080a742b */ /* 0x001fd00000000810 */
[----:B------:R-:W-:-:S08]  /*1930*/  DFMA R10, R10, R10, R10 ;  /* 0x0000000a0a0a722b */ /* 0x000fd0000000000a */
[----:B------:R-:W-:Y:S01]  /*1940*/  DFMA R8, R8, R10, R8 ;  /* 0x0000000a0808722b */ /* 0x000fe20000000008 */
[----:B------:R-:W-:-:S07]  /*1950*/  FMUL R10, R4, R5 ;  /* 0x00000005040a7220 */ /* 0x000fce0000400000 */
[C---:B------:R-:W-:Y:S01]  /*1960*/  DFMA R4, R8.reuse, -R16, 1 ;  /* 0x3ff000000804742b */ /* 0x040fe20000000810 */
[----:B------:R-:W0:Y:S07]  /*1970*/  F2F.F64.F32 R10, R10 ;  /* 0x0000000a000a7310 */ /* 0x000e2e0000201800 */
[----:B------:R-:W-:-:S08]  /*1980*/  DFMA R12, R8, R4, R8 ;  /* 0x00000004080c722b */ /* 0x000fd00000000008 */
[----:B0-----:R-:W-:Y:S01]  /*1990*/  DMUL R4, R12, R10 ;  /* 0x0000000a0c047228 */ /* 0x001fe20000000000 */
[----:B------:R-:W-:-:S07]  /*19a0*/  FSETP.GEU.AND P1, PT, |R11|, 6.5827683646048100446e-37, PT ;  /* 0x036000000b00780b */ /* 0x000fce0003f2e200 */
[----:B------:R-:W-:-:S08]  /*19b0*/  DFMA R8, R4, -R16, R10 ;  /* 0x800000100408722b */ /* 0x000fd0000000000a */
[----:B------:R-:W-:-:S10]  /*19c0*/  DFMA R4, R12, R8, R4 ;  /* 0x000000080c04722b */ /* 0x000fd40000000004 */
[----:B------:R-:W-:-:S05]  /*19d0*/  FFMA R0, RZ, R17, R5 ;  /* 0x00000011ff007223 */ /* 0x000fca0000000005 */
[----:B------:R-:W-:-:S13]  /*19e0*/  FSETP.GT.AND P0, PT, |R0|, 1.469367938527859385e-39, PT ;  /* 0x001000000000780b */ /* 0x000fda0003f04200 */
[----:B------:R-:W-:Y:S05]  /*19f0*/  @P0 BRA P1, `(.L_x_827) ;  /* 0x0000000000200947 */ /* 0x000fea0000800000 */
[----:B------:R-:W-:Y:S01]  /*1a00*/  MOV R8, R10 ;  /* 0x0000000a00087202 */ /* 0x000fe20000000f00 */
[----:B------:R-:W-:Y:S01]  /*1a10*/  IMAD.MOV.U32 R9, RZ, RZ, R11 ;  /* 0x000000ffff097224 */ /* 0x000fe200078e000b */
[----:B------:R-:W-:Y:S01]  /*1a20*/  MOV R10, 0x1a60 ;  /* 0x00001a60000a7802 */ /* 0x000fe20000000f00 */
[----:B------:R-:W-:Y:S02]  /*1a30*/  IMAD.MOV.U32 R14, RZ, RZ, R16 ;  /* 0x000000ffff0e7224 */ /* 0x000fe400078e0010 */
[----:B------:R-:W-:-:S07]  /*1a40*/  IMAD.MOV.U32 R15, RZ, RZ, R17 ;  /* 0x000000ffff0f7224 */ /* 0x000fce00078e0011 */
[----:B------:R-:W-:Y:S05]  /*1a50*/  CALL.REL.NOINC `($__internal_0_$__cuda_sm20_div_rn_f64_full) ;  /* 0x0000000800847944 */ /* 0x000fea0003c00000 */
[----:B------:R-:W-:Y:S02]  /*1a60*/  IMAD.MOV.U32 R4, RZ, RZ, R24 ;  /* 0x000000ffff047224 */ /* 0x000fe400078e0018 */
[----:B------:R-:W-:-:S07]  /*1a70*/  IMAD.MOV.U32 R5, RZ, RZ, R25 ;  /* 0x000000ffff057224 */ /* 0x000fce00078e0019 */
.L_x_827:
[----:B------:R-:W-:Y:S05]  /*1a80*/  BSYNC.RECONVERGENT B1 ;  /* 0x0000000000017941 */ /* 0x000fea0003800200 */
.L_x_826:
[----:B------:R-:W-:Y:S01]  /*1a90*/  DADD R8, -RZ, |R4| ;  /* 0x00000000ff087229 */ /* 0x000fe20000000504 */
[----:B------:R-:W-:Y:S09]  /*1aa0*/  BSSY.RECONVERGENT B1, `(.L_x_828) ;  /* 0x0000080000017945 */ /* 0x000ff20003800200 */
[----:B------:R-:W-:-:S13]  /*1ab0*/  ISETP.GT.AND P0, PT, R9, 0x3fe26665, PT ;  /* 0x3fe266650900780c */ /* 0x000fda0003f04270 */
[----:B------:R-:W-:Y:S05]  /*1ac0*/  @P0 BRA `(.L_x_829) ;  /* 0x0000000000d40947 */ /* 0x000fea0003800000 */
[----:B------:R-:W-:Y:S01]  /*1ad0*/  DMUL R8, R4, R4 ;  /* 0x0000000404087228 */ /* 0x000fe20000000000 */
[----:B------:R-:W-:Y:S01]  /*1ae0*/  IMAD.MOV.U32 R10, RZ, RZ, 0x180754af ;  /* 0x180754afff0a7424 */ /* 0x000fe200078e00ff */
[----:B------:R-:W-:Y:S01]  /*1af0*/  UMOV UR6, 0xdc1895e9 ;  /* 0xdc1895e900067882 */ /* 0x000fe20000000000 */
[----:B------:R-:W-:Y:S01]  /*1b00*/  IMAD.MOV.U32 R11, RZ, RZ, 0x3fb3823b ;  /* 0x3fb3823bff0b7424 */ /* 0x000fe200078e00ff */
[----:B------:R-:W-:Y:S01]  /*1b10*/  UMOV UR7, 0x3fb0066b ;  /* 0x3fb0066b00077882 */ /* 0x000fe20000000000 */
[----:B------:R-:W-:-:S04]  /*1b20*/  ISETP.GT.AND P0, PT, R5, -0x1, PT ;  /* 0xffffffff0500780c */ /* 0x000fc80003f04270 */
[----:B------:R-:W-:Y:S01]  /*1b30*/  DFMA R10, R8, UR6, -R10 ;  /* 0x00000006080a7c2b */ /* 0x000fe2000800080a */
[----:B------:R-:W-:Y:S01]  /*1b40*/  UMOV UR6, 0xcc2f79ae ;  /* 0xcc2f79ae00067882 */ /* 0x000fe20000000000 */
[----:B------:R-:W-:-:S06]  /*1b50*/  UMOV UR7, 0x3fb11e52 ;  /* 0x3fb11e5200077882 */ /* 0x000fcc0000000000 */
[----:B------:R-:W-:Y:S01]  /*1b60*/  DFMA R10, R8, R10, UR6 ;  /* 0x00000006080a7e2b */ /* 0x000fe2000800000a */
[----:B------:R-:W-:Y:S01]  /*1b70*/  UMOV UR6, 0x3526861b ;  /* 0x3526861b00067882 */ /* 0x000fe20000000000 */
[----:B------:R-:W-:-:S06]  /*1b80*/  UMOV UR7, 0x3f924eaf ;  /* 0x3f924eaf00077882 */ /* 0x000fcc0000000000 */
        /* <DEDUP_REMOVED lines=30> */
[----:B------:R-:W-:Y:S01]  /*1d70*/  DMUL R10, R8, R10 ;  /* 0x0000000a080a7228 */ /* 0x000fe20000000000 */
[----:B------:R-:W-:Y:S02]  /*1d80*/  @P0 IMAD.MOV.U32 R8, RZ, RZ, 0x33145c07 ;  /* 0x33145c07ff080424 */ /* 0x000fe400078e00ff */
[----:B------:R-:W-:-:S05]  /*1d90*/  @P0 IMAD.MOV.U32 R9, RZ, RZ, 0x3c91a626 ;  /* 0x3c91a626ff090424 */ /* 0x000fca00078e00ff */
[----:B------:R-:W-:Y:S01]  /*1da0*/  DFMA R10, R10, |R4|, |R4| ;  /* 0x400000040a0a722b */ /* 0x000fe20000000404 */
[----:B------:R-:W-:Y:S01]  /*1db0*/  @!P0 IMAD.MOV.U32 R4, RZ, RZ, 0x33145c07 ;  /* 0x33145c07ff048424 */ /* 0x000fe200078e00ff */
[----:B------:R-:W-:-:S06]  /*1dc0*/  @!P0 MOV R5, 0x3c91a626 ;  /* 0x3c91a62600058802 */ /* 0x000fcc0000000f00 */
[C---:B------:R-:W-:Y:S02]  /*1dd0*/  @P0 DADD R8, R10.reuse, -R8 ;  /* 0x000000000a080229 */ /* 0x040fe40000000808 */
[----:B------:R-:W-:-:S08]  /*1de0*/  @!P0 DADD R4, R10, R4 ;  /* 0x000000000a048229 */ /* 0x000fd00000000004 */
[----:B------:R-:W-:Y:S02]  /*1df0*/  @!P0 DADD R4, R4, UR6 ;  /* 0x0000000604048e29 */ /* 0x000fe40008000000 */
[----:B------:R-:W-:Y:S01]  /*1e00*/  @P0 DADD R4, -R8, UR6 ;  /* 0x0000000608040e29 */ /* 0x000fe20008000100 */
[----:B------:R-:W-:Y:S10]  /*1e10*/  BRA `(.L_x_830) ;  /* 0x0000000400207947 */ /* 0x000ff40003800000 */
.L_x_829:
        /* <DEDUP_REMOVED lines=21> */
[----:B------:R-:W-:-:S04]  /*1f70*/  IMAD.MOV.U32 R12, RZ, RZ, RZ ;  /* 0x000000ffff0c7224 */ /* 0x000fc800078e00ff */
        /* <DEDUP_REMOVED lines=12> */
[----:B------:R-:W-:-:S03]  /*2040*/  MOV R14, RZ ;  /* 0x000000ff000e7202 */ /* 0x000fc60000000f00 */
        /* <DEDUP_REMOVED lines=37> */
.L_x_830:
[----:B------:R-:W-:Y:S05]  /*22a0*/  BSYNC.RECONVERGENT B1 ;  /* 0x0000000000017941 */ /* 0x000fea0003800200 */
.L_x_828:
[----:B------:R-:W-:Y:S01]  /*22b0*/  DSETP.NEU.AND P0, PT, R2, RZ, PT ;  /* 0x000000ff0200722a */ /* 0x000fe20003f0d000 */
[----:B------:R-:W0:Y:S01]  /*22c0*/  LDC.64 R10, c[0x0][0x3a0] ;  /* 0x0000e800ff0a7b82 */ /* 0x000e220000000a00 */
[----:B------:R-:W-:-:S12]  /*22d0*/  BSSY.RECONVERGENT B1, `(.L_x_831) ;  /* 0x0000008000017945 */ /* 0x000fd80003800200 */
[----:B------:R-:W-:Y:S02]  /*22e0*/  @!P0 IMAD.MOV.U32 R8, RZ, RZ, 0x54442d18 ;  /* 0x54442d18ff088424 */ /* 0x000fe400078e00ff */
[----:B------:R-:W-:-:S06]  /*22f0*/  @!P0 IMAD.MOV.U32 R9, RZ, RZ, 0x401921fb ;  /* 0x401921fbff098424 */ /* 0x000fcc00078e00ff */
[----:B------:R-:W-:Y:S01]  /*2300*/  @!P0 DADD R8, -R20, R8 ;  /* 0x0000000014088229 */ /* 0x000fe20000000108 */
[----:B------:R-:W-:Y:S10]  /*2310*/  @!P0 BRA `(.L_x_832) ;  /* 0x00000000000c8947 */ /* 0x000ff40003800000 */
[----:B------:R-:W-:-:S14]  /*2320*/  DSETP.GEU.AND P0, PT, R2, R4, PT ;  /* 0x000000040200722a */ /* 0x000fdc0003f0e000 */
[C-C-:B------:R-:W-:Y:S02]  /*2330*/  @!P0 DADD R8, R2.reuse, R20.reuse ;  /* 0x0000000002088229 */ /* 0x140fe40000000014 */
[----:B------:R-:W-:-:S11]  /*2340*/  @P0 DADD R8, R2, -R20 ;  /* 0x0000000002080229 */ /* 0x000fd60000000814 */
.L_x_832:
[----:B------:R-:W-:Y:S05]  /*2350*/  BSYNC.RECONVERGENT B1 ;  /* 0x0000000000017941 */ /* 0x000fea0003800200 */
.L_x_831:
[----:B------:R-:W-:Y:S01]  /*2360*/  DADD R4, R8, -R4 ;  /* 0x0000000008047229 */ /* 0x000fe20000000804 */
[----:B0-----:R-:W-:-:S06]  /*2370*/  IMAD.WIDE R2, R7, 0x8, R10 ;  /* 0x0000000807027825 */ /* 0x001fcc00078e020a */
[----:B------:R0:W-:Y:S01]  /*2380*/  STG.E.64 desc[UR4][R2.64], R4 ;  /* 0x0000000402007986 */ /* 0x0001e2000c101b04 */
[----:B------:R-:W-:-:S14]  /*2390*/  DSETP.GEU.AND P0, PT, R4, RZ, PT ;  /* 0x000000ff0400722a */ /* 0x000fdc0003f0e000 */
[----:B0-----:R-:W-:Y:S05]  /*23a0*/  @P0 EXIT ;  /* 0x000000000000094d */ /* 0x001fea0003800000 */
[----:B------:R-:W-:Y:S01]  /*23b0*/  UMOV UR6, 0x54442d18 ;  /* 0x54442d1800067882 */ /* 0x000fe20000000000 */
[----:B------:R-:W-:Y:S02]  /*23c0*/  UMOV UR7, 0x401921fb ;  /* 0x401921fb00077882 */ /* 0x000fe40000000000 */
[----:B------:R-:W-:-:S07]  /*23d0*/  DADD R4, R4, UR6 ;  /* 0x0000000604047e29 */ /* 0x000fce0008000000 */
[----:B------:R-:W-:Y:S01]  /*23e0*/  STG.E.64 desc[UR4][R2.64], R4 ;  /* 0x0000000402007986 */ /* 0x000fe2000c101b04 */
[----:B------:R-:W-:Y:S05]  /*23f0*/  EXIT ;  /* 0x000000000000794d */ /* 0x000fea0003800000 */
.L_x_808:
[----:B------:R-:W-:Y:S05]  /*2400*/  BSYNC.RECONVERGENT B0 ;  /* 0x0000000000007941 */ /* 0x000fea0003800200 */
.L_x_807:
[----:B------:R-:W0:Y:S01]  /*2410*/  LDC.64 R4, c[0x0][0x3a0] ;  /* 0x0000e800ff047b82 */ /* 0x000e220000000a00 */
[----:B------:R-:W-:Y:S02]  /*2420*/  IMAD.MOV.U32 R2, RZ, RZ, 0x0 ;  /* 0x00000000ff027424 */ /* 0x000fe400078e00ff */
[----:B------:R-:W-:Y:S02]  /*2430*/  IMAD.MOV.U32 R3, RZ, RZ, 0x41dfe000 ;  /* 0x41dfe000ff037424 */ /* 0x000fe400078e00ff */
[----:B0-----:R-:W-:-:S05]  /*2440*/  IMAD.WIDE R4, R7, 0x8, R4 ;  /* 0x0000000807047825 */ /* 0x001fca00078e0204 */
[----:B------:R-:W-:Y:S01]  /*2450*/  STG.E.64 desc[UR4][R4.64], R2 ;  /* 0x0000000204007986 */ /* 0x000fe2000c101b04 */
[----:B------:R-:W-:Y:S05]  /*2460*/  EXIT ;  /* 0x000000000000794d */ /* 0x000fea0003800000 */
        .weak           $__internal_0_$__cuda_sm20_div_rn_f64_full
        .type           $__internal_0_$__cuda_sm20_div_rn_f64_full,@function
        .size           $__internal_0_$__cuda_sm20_div_rn_f64_full,($__internal_1_$__cuda_sm20_sqrt_rn_f32_slowpath - $__internal_0_$__cuda_sm20_div_rn_f64_full)
$__internal_0_$__cuda_sm20_div_rn_f64_full:
[C---:B------:R-:W-:Y:S01]  /*2470*/  FSETP.GEU.AND P0, PT, |R15|.reuse, 1.469367938527859385e-39, PT ;  /* 0x001000000f00780b */ /* 0x040fe20003f0e200 */
[----:B------:R-:W-:Y:S01]  /*2480*/  IMAD.MOV.U32 R18, RZ, RZ, 0x1 ;  /* 0x00000001ff127424 */ /* 0x000fe200078e00ff */
[----:B------:R-:W-:Y:S01]  /*2490*/  LOP3.LUT R28, R15, 0x800fffff, RZ, 0xc0, !PT ;  /* 0x800fffff0f1c7812 */ /* 0x000fe200078ec0ff */
[----:B------:R-:W-:Y:S01]  /*24a0*/  BSSY.RECONVERGENT B2, `(.L_x_833) ;  /* 0x0000054000027945 */ /* 0x000fe20003800200 */
[C---:B------:R-:W-:Y:S02]  /*24b0*/  FSETP.GEU.AND P2, PT, |R9|.reuse, 1.469367938527859385e-39, PT ;  /* 0x001000000900780b */ /* 0x040fe40003f4e200 */
[----:B------:R-:W-:Y:S01]  /*24c0*/  LOP3.LUT R29, R28, 0x3ff00000, RZ, 0xfc, !PT ;  /* 0x3ff000001c1d7812 */ /* 0x000fe200078efcff */
[----:B------:R-:W-:Y:S01]  /*24d0*/  IMAD.MOV.U32 R28, RZ, RZ, R14 ;  /* 0x000000ffff1c7224 */ /* 0x000fe200078e000e */
[----:B------:R-:W-:Y:S02]  /*24e0*/  LOP3.LUT R6, R9, 0x7ff00000, RZ, 0xc0, !PT ;  /* 0x7ff0000009067812 */ /* 0x000fe400078ec0ff */
[----:B------:R-:W-:-:S03]  /*24f0*/  LOP3.LUT R23, R15, 0x7ff00000, RZ, 0xc0, !PT ;  /* 0x7ff000000f177812 */ /* 0x000fc600078ec0ff */
[----:B------:R-:W-:Y:S01]  /*2500*/  @!P0 DMUL R28, R14, 8.98846567431157953865e+307 ;  /* 0x7fe000000e1c8828 */ /* 0x000fe20000000000 */
[C---:B------:R-:W-:Y:S01]  /*2510*/  ISETP.GE.U32.AND P1, PT, R6.reuse, R23, PT ;  /* 0x000000170600720c */ /* 0x040fe20003f26070 */
[----:B------:R-:W-:Y:S02]  /*2520*/  IMAD.MOV.U32 R22, RZ, RZ, R6 ;  /* 0x000000ffff167224 */ /* 0x000fe400078e0006 */
[----:B------:R-:W-:Y:S02]  /*2530*/  @!P2 LOP3.LUT R0, R15, 0x7ff00000, RZ, 0xc0, !PT ;  /* 0x7ff000000f00a812 */ /* 0x000fe400078ec0ff */
[----:B------:R-:W0:Y:S02]  /*2540*/  MUFU.RCP64H R19, R29 ;  /* 0x0000001d00137308 */ /* 0x000e240000001800 */
[----:B------:R-:W-:Y:S02]  /*2550*/  @!P2 ISETP.GE.U32.AND P3, PT, R6, R0, PT ;  /* 0x000000000600a20c */ /* 0x000fe40003f66070 */
[----:B------:R-:W-:-:S02]  /*2560*/  MOV R0, 0x1ca00000 ;  /* 0x1ca0000000007802 */ /* 0x000fc40000000f00 */
[----:B------:R-:W-:Y:S02]  /*2570*/  @!P0 LOP3.LUT R23, R29, 0x7ff00000, RZ, 0xc0, !PT ;  /* 0x7ff000001d178812 */ /* 0x000fe400078ec0ff */
[----:B------:R-:W-:-:S04]  /*2580*/  SEL R26, R0, 0x63400000, !P1 ;  /* 0x63400000001a7807 */ /* 0x000fc80004800000 */
[----:B------:R-:W-:Y:S01]  /*2590*/  LOP3.LUT R27, R26, 0x800fffff, R9, 0xf8, !PT ;  /* 0x800fffff1a1b7812 */ /* 0x000fe200078ef809 */
[----:B------:R-:W-:Y:S01]  /*25a0*/  IMAD.MOV.U32 R26, RZ, RZ, R8 ;  /* 0x000000ffff1a7224 */ /* 0x000fe200078e0008 */
[----:B0-----:R-:W-:-:S08]  /*25b0*/  DFMA R24, R18, -R28, 1 ;  /* 0x3ff000001218742b */ /* 0x001fd0000000081c */
[----:B------:R-:W-:-:S08]  /*25c0*/  DFMA R24, R24, R24, R24 ;  /* 0x000000181818722b */ /* 0x000fd00000000018 */
[----:B------:R-:W-:Y:S01]  /*25d0*/  DFMA R24, R18, R24, R18 ;  /* 0x000000181218722b */ /* 0x000fe20000000012 */
[----:B------:R-:W-:-:S04]  /*25e0*/  @!P2 SEL R18, R0, 0x63400000, !P3 ;  /* 0x634000000012a807 */ /* 0x000fc80005800000 */
[----:B------:R-:W-:-:S03]  /*25f0*/  @!P2 LOP3.LUT R18, R18, 0x80000000, R9, 0xf8, !PT ;  /* 0x800000001212a812 */ /* 0x000fc600078ef809 */
[----:B------:R-:W-:Y:S01]  /*2600*/  DFMA R30, R24, -R28, 1 ;  /* 0x3ff00000181e742b */ /* 0x000fe2000000081c */
[----:B------:R-:W-:Y:S01]  /*2610*/  @!P2 LOP3.LUT R19, R18, 0x100000, RZ, 0xfc, !PT ;  /* 0x001000001213a812 */ /* 0x000fe200078efcff */
[----:B------:R-:W-:-:S06]  /*2620*/  @!P2 IMAD.MOV.U32 R18, RZ, RZ, RZ ;  /* 0x000000ffff12a224 */ /* 0x000fcc00078e00ff */
[----:B------:R-:W-:Y:S02]  /*2630*/  DFMA R30, R24, R30, R24 ;  /* 0x0000001e181e722b */ /* 0x000fe40000000018 */
[----:B------:R-:W-:-:S08]  /*2640*/  @!P2 DFMA R26, R26, 2, -R18 ;  /* 0x400000001a1aa82b */ /* 0x000fd00000000812 */
[----:B------:R-:W-:Y:S02]  /*2650*/  DMUL R24, R30, R26 ;  /* 0x0000001a1e187228 */ /* 0x000fe40000000000 */
[----:B------:R-:W-:-:S06]  /*2660*/  @!P2 LOP3.LUT R22, R27, 0x7ff00000, RZ, 0xc0, !PT ;  /* 0x7ff000001b16a812 */ /* 0x000fcc00078ec0ff */
[----:B------:R-:W-:-:S08]  /*2670*/  DFMA R18, R24, -R28, R26 ;  /* 0x8000001c1812722b */ /* 0x000fd0000000001a */
[----:B------:R-:W-:Y:S01]  /*2680*/  DFMA R18, R30, R18, R24 ;  /* 0x000000121e12722b */ /* 0x000fe20000000018 */
[----:B------:R-:W-:Y:S02]  /*2690*/  VIADD R24, R22, 0xffffffff ;  /* 0xffffffff16187836 */ /* 0x000fe40000000000 */
[----:B------:R-:W-:-:S03]  /*26a0*/  VIADD R25, R23, 0xffffffff ;  /* 0xffffffff17197836 */ /* 0x000fc60000000000 */
[----:B------:R-:W-:-:S04]  /*26b0*/  ISETP.GT.U32.AND P0, PT, R24, 0x7feffffe, PT ;  /* 0x7feffffe1800780c */ /* 0x000fc80003f04070 */
[----:B------:R-:W-:-:S13]  /*26c0*/  ISETP.GT.U32.OR P0, PT, R25, 0x7feffffe, P0 ;  /* 0x7feffffe1900780c */ /* 0x000fda0000704470 */
[----:B------:R-:W-:Y:S05]  /*26d0*/  @P0 BRA `(.L_x_834) ;  /* 0x00000000006c0947 */ /* 0x000fea0003800000 */
[----:B------:R-:W-:-:S04]  /*26e0*/  LOP3.LUT R8, R15, 0x7ff00000, RZ, 0xc0, !PT ;  /* 0x7ff000000f087812 */ /* 0x000fc800078ec0ff */
[CC--:B------:R-:W-:Y:S02]  /*26f0*/  VIADDMNMX R9, R6.reuse, -R8.reuse, 0xb9600000, !PT ;  /* 0xb960000006097446 */ /* 0x0c0fe40007800908 */
[----:B------:R-:W-:Y:S02]  /*2700*/  ISETP.GE.U32.AND P0, PT, R6, R8, PT ;  /* 0x000000080600720c */ /* 0x000fe40003f06070 */
[----:B------:R-:W-:Y:S02]  /*2710*/  VIMNMX R9, PT, PT, R9, 0x46a00000, PT ;  /* 0x46a0000009097848 */ /* 0x000fe40003fe0100 */
[----:B------:R-:W-:Y:S02]  /*2720*/  SEL R0, R0, 0x63400000, !P0 ;  /* 0x6340000000007807 */ /* 0x000fe40004000000 */
[----:B------:R-:W-:-:S03]  /*2730*/  MOV R8, RZ ;  /* 0x000000ff00087202 */ /* 0x000fc60000000f00 */
[----:B------:R-:W-:-:S04]  /*2740*/  IMAD.IADD R0, R9, 0x1, -R0 ;  /* 0x0000000109007824 */ /* 0x000fc800078e0a00 */
[----:B------:R-:W-:-:S06]  /*2750*/  VIADD R9, R0, 0x7fe00000 ;  /* 0x7fe0000000097836 */ /* 0x000fcc0000000000 */
[----:B------:R-:W-:-:S10]  /*2760*/  DMUL R24, R18, R8 ;  /* 0x0000000812187228 */ /* 0x000fd40000000000 */
[----:B------:R-:W-:-:S13]  /*2770*/  FSETP.GTU.AND P0, PT, |R25|, 1.469367938527859385e-39, PT ;  /* 0x001000001900780b */ /* 0x000fda0003f0c200 */
[----:B------:R-:W-:Y:S05]  /*2780*/  @P0 BRA `(.L_x_835) ;  /* 0x0000000000940947 */ /* 0x000fea0003800000 */
[----:B------:R-:W-:Y:S01]  /*2790*/  DFMA R26, R18, -R28, R26 ;  /* 0x8000001c121a722b */ /* 0x000fe2000000001a */
[----:B------:R-:W-:-:S09]  /*27a0*/  IMAD.MOV.U32 R22, RZ, RZ, RZ ;  /* 0x000000ffff167224 */ /* 0x000fd200078e00ff */
[C---:B------:R-:W-:Y:S02]  /*27b0*/  FSETP.NEU.AND P0, PT, R27.reuse, RZ, PT ;  /* 0x000000ff1b00720b */ /* 0x040fe40003f0d000 */
[----:B------:R-:W-:-:S04]  /*27c0*/  LOP3.LUT R14, R27, 0x80000000, R15, 0x48, !PT ;  /* 0x800000001b0e7812 */ /* 0x000fc800078e480f */
[----:B------:R-:W-:-:S07]  /*27d0*/  LOP3.LUT R23, R14, R9, RZ, 0xfc, !PT ;  /* 0x000000090e177212 */ /* 0x000fce00078efcff */
[----:B------:R-:W-:Y:S05]  /*27e0*/  @!P0 BRA `(.L_x_835) ;  /* 0x00000000007c8947 */ /* 0x000fea0003800000 */
[----:B------:R-:W-:Y:S02]  /*27f0*/  IMAD.MOV R9, RZ, RZ, -R0 ;  /* 0x000000ffff097224 */ /* 0x000fe400078e0a00 */
[----:B------:R-:W-:-:S06]  /*2800*/  IMAD.MOV.U32 R8, RZ, RZ, RZ ;  /* 0x000000ffff087224 */ /* 0x000fcc00078e00ff */
[----:B------:R-:W-:Y:S02]  /*2810*/  DFMA R8, R24, -R8, R18 ;  /* 0x800000081808722b */ /* 0x000fe40000000012 */
[----:B------:R-:W-:-:S04]  /*2820*/  DMUL.RP R18, R18, R22 ;  /* 0x0000001612127228 */ /* 0x000fc80000008000 */
[----:B------:R-:W-:-:S04]  /*2830*/  IADD3 R8, PT, PT, -R0, -0x43300000, RZ ;  /* 0xbcd0000000087810 */ /* 0x000fc80007ffe1ff */
[----:B------:R-:W-:Y:S02]  /*2840*/  FSETP.NEU.AND P0, PT, |R9|, R8, PT ;  /* 0x000000080900720b */ /* 0x000fe40003f0d200 */
[----:B------:R-:W-:Y:S02]  /*2850*/  LOP3.LUT R9, R19, R14, RZ, 0x3c, !PT ;  /* 0x0000000e13097212 */ /* 0x000fe400078e3cff */
[----:B------:R-:W-:Y:S02]  /*2860*/  FSEL R24, R18, R24, !P0 ;  /* 0x0000001812187208 */ /* 0x000fe40004000000 */
[----:B------:R-:W-:Y:S01]  /*2870*/  FSEL R25, R9, R25, !P0 ;  /* 0x0000001909197208 */ /* 0x000fe20004000000 */
[----:B------:R-:W-:Y:S06]  /*2880*/  BRA `(.L_x_835) ;  /* 0x0000000000547947 */ /* 0x000fec0003800000 */
.L_x_834:
[----:B------:R-:W-:-:S14]  /*2890*/  DSETP.NAN.AND P0, PT, R8, R8, PT ;  /* 0x000000080800722a */ /* 0x000fdc0003f08000 */
[----:B------:R-:W-:Y:S05]  /*28a0*/  @P0 BRA `(.L_x_836) ;  /* 0x0000000000440947 */ /* 0x000fea0003800000 */
[----:B------:R-:W-:-:S14]  /*28b0*/  DSETP.NAN.AND P0, PT, R14, R14, PT ;  /* 0x0000000e0e00722a */ /* 0x000fdc0003f08000 */
[----:B------:R-:W-:Y:S05]  /*28c0*/  @P0 BRA `(.L_x_837) ;  /* 0x0000000000300947 */ /* 0x000fea0003800000 */
[----:B------:R-:W-:Y:S01]  /*28d0*/  ISETP.NE.AND P0, PT, R22, R23, PT ;  /* 0x000000171600720c */ /* 0x000fe20003f05270 */
[----:B------:R-:W-:Y:S02]  /*28e0*/  IMAD.MOV.U32 R24, RZ, RZ, 0x0 ;  /* 0x00000000ff187424 */ /* 0x000fe400078e00ff */
[----:B------:R-:W-:-:S10]  /*28f0*/  IMAD.MOV.U32 R25, RZ, RZ, -0x80000 ;  /* 0xfff80000ff197424 */ /* 0x000fd400078e00ff */
[----:B------:R-:W-:Y:S05]  /*2900*/  @!P0 BRA `(.L_x_835) ;  /* 0x0000000000348947 */ /* 0x000fea0003800000 */
[----:B------:R-:W-:Y:S02]  /*2910*/  ISETP.NE.AND P0, PT, R22, 0x7ff00000, PT ;  /* 0x7ff000001600780c */ /* 0x000fe40003f05270 */
[----:B------:R-:W-:Y:S02]  /*2920*/  LOP3.LUT R25, R9, 0x80000000, R15, 0x48, !PT ;  /* 0x8000000009197812 */ /* 0x000fe400078e480f */
[----:B------:R-:W-:-:S13]  /*2930*/  ISETP.EQ.OR P0, PT, R23, RZ, !P0 ;  /* 0x000000ff1700720c */ /* 0x000fda0004702670 */
[----:B------:R-:W-:Y:S01]  /*2940*/  @P0 LOP3.LUT R0, R25, 0x7ff00000, RZ, 0xfc, !PT ;  /* 0x7ff0000019000812 */ /* 0x000fe200078efcff */
[----:B------:R-:W-:Y:S02]  /*2950*/  @!P0 IMAD.MOV.U32 R24, RZ, RZ, RZ ;  /* 0x000000ffff188224 */ /* 0x000fe400078e00ff */
[----:B------:R-:W-:Y:S01]  /*2960*/  @P0 IMAD.MOV.U32 R24, RZ, RZ, RZ ;  /* 0x000000ffff180224 */ /* 0x000fe200078e00ff */
[----:B------:R-:W-:Y:S01]  /*2970*/  @P0 MOV R25, R0 ;  /* 0x0000000000190202 */ /* 0x000fe20000000f00 */
[----:B------:R-:W-:Y:S06]  /*2980*/  BRA `(.L_x_835) ;  /* 0x0000000000147947 */ /* 0x000fec0003800000 */
.L_x_837:
[----:B------:R-:W-:Y:S01]  /*2990*/  LOP3.LUT R25, R15, 0x80000, RZ, 0xfc, !PT ;  /* 0x000800000f197812 */ /* 0x000fe200078efcff */
[----:B------:R-:W-:Y:S01]  /*29a0*/  IMAD.MOV.U32 R24, RZ, RZ, R14 ;  /* 0x000000ffff187224 */ /* 0x000fe200078e000e */
[----:B------:R-:W-:Y:S06]  /*29b0*/  BRA `(.L_x_835) ;  /* 0x0000000000087947 */ /* 0x000fec0003800000 */
.L_x_836:
[----:B------:R-:W-:Y:S01]  /*29c0*/  LOP3.LUT R25, R9, 0x80000, RZ, 0xfc, !PT ;  /* 0x0008000009197812 */ /* 0x000fe200078efcff */
[----:B------:R-:W-:-:S07]  /*29d0*/  IMAD.MOV.U32 R24, RZ, RZ, R8 ;  /* 0x000000ffff187224 */ /* 0x000fce00078e0008 */
.L_x_835:
[----:B------:R-:W-:Y:S05]  /*29e0*/  BSYNC.RECONVERGENT B2 ;  /* 0x0000000000027941 */ /* 0x000fea0003800200 */
.L_x_833:
[----:B------:R-:W-:Y:S02]  /*29f0*/  IMAD.MOV.U32 R8, RZ, RZ, R10 ;  /* 0x000000ffff087224 */ /* 0x000fe400078e000a */
[----:B------:R-:W-:-:S04]  /*2a00*/  IMAD.MOV.U32 R9, RZ, RZ, 0x0 ;  /* 0x00000000ff097424 */ /* 0x000fc800078e00ff */
[----:B------:R-:W-:Y:S05]  /*2a10*/  RET.REL.NODEC R8 `(_Z23buscar_siguiente_kernel6float2S_PS_fPdi) ;  /* 0xffffffd408787950 */ /* 0x000fea0003c3ffff */
        .weak           $__internal_1_$__cuda_sm20_sqrt_rn_f32_slowpath
        .type           $__internal_1_$__cuda_sm20_sqrt_rn_f32_slowpath,@function
        .size           $__internal_1_$__cuda_sm20_sqrt_rn_f32_slowpath,($__internal_2_$__cuda_sm3x_div_rn_noftz_f32_slowpath - $__internal_1_$__cuda_sm20_sqrt_rn_f32_slowpath)
$__internal_1_$__cuda_sm20_sqrt_rn_f32_slowpath:
[----:B------:R-:W-:-:S13]  /*2a20*/  LOP3.LUT P0, RZ, R0, 0x7fffffff, RZ, 0xc0, !PT ;  /* 0x7fffffff00ff7812 */ /* 0x000fda000780c0ff */
[----:B------:R-:W-:Y:S01]  /*2a30*/  @!P0 IMAD.MOV.U32 R6, RZ, RZ, R0 ;  /* 0x000000ffff068224 */ /* 0x000fe200078e0000 */
[----:B------:R-:W-:Y:S06]  /*2a40*/  @!P0 BRA `(.L_x_838) ;  /* 0x0000000000408947 */ /* 0x000fec0003800000 */
[----:B------:R-:W-:-:S13]  /*2a50*/  FSETP.GEU.FTZ.AND P0, PT, R0, RZ, PT ;  /* 0x000000ff0000720b */ /* 0x000fda0003f1e000 */
[----:B------:R-:W-:Y:S01]  /*2a60*/  @!P0 IMAD.MOV.U32 R6, RZ, RZ, 0x7fffffff ;  /* 0x7fffffffff068424 */ /* 0x000fe200078e00ff */
[----:B------:R-:W-:Y:S06]  /*2a70*/  @!P0 BRA `(.L_x_838) ;  /* 0x0000000000348947 */ /* 0x000fec0003800000 */
[----:B------:R-:W-:-:S13]  /*2a80*/  FSETP.GTU.FTZ.AND P0, PT, |R0|, +INF , PT ;  /* 0x7f8000000000780b */ /* 0x000fda0003f1c200 */
[----:B------:R-:W-:Y:S01]  /*2a90*/  @P0 FADD.FTZ R6, R0, 1 ;  /* 0x3f80000000060421 */ /* 0x000fe20000010000 */
[----:B------:R-:W-:Y:S06]  /*2aa0*/  @P0 BRA `(.L_x_838) ;  /* 0x0000000000280947 */ /* 0x000fec0003800000 */
[----:B------:R-:W-:-:S13]  /*2ab0*/  FSETP.NEU.FTZ.AND P0, PT, |R0|, +INF , PT ;  /* 0x7f8000000000780b */ /* 0x000fda0003f1d200 */
[----:B------:R-:W-:-:S04]  /*2ac0*/  @P0 FFMA R8, R0, 1.84467440737095516160e+19, RZ ;  /* 0x5f80000000080823 */ /* 0x000fc800000000ff */
[----:B------:R-:W0:Y:S02]  /*2ad0*/  @P0 MUFU.RSQ R9, R8 ;  /* 0x0000000800090308 */ /* 0x000e240000001400 */
[----:B0-----:R-:W-:Y:S01]  /*2ae0*/  @P0 FMUL.FTZ R11, R8, R9 ;  /* 0x00000009080b0220 */ /* 0x001fe20000410000 */
[----:B------:R-:W-:-:S03]  /*2af0*/  @P0 FMUL.FTZ R9, R9, 0.5 ;  /* 0x3f00000009090820 */ /* 0x000fc60000410000 */
[----:B------:R-:W-:-:S04]  /*2b00*/  @P0 FADD.FTZ R6, -R11, -RZ ;  /* 0x800000ff0b060221 */ /* 0x000fc80000010100 */
[----:B------:R-:W-:Y:S01]  /*2b10*/  @P0 FFMA R10, R11, R6, R8 ;  /* 0x000000060b0a0223 */ /* 0x000fe20000000008 */
[----:B------:R-:W-:-:S03]  /*2b20*/  @!P0 IMAD.MOV.U32 R6, RZ, RZ, R0 ;  /* 0x000000ffff068224 */ /* 0x000fc600078e0000 */
[----:B------:R-:W-:-:S04]  /*2b30*/  @P0 FFMA R9, R10, R9, R11 ;  /* 0x000000090a090223 */ /* 0x000fc8000000000b */
[----:B------:R-:W-:-:S07]  /*2b40*/  @P0 FMUL.FTZ R6, R9, 2.3283064365386962891e-10 ;  /* 0x2f80000009060820 */ /* 0x000fce0000410000 */
.L_x_838:
[----:B------:R-:W-:Y:S01]  /*2b50*/  MOV R8, R12 ;  /* 0x0000000c00087202 */ /* 0x000fe20000000f00 */
[----:B------:R-:W-:-:S04]  /*2b60*/  IMAD.MOV.U32 R9, RZ, RZ, 0x0 ;  /* 0x00000000ff097424 */ /* 0x000fc800078e00ff */
[----:B------:R-:W-:Y:S05]  /*2b70*/  RET.REL.NODEC R8 `(_Z23buscar_siguiente_kernel6float2S_PS_fPdi) ;  /* 0xffffffd408207950 */ /* 0x000fea0003c3ffff */
        .weak           $__internal_2_$__cuda_sm3x_div_rn_noftz_f32_slowpath
        .type           $__internal_2_$__cuda_sm3x_div_rn_noftz_f32_slowpath,@function
        .size           $__internal_2_$__cuda_sm3x_div_rn_noftz_f32_slowpath,($_Z23buscar_siguiente_kernel6float2S_PS_fPdi$__internal_accurate_pow - $__internal_2_$__cuda_sm3x_div_rn_noftz_f32_slowpath)
$__internal_2_$__cuda_sm3x_div_rn_noftz_f32_slowpath:
[----:B------:R-:W-:Y:S01]  /*2b80*/  SHF.R.U32.HI R8, RZ, 0x17, R14 ;  /* 0x00000017ff087819 */ /* 0x000fe2000001160e */
[----:B------:R-:W-:Y:S01]  /*2b90*/  BSSY.RECONVERGENT B2, `(.L_x_839) ;  /* 0x0000064000027945 */ /* 0x000fe20003800200 */
[----:B------:R-:W-:Y:S02]  /*2ba0*/  SHF.R.U32.HI R10, RZ, 0x17, R0 ;  /* 0x00000017ff0a7819 */ /* 0x000fe40000011600 */
[----:B------:R-:W-:Y:S02]  /*2bb0*/  LOP3.LUT R8, R8, 0xff, RZ, 0xc0, !PT ;  /* 0x000000ff08087812 */ /* 0x000fe400078ec0ff */
[----:B------:R-:W-:-:S03]  /*2bc0*/  LOP3.LUT R10, R10, 0xff, RZ, 0xc0, !PT ;  /* 0x000000ff0a0a7812 */ /* 0x000fc600078ec0ff */
[----:B------:R-:W-:Y:S02]  /*2bd0*/  VIADD R9, R8, 0xffffffff ;  /* 0xffffffff08097836 */ /* 0x000fe40000000000 */
[----:B------:R-:W-:-:S03]  /*2be0*/  VIADD R15, R10, 0xffffffff ;  /* 0xffffffff0a0f7836 */ /* 0x000fc60000000000 */
[----:B------:R-:W-:-:S04]  /*2bf0*/  ISETP.GT.U32.AND P0, PT, R9, 0xfd, PT ;  /* 0x000000fd0900780c */ /* 0x000fc80003f04070 */
[----:B------:R-:W-:-:S13]  /*2c00*/  ISETP.GT.U32.OR P0, PT, R15, 0xfd, P0 ;  /* 0x000000fd0f00780c */ /* 0x000fda0000704470 */
[----:B------:R-:W-:Y:S01]  /*2c10*/  @!P0 IMAD.MOV.U32 R9, RZ, RZ, RZ ;  /* 0x000000ffff098224 */ /* 0x000fe200078e00ff */
[----:B------:R-:W-:Y:S06]  /*2c20*/  @!P0 BRA `(.L_x_840) ;  /* 0x0000000000648947 */ /* 0x000fec0003800000 */
[----:B------:R-:W-:Y:S02]  /*2c30*/  FSETP.GTU.FTZ.AND P0, PT, |R0|, +INF , PT ;  /* 0x7f8000000000780b */ /* 0x000fe40003f1c200 */
[----:B------:R-:W-:-:S04]  /*2c40*/  FSETP.GTU.FTZ.AND P2, PT, |R14|, +INF , PT ;  /* 0x7f8000000e00780b */ /* 0x000fc80003f5c200 */
[----:B------:R-:W-:-:S13]  /*2c50*/  PLOP3.LUT P0, PT, P0, P2, PT, 0xf8, 0x8f ;  /* 0x00000000008f781c */ /* 0x000fda0000705f70 */
[----:B------:R-:W-:Y:S05]  /*2c60*/  @P0 BRA `(.L_x_841) ;  /* 0x0000000400540947 */ /* 0x000fea0003800000 */
[----:B------:R-:W-:-:S13]  /*2c70*/  LOP3.LUT P0, RZ, R14, 0x7fffffff, R0, 0xc8, !PT ;  /* 0x7fffffff0eff7812 */ /* 0x000fda000780c800 */
[----:B------:R-:W-:Y:S05]  /*2c80*/  @!P0 BRA `(.L_x_842) ;  /* 0x0000000400448947 */ /* 0x000fea0003800000 */
[----:B------:R-:W-:Y:S02]  /*2c90*/  FSETP.NEU.FTZ.AND P2, PT, |R0|, +INF , PT ;  /* 0x7f8000000000780b */ /* 0x000fe40003f5d200 */
[----:B------:R-:W-:Y:S02]  /*2ca0*/  FSETP.NEU.FTZ.AND P3, PT, |R14|, +INF , PT ;  /* 0x7f8000000e00780b */ /* 0x000fe40003f7d200 */
[----:B------:R-:W-:-:S11]  /*2cb0*/  FSETP.NEU.FTZ.AND P0, PT, |R0|, +INF , PT ;  /* 0x7f8000000000780b */ /* 0x000fd60003f1d200 */
[----:B------:R-:W-:Y:S05]  /*2cc0*/  @!P3 BRA !P2, `(.L_x_842) ;  /* 0x000000040034b947 */ /* 0x000fea0005000000 */
[----:B------:R-:W-:-:S04]  /*2cd0*/  LOP3.LUT P2, RZ, R0, 0x7fffffff, RZ, 0xc0, !PT ;  /* 0x7fffffff00ff7812 */ /* 0x000fc8000784c0ff */
[----:B------:R-:W-:-:S13]  /*2ce0*/  PLOP3.LUT P2, PT, P3, P2, PT, 0x2f, 0xf2 ;  /* 0x0000000000f2781c */ /* 0x000fda0001f44577 */
[----:B------:R-:W-:Y:S05]  /*2cf0*/  @P2 BRA `(.L_x_843) ;  /* 0x0000000400202947 */ /* 0x000fea0003800000 */
[----:B------:R-:W-:-:S04]  /*2d00*/  LOP3.LUT P2, RZ, R14, 0x7fffffff, RZ, 0xc0, !PT ;  /* 0x7fffffff0eff7812 */ /* 0x000fc8000784c0ff */
[----:B------:R-:W-:-:S13]  /*2d10*/  PLOP3.LUT P0, PT, P0, P2, PT, 0x2f, 0xf2 ;  /* 0x0000000000f2781c */ /* 0x000fda0000704577 */
[----:B------:R-:W-:Y:S05]  /*2d20*/  @P0 BRA `(.L_x_844) ;  /* 0x0000000400080947 */ /* 0x000fea0003800000 */
[----:B------:R-:W-:-:S05]  /*2d30*/  VIADD R9, R10, 0xffffffff ;  /* 0xffffffff0a097836 */ /* 0x000fca0000000000 */
[----:B------:R-:W-:Y:S01]  /*2d40*/  ISETP.GE.AND P0, PT, R9, RZ, PT ;  /* 0x000000ff0900720c */ /* 0x000fe20003f06270 */
[----:B------:R-:W-:-:S05]  /*2d50*/  VIADD R9, R8, 0xffffffff ;  /* 0xffffffff08097836 */ /* 0x000fca0000000000 */
[----:B------:R-:W-:-:S07]  /*2d60*/  ISETP.GE.AND P2, PT, R9, RZ, PT ;  /* 0x000000ff0900720c */ /* 0x000fce0003f46270 */
[----:B------:R-:W-:Y:S01]  /*2d70*/  @P0 IMAD.MOV.U32 R9, RZ, RZ, RZ ;  /* 0x000000ffff090224 */ /* 0x000fe200078e00ff */
[----:B------:R-:W-:Y:S01]  /*2d80*/  @!P0 MOV R9, 0xffffffc0 ;  /* 0xffffffc000098802 */ /* 0x000fe20000000f00 */
[----:B------:R-:W-:-:S04]  /*2d90*/  @!P0 FFMA R0, R0, 1.84467440737095516160e+19, RZ ;  /* 0x5f80000000008823 */ /* 0x000fc800000000ff */
[----:B------:R-:W-:Y:S01]  /*2da0*/  @!P2 FFMA R14, R14, 1.84467440737095516160e+19, RZ ;  /* 0x5f8000000e0ea823 */ /* 0x000fe200000000ff */
[----:B------:R-:W-:-:S07]  /*2db0*/  @!P2 VIADD R9, R9, 0x40 ;  /* 0x000000400909a836 */ /* 0x000fce0000000000 */
.L_x_840:
[----:B------:R-:W-:Y:S01]  /*2dc0*/  LEA R15, R8, 0xc0800000, 0x17 ;  /* 0xc0800000080f7811 */ /* 0x000fe200078eb8ff */
[----:B------:R-:W-:Y:S01]  /*2dd0*/  VIADD R10, R10, 0xffffff81 ;  /* 0xffffff810a0a7836 */ /* 0x000fe20000000000 */
[----:B------:R-:W-:Y:S03]  /*2de0*/  BSSY.RECONVERGENT B3, `(.L_x_845) ;  /* 0x0000035000037945 */ /* 0x000fe60003800200 */
[----:B------:R-:W-:Y:S01]  /*2df0*/  IMAD.IADD R14, R14, 0x1, -R15 ;  /* 0x000000010e0e7824 */ /* 0x000fe200078e0a0f */
[C---:B------:R-:W-:Y:S01]  /*2e00*/  IADD3 R8, PT, PT, R10.reuse, 0x7f, -R8 ;  /* 0x0000007f0a087810 */ /* 0x040fe20007ffe808 */
[----:B------:R-:W-:Y:S02]  /*2e10*/  IMAD R0, R10, -0x800000, R0 ;  /* 0xff8000000a007824 */ /* 0x000fe400078e0200 */
[----:B------:R0:W1:Y:S02]  /*2e20*/  MUFU.RCP R15, R14 ;  /* 0x0000000e000f7308 */ /* 0x0000640000001000 */
[----:B------:R-:W-:-:S02]  /*2e30*/  IMAD.IADD R8, R8, 0x1, R9 ;  /* 0x0000000108087824 */ /* 0x000fc400078e0209 */
[----:B0-----:R-:W-:-:S04]  /*2e40*/  FADD.FTZ R14, -R14, -RZ ;  /* 0x800000ff0e0e7221 */ /* 0x001fc80000010100 */
[----:B-1----:R-:W-:-:S04]  /*2e50*/  FFMA R18, R15, R14, 1 ;  /* 0x3f8000000f127423 */ /* 0x002fc8000000000e */
[----:B------:R-:W-:-:S04]  /*2e60*/  FFMA R15, R15, R18, R15 ;  /* 0x000000120f0f7223 */ /* 0x000fc8000000000f */
[----:B------:R-:W-:-:S04]  /*2e70*/  FFMA R18, R0, R15, RZ ;  /* 0x0000000f00127223 */ /* 0x000fc800000000ff */
[----:B------:R-:W-:-:S04]  /*2e80*/  FFMA R19, R14, R18, R0 ;  /* 0x000000120e137223 */ /* 0x000fc80000000000 */
[----:B------:R-:W-:-:S04]  /*2e90*/  FFMA R19, R15, R19, R18 ;  /* 0x000000130f137223 */ /* 0x000fc80000000012 */
[----:B------:R-:W-:-:S04]  /*2ea0*/  FFMA R14, R14, R19, R0 ;  /* 0x000000130e0e7223 */ /* 0x000fc80000000000 */
[----:B------:R-:W-:-:S05]  /*2eb0*/  FFMA R0, R15, R14, R19 ;  /* 0x0000000e0f007223 */ /* 0x000fca0000000013 */
[----:B------:R-:W-:-:S04]  /*2ec0*/  SHF.R.U32.HI R10, RZ, 0x17, R0 ;  /* 0x00000017ff0a7819 */ /* 0x000fc80000011600 */
[----:B------:R-:W-:-:S05]  /*2ed0*/  LOP3.LUT R9, R10, 0xff, RZ, 0xc0, !PT ;  /* 0x000000ff0a097812 */ /* 0x000fca00078ec0ff */
[----:B------:R-:W-:-:S04]  /*2ee0*/  IMAD.IADD R9, R9, 0x1, R8 ;  /* 0x0000000109097824 */ /* 0x000fc800078e0208 */
[----:B------:R-:W-:-:S05]  /*2ef0*/  VIADD R10, R9, 0xffffffff ;  /* 0xffffffff090a7836 */ /* 0x000fca0000000000 */
[----:B------:R-:W-:-:S13]  /*2f00*/  ISETP.GE.U32.AND P0, PT, R10, 0xfe, PT ;  /* 0x000000fe0a00780c */ /* 0x000fda0003f06070 */
[----:B------:R-:W-:Y:S05]  /*2f10*/  @!P0 BRA `(.L_x_846) ;  /* 0x0000000000808947 */ /* 0x000fea0003800000 */
[----:B------:R-:W-:-:S13]  /*2f20*/  ISETP.GT.AND P0, PT, R9, 0xfe, PT ;  /* 0x000000fe0900780c */ /* 0x000fda0003f04270 */
[----:B------:R-:W-:Y:S05]  /*2f30*/  @P0 BRA `(.L_x_847) ;  /* 0x00000000006c0947 */ /* 0x000fea0003800000 */
[----:B------:R-:W-:-:S13]  /*2f40*/  ISETP.GE.AND P0, PT, R9, 0x1, PT ;  /* 0x000000010900780c */ /* 0x000fda0003f06270 */
[----:B------:R-:W-:Y:S05]  /*2f50*/  @P0 BRA `(.L_x_848) ;  /* 0x0000000000740947 */ /* 0x000fea0003800000 */
[----:B------:R-:W-:Y:S02]  /*2f60*/  ISETP.GE.AND P0, PT, R9, -0x18, PT ;  /* 0xffffffe80900780c */ /* 0x000fe40003f06270 */
[----:B------:R-:W-:-:S11]  /*2f70*/  LOP3.LUT R0, R0, 0x80000000, RZ, 0xc0, !PT ;  /* 0x8000000000007812 */ /* 0x000fd600078ec0ff */
[----:B------:R-:W-:Y:S05]  /*2f80*/  @!P0 BRA `(.L_x_848) ;  /* 0x0000000000688947 */ /* 0x000fea0003800000 */
[CCC-:B------:R-:W-:Y:S01]  /*2f90*/  FFMA.RZ R8, R15.reuse, R14.reuse, R19.reuse ;  /* 0x0000000e0f087223 */ /* 0x1c0fe2000000c013 */
[CCC-:B------:R-:W-:Y:S01]  /*2fa0*/  FFMA.RP R10, R15.reuse, R14.reuse, R19.reuse ;  /* 0x0000000e0f0a7223 */ /* 0x1c0fe20000008013 */
[----:B------:R-:W-:Y:S01]  /*2fb0*/  FFMA.RM R15, R15, R14, R19 ;  /* 0x0000000e0f0f7223 */ /* 0x000fe20000004013 */
[C---:B------:R-:W-:Y:S01]  /*2fc0*/  VIADD R14, R9.reuse, 0x20 ;  /* 0x00000020090e7836 */ /* 0x040fe20000000000 */
[C---:B------:R-:W-:Y:S02]  /*2fd0*/  ISETP.NE.AND P3, PT, R9.reuse, RZ, PT ;  /* 0x000000ff0900720c */ /* 0x040fe40003f65270 */
[----:B------:R-:W-:Y:S02]  /*2fe0*/  LOP3.LUT R8, R8, 0x7fffff, RZ, 0xc0, !PT ;  /* 0x007fffff08087812 */ /* 0x000fe400078ec0ff */
[----:B------:R-:W-:Y:S02]  /*2ff0*/  ISETP.NE.AND P2, PT, R9, RZ, PT ;  /* 0x000000ff0900720c */ /* 0x000fe40003f45270 */
[----:B------:R-:W-:-:S02]  /*3000*/  LOP3.LUT R8, R8, 0x800000, RZ, 0xfc, !PT ;  /* 0x0080000008087812 */ /* 0x000fc400078efcff */
[----:B------:R-:W-:Y:S02]  /*3010*/  IADD3 R9, PT, PT, -R9, RZ, RZ ;  /* 0x000000ff09097210 */ /* 0x000fe40007ffe1ff */
[----:B------:R-:W-:Y:S02]  /*3020*/  SHF.L.U32 R14, R8, R14, RZ ;  /* 0x0000000e080e7219 */ /* 0x000fe400000006ff */
[----:B------:R-:W-:Y:S02]  /*3030*/  FSETP.NEU.FTZ.AND P0, PT, R10, R15, PT ;  /* 0x0000000f0a00720b */ /* 0x000fe40003f1d000 */
[----:B------:R-:W-:Y:S02]  /*3040*/  SEL R9, R9, RZ, P3 ;  /* 0x000000ff09097207 */ /* 0x000fe40001800000 */
[----:B------:R-:W-:Y:S02]  /*3050*/  ISETP.NE.AND P2, PT, R14, RZ, P2 ;  /* 0x000000ff0e00720c */ /* 0x000fe40001745270 */
[----:B------:R-:W-:-:S02]  /*3060*/  SHF.R.U32.HI R9, RZ, R9, R8 ;  /* 0x00000009ff097219 */ /* 0x000fc40000011608 */
[----:B------:R-:W-:Y:S02]  /*3070*/  PLOP3.LUT P0, PT, P0, P2, PT, 0xf8, 0x8f ;  /* 0x00000000008f781c */ /* 0x000fe40000705f70 */
[----:B------:R-:W-:Y:S02]  /*3080*/  SHF.R.U32.HI R8, RZ, 0x1, R9 ;  /* 0x00000001ff087819 */ /* 0x000fe40000011609 */
[----:B------:R-:W-:-:S04]  /*3090*/  SEL R15, RZ, 0x1, !P0 ;  /* 0x00000001ff0f7807 */ /* 0x000fc80004000000 */
[----:B------:R-:W-:-:S04]  /*30a0*/  LOP3.LUT R10, R15, 0x1, R8, 0xf8, !PT ;  /* 0x000000010f0a7812 */ /* 0x000fc800078ef808 */
[----:B------:R-:W-:-:S05]  /*30b0*/  LOP3.LUT R9, R10, R9, RZ, 0xc0, !PT ;  /* 0x000000090a097212 */ /* 0x000fca00078ec0ff */
[----:B------:R-:W-:-:S05]  /*30c0*/  IMAD.IADD R9, R8, 0x1, R9 ;  /* 0x0000000108097824 */ /* 0x000fca00078e0209 */
[----:B------:R-:W-:Y:S01]  /*30d0*/  LOP3.LUT R0, R9, R0, RZ, 0xfc, !PT ;  /* 0x0000000009007212 */ /* 0x000fe200078efcff */
[----:B------:R-:W-:Y:S06]  /*30e0*/  BRA `(.L_x_848) ;  /* 0x0000000000107947 */ /* 0x000fec0003800000 */
.L_x_847:
[----:B------:R-:W-:-:S04]  /*30f0*/  LOP3.LUT R0, R0, 0x80000000, RZ, 0xc0, !PT ;  /* 0x8000000000007812 */ /* 0x000fc800078ec0ff */
[----:B------:R-:W-:Y:S01]  /*3100*/  LOP3.LUT R0, R0, 0x7f800000, RZ, 0xfc, !PT ;  /* 0x7f80000000007812 */ /* 0x000fe200078efcff */
[----:B------:R-:W-:Y:S06]  /*3110*/  BRA `(.L_x_848) ;  /* 0x0000000000047947 */ /* 0x000fec0003800000 */
.L_x_846:
[----:B------:R-:W-:-:S07]  /*3120*/  IMAD R0, R8, 0x800000, R0 ;  /* 0x0080000008007824 */ /* 0x000fce00078e0200 */
.L_x_848:
[----:B------:R-:W-:Y:S05]  /*3130*/  BSYNC.RECONVERGENT B3 ;  /* 0x0000000000037941 */ /* 0x000fea0003800200 */
.L_x_845:
[----:B------:R-:W-:Y:S05]  /*3140*/  BRA `(.L_x_849) ;  /* 0x0000000000207947 */ /* 0x000fea0003800000 */
.L_x_844:
[----:B------:R-:W-:-:S04]  /*3150*/  LOP3.LUT R0, R14, 0x80000000, R0, 0x48, !PT ;  /* 0x800000000e007812 */ /* 0x000fc800078e4800 */
[----:B------:R-:W-:Y:S01]  /*3160*/  LOP3.LUT R0, R0, 0x7f800000, RZ, 0xfc, !PT ;  /* 0x7f80000000007812 */ /* 0x000fe200078efcff */
[----:B------:R-:W-:Y:S06]  /*3170*/  BRA `(.L_x_849) ;  /* 0x0000000000147947 */ /* 0x000fec0003800000 */
.L_x_843:
[----:B------:R-:W-:Y:S01]  /*3180*/  LOP3.LUT R0, R14, 0x80000000, R0, 0x48, !PT ;  /* 0x800000000e007812 */ /* 0x000fe200078e4800 */
[----:B------:R-:W-:Y:S06]  /*3190*/  BRA `(.L_x_849) ;  /* 0x00000000000c7947 */ /* 0x000fec0003800000 */
.L_x_842:
[----:B------:R-:W0:Y:S01]  /*31a0*/  MUFU.RSQ R0, -QNAN ;  /* 0xffc0000000007908 */ /* 0x000e220000001400 */
[----:B------:R-:W-:Y:S05]  /*31b0*/  BRA `(.L_x_849) ;  /* 0x0000000000047947 */ /* 0x000fea0003800000 */
.L_x_841:
[----:B------:R-:W-:-:S07]  /*31c0*/  FADD.FTZ R0, R0, R14 ;  /* 0x0000000e00007221 */ /* 0x000fce0000010000 */
.L_x_849:
[----:B------:R-:W-:Y:S05]  /*31d0*/  BSYNC.RECONVERGENT B2 ;  /* 0x0000000000027941 */ /* 0x000fea0003800200 */
.L_x_839:
[----:B------:R-:W-:Y:S02]  /*31e0*/  IMAD.MOV.U32 R8, RZ, RZ, R6 ;  /* 0x000000ffff087224 */ /* 0x000fe400078e0006 */
[----:B------:R-:W-:-:S04]  /*31f0*/  IMAD.MOV.U32 R9, RZ, RZ, 0x0 ;  /* 0x00000000ff097424 */ /* 0x000fc800078e00ff */
[----:B0-----:R-:W-:Y:S05]  /*3200*/  RET.REL.NODEC R8 `(_Z23buscar_siguiente_kernel6float2S_PS_fPdi) ;  /* 0xffffffcc087c7950 */ /* 0x001fea0003c3ffff */
        .type           $_Z23buscar_siguiente_kernel6float2S_PS_fPdi$__internal_accurate_pow,@function
        .size           $_Z23buscar_siguiente_kernel6float2S_PS_fPdi$__internal_accurate_pow,(.L_x_884 - $_Z23buscar_siguiente_kernel6float2S_PS_fPdi$__internal_accurate_pow)
$_Z23buscar_siguiente_kernel6float2S_PS_fPdi$__internal_accurate_pow:
[----:B------:R-:W-:Y:S01]  /*3210*/  ISETP.GT.U32.AND P0, PT, R6, 0xfffff, PT ;  /* 0x000fffff0600780c */ /* 0x000fe20003f04070 */
[----:B------:R-:W-:Y:S01]  /*3220*/  IMAD.MOV.U32 R2, RZ, RZ, R8 ;  /* 0x000000ffff027224 */ /* 0x000fe200078e0008 */
[----:B------:R-:W-:Y:S01]  /*3230*/  UMOV UR6, 0x7d2cafe2 ;  /* 0x7d2cafe200067882 */ /* 0x000fe20000000000 */
[----:B------:R-:W-:Y:S01]  /*3240*/  IMAD.MOV.U32 R3, RZ, RZ, R6 ;  /* 0x000000ffff037224 */ /* 0x000fe200078e0006 */
[----:B------:R-:W-:Y:S01]  /*3250*/  UMOV UR7, 0x3eb0f5ff ;  /* 0x3eb0f5ff00077882 */ /* 0x000fe20000000000 */
[----:B------:R-:W-:Y:S01]  /*3260*/  IMAD.MOV.U32 R14, RZ, RZ, 0x41ad3b5a ;  /* 0x41ad3b5aff0e7424 */ /* 0x000fe200078e00ff */
[----:B------:R-:W-:Y:S01]  /*3270*/  UMOV UR8, 0x3b39803f ;  /* 0x3b39803f00087882 */ /* 0x000fe20000000000 */
[----:B------:R-:W-:Y:S01]  /*3280*/  IMAD.MOV.U32 R15, RZ, RZ, 0x3ed0f5d2 ;  /* 0x3ed0f5d2ff0f7424 */ /* 0x000fe200078e00ff */
[----:B------:R-:W-:-:S05]  /*3290*/  UMOV UR9, 0x3c7abc9e ;  /* 0x3c7abc9e00097882 */ /* 0x000fca0000000000 */
[----:B------:R-:W-:Y:S01]  /*32a0*/  @!P0 DMUL R24, R2, 1.80143985094819840000e+16 ;  /* 0x4350000002188828 */ /* 0x000fe20000000000 */
[--C-:B------:R-:W-:Y:S01]  /*32b0*/  IMAD.MOV.U32 R2, RZ, RZ, R6.reuse ;  /* 0x000000ffff027224 */ /* 0x100fe200078e0006 */
[----:B------:R-:W-:-:S08]  /*32c0*/  SHF.R.U32.HI R6, RZ, 0x14, R6 ;  /* 0x00000014ff067819 */ /* 0x000fd00000011606 */
[----:B------:R-:W-:Y:S01]  /*32d0*/  @!P0 MOV R2, R25 ;  /* 0x0000001900028202 */ /* 0x000fe20000000f00 */
[----:B------:R-:W-:Y:S01]  /*32e0*/  @!P0 IMAD.MOV.U32 R8, RZ, RZ, R24 ;  /* 0x000000ffff088224 */ /* 0x000fe200078e0018 */
[----:B------:R-:W-:Y:S02]  /*32f0*/  @!P0 LEA.HI R6, R25, 0xffffffca, RZ, 0xc ;  /* 0xffffffca19068811 */ /* 0x000fe400078f60ff */
[----:B------:R-:W-:-:S03]  /*3300*/  LOP3.LUT R2, R2, 0x800fffff, RZ, 0xc0, !PT ;  /* 0x800fffff02027812 */ /* 0x000fc600078ec0ff */
[----:B------:R-:W-:Y:S01]  /*3310*/  VIADD R10, R6, 0xfffffc01 ;  /* 0xfffffc01060a7836 */ /* 0x000fe20000000000 */
[----:B------:R-:W-:Y:S01]  /*3320*/  LOP3.LUT R9, R2, 0x3ff00000, RZ, 0xfc, !PT ;  /* 0x3ff0000002097812 */ /* 0x000fe200078efcff */
[----:B------:R-:W-:-:S03]  /*3330*/  IMAD.MOV.U32 R2, RZ, RZ, RZ ;  /* 0x000000ffff027224 */ /* 0x000fc600078e00ff */
[----:B------:R-:W-:-:S13]  /*3340*/  ISETP.GE.U32.AND P1, PT, R9, 0x3ff6a09f, PT ;  /* 0x3ff6a09f0900780c */ /* 0x000fda0003f26070 */
[----:B------:R-:W-:Y:S02]  /*3350*/  @P1 VIADD R3, R9, 0xfff00000 ;  /* 0xfff0000009031836 */ /* 0x000fe40000000000 */
[----:B------:R-:W-:Y:S02]  /*3360*/  @P1 VIADD R10, R6, 0xfffffc02 ;  /* 0xfffffc02060a1836 */ /* 0x000fe40000000000 */
[----:B------:R-:W-:-:S06]  /*3370*/  @P1 IMAD.MOV.U32 R9, RZ, RZ, R3 ;  /* 0x000000ffff091224 */ /* 0x000fcc00078e0003 */
[C---:B------:R-:W-:Y:S02]  /*3380*/  DADD R18, R8.reuse, 1 ;  /* 0x3ff0000008127429 */ /* 0x040fe40000000000 */
[----:B------:R-:W-:-:S04]  /*3390*/  DADD R8, R8, -1 ;  /* 0xbff0000008087429 */ /* 0x000fc80000000000 */
[----:B------:R-:W0:Y:S02]  /*33a0*/  MUFU.RCP64H R3, R19 ;  /* 0x0000001300037308 */ /* 0x000e240000001800 */
[----:B0-----:R-:W-:-:S08]  /*33b0*/  DFMA R16, -R18, R2, 1 ;  /* 0x3ff000001210742b */ /* 0x001fd00000000102 */
[----:B------:R-:W-:-:S08]  /*33c0*/  DFMA R16, R16, R16, R16 ;  /* 0x000000101010722b */ /* 0x000fd00000000010 */
[----:B------:R-:W-:-:S08]  /*33d0*/  DFMA R16, R2, R16, R2 ;  /* 0x000000100210722b */ /* 0x000fd00000000002 */
[----:B------:R-:W-:-:S08]  /*33e0*/  DMUL R2, R8, R16 ;  /* 0x0000001008027228 */ /* 0x000fd00000000000 */
[----:B------:R-:W-:-:S08]  /*33f0*/  DFMA R2, R8, R16, R2 ;  /* 0x000000100802722b */ /* 0x000fd00000000002 */
[----:B------:R-:W-:-:S08]  /*3400*/  DMUL R20, R2, R2 ;  /* 0x0000000202147228 */ /* 0x000fd00000000000 */
[----:B------:R-:W-:Y:S01]  /*3410*/  DFMA R14, R20, UR6, R14 ;  /* 0x00000006140e7c2b */ /* 0x000fe2000800000e */
[----:B------:R-:W-:Y:S01]  /*3420*/  UMOV UR6, 0x75488a3f ;  /* 0x75488a3f00067882 */ /* 0x000fe20000000000 */
[----:B------:R-:W-:-:S06]  /*3430*/  UMOV UR7, 0x3ef3b20a ;  /* 0x3ef3b20a00077882 */ /* 0x000fcc0000000000 */
[----:B------:R-:W-:Y:S01]  /*3440*/  DFMA R18, R20, R14, UR6 ;  /* 0x0000000614127e2b */ /* 0x000fe2000800000e */
[----:B------:R-:W-:Y:S01]  /*3450*/  UMOV UR6, 0xe4faecd5 ;  /* 0xe4faecd500067882 */ /* 0x000fe20000000000 */
[----:B------:R-:W-:Y:S01]  /*3460*/  UMOV UR7, 0x3f1745cd ;  /* 0x3f1745cd00077882 */ /* 0x000fe20000000000 */
[----:B------:R-:W-:-:S05]  /*3470*/  DADD R14, R8, -R2 ;  /* 0x00000000080e7229 */ /* 0x000fca0000000802 */
[----:B------:R-:W-:Y:S01]  /*3480*/  DFMA R18, R20, R18, UR6 ;  /* 0x0000000614127e2b */ /* 0x000fe20008000012 */
[----:B------:R-:W-:Y:S01]  /*3490*/  UMOV UR6, 0x258a578b ;  /* 0x258a578b00067882 */ /* 0x000fe20000000000 */
[----:B------:R-:W-:Y:S01]  /*34a0*/  UMOV UR7, 0x3f3c71c7 ;  /* 0x3f3c71c700077882 */ /* 0x000fe20000000000 */
[----:B------:R-:W-:-:S05]  /*34b0*/  DADD R14, R14, R14 ;  /* 0x000000000e0e7229 */ /* 0x000fca000000000e */
[----:B------:R-:W-:Y:S01]  /*34c0*/  DFMA R18, R20, R18, UR6 ;  /* 0x0000000614127e2b */ /* 0x000fe20008000012 */
[----:B------:R-:W-:Y:S01]  /*34d0*/  UMOV UR6, 0x9242b910 ;  /* 0x9242b91000067882 */ /* 0x000fe20000000000 */
[----:B------:R-:W-:Y:S01]  /*34e0*/  UMOV UR7, 0x3f624924 ;  /* 0x3f62492400077882 */ /* 0x000fe20000000000 */
[----:B------:R-:W-:-:S05]  /*34f0*/  DFMA R14, R8, -R2, R14 ;  /* 0x80000002080e722b */ /* 0x000fca000000000e */
[----:B------:R-:W-:Y:S01]  /*3500*/  DFMA R18, R20, R18, UR6 ;  /* 0x0000000614127e2b */ /* 0x000fe20008000012 */
[----:B------:R-:W-:Y:S01]  /*3510*/  UMOV UR6, 0x99999dfb ;  /* 0x99999dfb00067882 */ /* 0x000fe20000000000 */
[----:B------:R-:W-:Y:S01]  /*3520*/  UMOV UR7, 0x3f899999 ;  /* 0x3f89999900077882 */ /* 0x000fe20000000000 */
[----:B------:R-:W-:-:S05]  /*3530*/  DMUL R14, R16, R14 ;  /* 0x0000000e100e7228 */ /* 0x000fca0000000000 */
[----:B------:R-:W-:Y:S01]  /*3540*/  DFMA R18, R20, R18, UR6 ;  /* 0x0000000614127e2b */ /* 0x000fe20008000012 */
[----:B------:R-:W-:Y:S01]  /*3550*/  UMOV UR6, 0x55555555 ;  /* 0x5555555500067882 */ /* 0x000fe20000000000 */
[----:B------:R-:W-:-:S06]  /*3560*/  UMOV UR7, 0x3fb55555 ;  /* 0x3fb5555500077882 */ /* 0x000fcc0000000000 */
[----:B------:R-:W-:-:S08]  /*3570*/  DFMA R8, R20, R18, UR6 ;  /* 0x0000000614087e2b */ /* 0x000fd00008000012 */
[----:B------:R-:W-:Y:S01]  /*3580*/  DADD R16, -R8, UR6 ;  /* 0x0000000608107e29 */ /* 0x000fe20008000100 */
[----:B------:R-:W-:Y:S01]  /*3590*/  UMOV UR6, 0xb9e7b0 ;  /* 0x00b9e7b000067882 */ /* 0x000fe20000000000 */
[----:B------:R-:W-:-:S06]  /*35a0*/  UMOV UR7, 0x3c46a4cb ;  /* 0x3c46a4cb00077882 */ /* 0x000fcc0000000000 */
[----:B------:R-:W-:Y:S02]  /*35b0*/  DFMA R16, R20, R18, R16 ;  /* 0x000000121410722b */ /* 0x000fe40000000010 */
[----:B------:R-:W-:Y:S01]  /*35c0*/  DMUL R18, R2, R2 ;  /* 0x0000000202127228 */ /* 0x000fe20000000000 */
[----:B------:R-:W-:Y:S01]  /*35d0*/  VIADD R21, R15, 0x100000 ;  /* 0x001000000f157836 */ /* 0x000fe20000000000 */
[----:B------:R-:W-:-:S04]  /*35e0*/  MOV R20, R14 ;  /* 0x0000000e00147202 */ /* 0x000fc80000000f00 */
[----:B------:R-:W-:Y:S01]  /*35f0*/  DADD R16, R16, -UR6 ;  /* 0x8000000610107e29 */ /* 0x000fe20008000000 */
[----:B------:R-:W-:Y:S01]  /*3600*/  UMOV UR6, 0x80000000 ;  /* 0x8000000000067882 */ /* 0x000fe20000000000 */
[----:B------:R-:W-:Y:S01]  /*3610*/  DFMA R22, R2, R2, -R18 ;  /* 0x000000020216722b */ /* 0x000fe20000000812 */
[----:B------:R-:W-:-:S07]  /*3620*/  UMOV UR7, 0x43300000 ;  /* 0x4330000000077882 */ /* 0x000fce0000000000 */
[C---:B------:R-:W-:Y:S02]  /*3630*/  DFMA R20, R2.reuse, R20, R22 ;  /* 0x000000140214722b */ /* 0x040fe40000000016 */
[----:B------:R-:W-:-:S08]  /*3640*/  DMUL R22, R2, R18 ;  /* 0x0000001202167228 */ /* 0x000fd00000000000 */
[----:B------:R-:W-:-:S08]  /*3650*/  DFMA R24, R2, R18, -R22 ;  /* 0x000000120218722b */ /* 0x000fd00000000816 */
[----:B------:R-:W-:Y:S02]  /*3660*/  DFMA R24, R14, R18, R24 ;  /* 0x000000120e18722b */ /* 0x000fe40000000018 */
[----:B------:R-:W-:-:S06]  /*3670*/  DADD R18, R8, R16 ;  /* 0x0000000008127229 */ /* 0x000fcc0000000010 */
[----:B------:R-:W-:Y:S02]  /*3680*/  DFMA R20, R2, R20, R24 ;  /* 0x000000140214722b */ /* 0x000fe40000000018 */
[----:B------:R-:W-:-:S08]  /*3690*/  DADD R24, R8, -R18 ;  /* 0x0000000008187229 */ /* 0x000fd00000000812 */
[----:B------:R-:W-:Y:S02]  /*36a0*/  DADD R24, R16, R24 ;  /* 0x0000000010187229 */ /* 0x000fe40000000018 */
[----:B------:R-:W-:-:S08]  /*36b0*/  DMUL R16, R18, R22 ;  /* 0x0000001612107228 */ /* 0x000fd00000000000 */
[----:B------:R-:W-:-:S08]  /*36c0*/  DFMA R8, R18, R22, -R16 ;  /* 0x000000161208722b */ /* 0x000fd00000000810 */
[----:B------:R-:W-:-:S08]  /*36d0*/  DFMA R8, R18, R20, R8 ;  /* 0x000000141208722b */ /* 0x000fd00000000008 */
[----:B------:R-:W-:-:S08]  /*36e0*/  DFMA R24, R24, R22, R8 ;  /* 0x000000161818722b */ /* 0x000fd00000000008 */
[----:B------:R-:W-:-:S08]  /*36f0*/  DADD R18, R16, R24 ;  /* 0x0000000010127229 */ /* 0x000fd00000000018 */
[--C-:B------:R-:W-:Y:S02]  /*3700*/  DADD R8, R2, R18.reuse ;  /* 0x0000000002087229 */ /* 0x100fe40000000012 */
[----:B------:R-:W-:-:S06]  /*3710*/  DADD R16, R16, -R18 ;  /* 0x0000000010107229 */ /* 0x000fcc0000000812 */
[----:B------:R-:W-:Y:S02]  /*3720*/  DADD R2, R2, -R8 ;  /* 0x0000000002027229 */ /* 0x000fe40000000808 */
[----:B------:R-:W-:-:S06]  /*3730*/  DADD R16, R24, R16 ;  /* 0x0000000018107229 */ /* 0x000fcc0000000010 */
[----:B------:R-:W-:-:S08]  /*3740*/  DADD R2, R18, R2 ;  /* 0x0000000012027229 */ /* 0x000fd00000000002 */
[----:B------:R-:W-:-:S08]  /*3750*/  DADD R2, R16, R2 ;  /* 0x0000000010027229 */ /* 0x000fd00000000002 */
[----:B------:R-:W-:Y:S01]  /*3760*/  DADD R18, R14, R2 ;  /* 0x000000000e127229 */ /* 0x000fe20000000002 */
[----:B------:R-:W-:Y:S01]  /*3770*/  LOP3.LUT R2, R10, 0x80000000, RZ, 0x3c, !PT ;  /* 0x800000000a027812 */ /* 0x000fe200078e3cff */
[----:B------:R-:W-:-:S06]  /*3780*/  IMAD.MOV.U32 R3, RZ, RZ, 0x43300000 ;  /* 0x43300000ff037424 */ /* 0x000fcc00078e00ff */
[----:B------:R-:W-:Y:S02]  /*3790*/  DADD R14, R8, R18 ;  /* 0x00000000080e7229 */ /* 0x000fe40000000012 */
[----:B------:R-:W-:Y:S01]  /*37a0*/  DADD R2, R2, -UR6 ;  /* 0x8000000602027e29 */ /* 0x000fe20008000000 */
[----:B------:R-:W-:Y:S01]  /*37b0*/  UMOV UR6, 0xfefa39ef ;  /* 0xfefa39ef00067882 */ /* 0x000fe20000000000 */
[----:B------:R-:W-:-:S04]  /*37c0*/  UMOV UR7, 0x3fe62e42 ;  /* 0x3fe62e4200077882 */ /* 0x000fc80000000000 */
[--C-:B------:R-:W-:Y:S02]  /*37d0*/  DADD R20, R8, -R14.reuse ;  /* 0x0000000008147229 */ /* 0x100fe4000000080e */
[----:B------:R-:W-:-:S06]  /*37e0*/  DFMA R16, R2, UR6, R14 ;  /* 0x0000000602107c2b */ /* 0x000fcc000800000e */
[----:B------:R-:W-:Y:S02]  /*37f0*/  DADD R20, R18, R20 ;  /* 0x0000000012147229 */ /* 0x000fe40000000014 */
[----:B------:R-:W-:-:S08]  /*3800*/  DFMA R8, R2, -UR6, R16 ;  /* 0x8000000602087c2b */ /* 0x000fd00008000010 */
[----:B------:R-:W-:-:S08]  /*3810*/  DADD R8, -R14, R8 ;  /* 0x000000000e087229 */ /* 0x000fd00000000108 */
[----:B------:R-:W-:-:S08]  /*3820*/  DADD R8, R20, -R8 ;  /* 0x0000000014087229 */ /* 0x000fd00000000808 */
[----:B------:R-:W-:-:S08]  /*3830*/  DFMA R8, R2, UR8, R8 ;  /* 0x0000000802087c2b */ /* 0x000fd00008000008 */
[----:B------:R-:W-:-:S08]  /*3840*/  DADD R2, R16, R8 ;  /* 0x0000000010027229 */ /* 0x000fd00000000008 */
[----:B------:R-:W-:Y:S02]  /*3850*/  DADD R16, R16, -R2 ;  /* 0x0000000010107229 */ /* 0x000fe40000000802 */
[----:B------:R-:W-:-:S06]  /*3860*/  DMUL R20, R2, 2 ;  /* 0x4000000002147828 */ /* 0x000fcc0000000000 */
[----:B------:R-:W-:Y:S02]  /*3870*/  DADD R16, R8, R16 ;  /* 0x0000000008107229 */ /* 0x000fe40000000010 */
[----:B------:R-:W-:Y:S01]  /*3880*/  DFMA R18, R2, 2, -R20 ;  /* 0x400000000212782b */ /* 0x000fe20000000814 */
[----:B------:R-:W-:Y:S02]  /*3890*/  IMAD.MOV.U32 R2, RZ, RZ, 0x652b82fe ;  /* 0x652b82feff027424 */ /* 0x000fe400078e00ff */
[----:B------:R-:W-:-:S05]  /*38a0*/  IMAD.MOV.U32 R3, RZ, RZ, 0x3ff71547 ;  /* 0x3ff71547ff037424 */ /* 0x000fca00078e00ff */
[----:B------:R-:W-:-:S08]  /*38b0*/  DFMA R18, R16, 2, R18 ;  /* 0x400000001012782b */ /* 0x000fd00000000012 */
[----:B------:R-:W-:-:S08]  /*38c0*/  DADD R8, R20, R18 ;  /* 0x0000000014087229 */ /* 0x000fd00000000012 */
[----:B------:R-:W-:Y:S02]  /*38d0*/  DFMA R2, R8, R2, 6.75539944105574400000e+15 ;  /* 0x433800000802742b */ /* 0x000fe40000000002 */
[----:B------:R-:W-:Y:S01]  /*38e0*/  FSETP.GEU.AND P0, PT, |R9|, 4.1917929649353027344, PT ;  /* 0x4086232b0900780b */ /* 0x000fe20003f0e200 */
[----:B------:R-:W-:-:S05]  /*38f0*/  DADD R20, R20, -R8 ;  /* 0x0000000014147229 */ /* 0x000fca0000000808 */
[----:B------:R-:W-:-:S03]  /*3900*/  DADD R16, R2, -6.75539944105574400000e+15 ;  /* 0xc338000002107429 */ /* 0x000fc60000000000 */
[----:B------:R-:W-:-:S05]  /*3910*/  DADD R18, R18, R20 ;  /* 0x0000000012127229 */ /* 0x000fca0000000014 */
[----:B------:R-:W-:Y:S01]  /*3920*/  DFMA R14, R16, -UR6, R8 ;  /* 0x80000006100e7c2b */ /* 0x000fe20008000008 */
[----:B------:R-:W-:Y:S01]  /*3930*/  UMOV UR6, 0x3b39803f ;  /* 0x3b39803f00067882 */ /* 0x000fe20000000000 */
[----:B------:R-:W-:-:S06]  /*3940*/  UMOV UR7, 0x3c7abc9e ;  /* 0x3c7abc9e00077882 */ /* 0x000fcc0000000000 */
[----:B------:R-:W-:Y:S01]  /*3950*/  DFMA R14, R16, -UR6, R14 ;  /* 0x80000006100e7c2b */ /* 0x000fe2000800000e */
[----:B------:R-:W-:Y:S01]  /*3960*/  UMOV UR6, 0x69ce2bdf ;  /* 0x69ce2bdf00067882 */ /* 0x000fe20000000000 */
[----:B------:R-:W-:Y:S01]  /*3970*/  IMAD.MOV.U32 R16, RZ, RZ, -0x35dec16 ;  /* 0xfca213eaff107424 */ /* 0x000fe200078e00ff */
[----:B------:R-:W-:Y:S01]  /*3980*/  UMOV UR7, 0x3e5ade15 ;  /* 0x3e5ade1500077882 */ /* 0x000fe20000000000 */
[----:B------:R-:W-:-:S06]  /*3990*/  IMAD.MOV.U32 R17, RZ, RZ, 0x3e928af3 ;  /* 0x3e928af3ff117424 */ /* 0x000fcc00078e00ff */
[----:B------:R-:W-:Y:S01]  /*39a0*/  DFMA R16, R14, UR6, R16 ;  /* 0x000000060e107c2b */ /* 0x000fe20008000010 */
        /* <DEDUP_REMOVED lines=23> */
[----:B------:R-:W-:-:S08]  /*3b20*/  DFMA R16, R14, R16, UR6 ;  /* 0x000000060e107e2b */ /* 0x000fd00008000010 */
[----:B------:R-:W-:-:S08]  /*3b30*/  DFMA R16, R14, R16, 1 ;  /* 0x3ff000000e10742b */ /* 0x000fd00000000010 */
[----:B------:R-:W-:-:S10]  /*3b40*/  DFMA R16, R14, R16, 1 ;  /* 0x3ff000000e10742b */ /* 0x000fd40000000010 */
[----:B------:R-:W-:Y:S01]  /*3b50*/  LEA R15, R2, R17, 0x14 ;  /* 0x00000011020f7211 */ /* 0x000fe200078ea0ff */
[----:B------:R-:W-:Y:S01]  /*3b60*/  IMAD.MOV.U32 R14, RZ, RZ, R16 ;  /* 0x000000ffff0e7224 */ /* 0x000fe200078e0010 */
[----:B------:R-:W-:Y:S06]  /*3b70*/  @!P0 BRA `(.L_x_850) ;  /* 0x0000000000348947 */ /* 0x000fec0003800000 */
[----:B------:R-:W-:Y:S01]  /*3b80*/  FSETP.GEU.AND P1, PT, |R9|, 4.2275390625, PT ;  /* 0x408748000900780b */ /* 0x000fe20003f2e200 */
[C---:B------:R-:W-:Y:S02]  /*3b90*/  DADD R14, R8.reuse, +INF ;  /* 0x7ff00000080e7429 */ /* 0x040fe40000000000 */
[----:B------:R-:W-:-:S08]  /*3ba0*/  DSETP.GEU.AND P0, PT, R8, RZ, PT ;  /* 0x000000ff0800722a */ /* 0x000fd00003f0e000 */
[----:B------:R-:W-:Y:S02]  /*3bb0*/  FSEL R14, R14, RZ, P0 ;  /* 0x000000ff0e0e7208 */ /* 0x000fe40000000000 */
[----:B------:R-:W-:Y:S01]  /*3bc0*/  FSEL R15, R15, RZ, P0 ;  /* 0x000000ff0f0f7208 */ /* 0x000fe20000000000 */
[----:B------:R-:W-:Y:S06]  /*3bd0*/  @P1 BRA `(.L_x_850) ;  /* 0x00000000001c1947 */ /* 0x000fec0003800000 */
[----:B------:R-:W-:Y:S01]  /*3be0*/  LEA.HI R3, R2, R2, RZ, 0x1 ;  /* 0x0000000202037211 */ /* 0x000fe200078f08ff */
[----:B------:R-:W-:-:S03]  /*3bf0*/  IMAD.MOV.U32 R14, RZ, RZ, RZ ;  /* 0x000000ffff0e7224 */ /* 0x000fc600078e00ff */
[----:B------:R-:W-:-:S05]  /*3c00*/  SHF.R.S32.HI R3, RZ, 0x1, R3 ;  /* 0x00000001ff037819 */ /* 0x000fca0000011403 */
[----:B------:R-:W-:Y:S02]  /*3c10*/  IMAD.IADD R2, R2, 0x1, -R3 ;  /* 0x0000000102027824 */ /* 0x000fe400078e0a03 */
[----:B------:R-:W-:-:S03]  /*3c20*/  IMAD R17, R3, 0x100000, R17 ;  /* 0x0010000003117824 */ /* 0x000fc600078e0211 */
[----:B------:R-:W-:-:S06]  /*3c30*/  LEA R15, R2, 0x3ff00000, 0x14 ;  /* 0x3ff00000020f7811 */ /* 0x000fcc00078ea0ff */
[----:B------:R-:W-:-:S11]  /*3c40*/  DMUL R14, R16, R14 ;  /* 0x0000000e100e7228 */ /* 0x000fd60000000000 */
.L_x_850:
[----:B------:R-:W-:Y:S01]  /*3c50*/  DFMA R18, R18, R14, R14 ;  /* 0x0000000e1212722b */ /* 0x000fe2000000000e */
[----:B------:R-:W-:Y:S01]  /*3c60*/  IMAD.MOV.U32 R8, RZ, RZ, R0 ;  /* 0x000000ffff087224 */ /* 0x000fe200078e0000 */
[----:B------:R-:W-:Y:S01]  /*3c70*/  DSETP.NEU.AND P0, PT, |R14|, +INF , PT ;  /* 0x7ff000000e00742a */ /* 0x000fe20003f0d200 */
[----:B------:R-:W-:-:S07]  /*3c80*/  IMAD.MOV.U32 R9, RZ, RZ, 0x0 ;  /* 0x00000000ff097424 */ /* 0x000fce00078e00ff */
[----:B------:R-:W-:Y:S02]  /*3c90*/  FSEL R2, R14, R18, !P0 ;  /* 0x000000120e027208 */ /* 0x000fe40004000000 */
[----:B------:R-:W-:Y:S01]  /*3ca0*/  FSEL R3, R15, R19, !P0 ;  /* 0x000000130f037208 */ /* 0x000fe20004000000 */
[----:B------:R-:W-:Y:S06]  /*3cb0*/  RET.REL.NODEC R8 `(_Z23buscar_siguiente_kernel6float2S_PS_fPdi) ;  /* 0xffffffc008d07950 */ /* 0x000fec0003c3ffff */
.L_x_851:
        /* <DEDUP_REMOVED lines=12> */
.L_x_884:


//--------------------- .text._Z21buscar_segundo_kernel6float2PS_fPdi --------------------------
	.section	.text._Z21buscar_segundo_kernel6float2PS_fPdi,"ax",@progbits
	.align	128
.text._Z21buscar_segundo_kernel6float2PS_fPdi:
        .type           _Z21buscar_segundo_kernel6float2PS_fPdi,@function
        .size           _Z21buscar_segundo_kernel6float2PS_fPdi,(.L_x_889 - _Z21buscar_segundo_kernel6float2PS_fPdi)
        .other          _Z21buscar_segundo_kernel6float2PS_fPdi,@"STO_CUDA_ENTRY STV_DEFAULT"
_Z21buscar_segundo_kernel6float2PS_fPdi:
        /* <DEDUP_REMOVED lines=14> */
[----:B--2---:R-:W-:Y:S01]  /*00e0*/  FADD R0, -R4, UR6 ;  /* 0x0000000604007e21 */ /* 0x004fe20008000100 */
[----:B------:R-:W-:-:S05]  /*00f0*/  FADD R7, -R5, UR7 ;  /* 0x0000000705077e21 */ /* 0x000fca0008000100 */
        /* <DEDUP_REMOVED lines=10> */
[----:B------:R-:W-:-:S07]  /*01a0*/  MOV R8, 0x1c0 ;  /* 0x000001c000087802 */ /* 0x000fce0000000f00 */
[----:B------:R-:W-:Y:S05]  /*01b0*/  CALL.REL.NOINC `($__internal_5_$__cuda_sm3x_div_rn_noftz_f32_slowpath) ;  /* 0x00000014008c7944 */ /* 0x000fea0003c00000 */
[----:B------:R-:W-:-:S07]  /*01c0*/  IMAD.MOV.U32 R2, RZ, RZ, R0 ;  /* 0x000000ffff027224 */ /* 0x000fce00078e0000 */
.L_x_853:
[----:B------:R-:W-:Y:S05]  /*01d0*/  BSYNC.RECONVERGENT B0 ;  /* 0x0000000000007941 */ /* 0x000fea0003800200 */
.L_x_852:
[----:B------:R-:W-:Y:S01]  /*01e0*/  FFMA R7, R2, R2, 1 ;  /* 0x3f80000002077423 */ /* 0x000fe20000000002 */
[----:B------:R-:W-:Y:S03]  /*01f0*/  BSSY.RECONVERGENT B0, `(.L_x_854) ;  /* 0x000000f000007945 */ /* 0x000fe60003800200 */
[----:B------:R-:W-:Y:S01]  /*0200*/  VIADD R0, R7, 0xf3000000 ;  /* 0xf300000007007836 */ /* 0x000fe20000000000 */
[----:B------:R0:W1:Y:S04]  /*0210*/  MUFU.RSQ R2, R7 ;  /* 0x0000000700027308 */ /* 0x0000680000001400 */
[----:B------:R-:W-:-:S13]  /*0220*/  ISETP.GT.U32.AND P0, PT, R0, 0x727fffff, PT ;  /* 0x727fffff0000780c */ /* 0x000fda0003f04070 */
[----:B01----:R-:W-:Y:S05]  /*0230*/  @!P0 BRA `(.L_x_855) ;  /* 0x0000000000188947 */ /* 0x003fea0003800000 */
[----:B------:R-:W-:Y:S01]  /*0240*/  BSSY.RECONVERGENT B1, `(.L_x_856) ;  /* 0x0000003000017945 */ /* 0x000fe20003800200 */
[----:B------:R-:W-:-:S07]  /*0250*/  MOV R11, 0x270 ;  /* 0x00000270000b7802 */ /* 0x000fce0000000f00 */
[----:B------:R-:W-:Y:S05]  /*0260*/  CALL.REL.NOINC `($__internal_4_$__cuda_sm20_sqrt_rn_f32_slowpath) ;  /* 0x0000001400047944 */ /* 0x000fea0003c00000 */
[----:B------:R-:W-:Y:S05]  /*0270*/  BSYNC.RECONVERGENT B1 ;  /* 0x0000000000017941 */ /* 0x000fea0003800200 */
.L_x_856:
[----:B------:R-:W-:Y:S01]  /*0280*/  IMAD.MOV.U32 R0, RZ, RZ, R2 ;  /* 0x000000ffff007224 */ /* 0x000fe200078e0002 */
[----:B------:R-:W-:Y:S06]  /*0290*/  BRA `(.L_x_857) ;  /* 0x0000000000107947 */ /* 0x000fec0003800000 */
.L_x_855:
[----:B------:R-:W-:Y:S01]  /*02a0*/  FMUL.FTZ R0, R7, R2 ;  /* 0x0000000207007220 */ /* 0x000fe20000410000 */
[----:B------:R-:W-:-:S03]  /*02b0*/  FMUL.FTZ R2, R2, 0.5 ;  /* 0x3f00000002027820 */ /* 0x000fc60000410000 */
[----:B------:R-:W-:-:S04]  /*02c0*/  FFMA R7, -R0, R0, R7 ;  /* 0x0000000000077223 */ /* 0x000fc80000000107 */
[----:B------:R-:W-:-:S07]  /*02d0*/  FFMA R0, R7, R2, R0 ;  /* 0x0000000207007223 */ /* 0x000fce0000000000 */
.L_x_857:
[----:B------:R-:W-:Y:S05]  /*02e0*/  BSYNC.RECONVERGENT B0 ;  /* 0x0000000000007941 */ /* 0x000fea0003800200 */
.L_x_854:
[----:B------:R-:W0:Y:S01]  /*02f0*/  LDCU UR6, c[0x0][0x390] ;  /* 0x00007200ff0677ac */ /* 0x000e220008000800 */
[----:B------:R-:W-:-:S05]  /*0300*/  FMUL R6, R3, R0 ;  /* 0x0000000003067220 */ /* 0x000fca0000400000 */
[----:B0-----:R-:W-:-:S04]  /*0310*/  FSETP.GTU.AND P0, PT, R6, UR6, PT ;  /* 0x0000000606007c0b */ /* 0x001fc8000bf0c000 */
[----:B------:R-:W-:-:S13]  /*0320*/  FSETP.LEU.OR P0, PT, R6, RZ, P0 ;  /* 0x000000ff0600720b */ /* 0x000fda000070b400 */
[----:B------:R-:W-:Y:S05]  /*0330*/  @P0 BRA `(.L_x_858) ;  /* 0x0000000c00480947 */ /* 0x000fea0003800000 */
[----:B------:R-:W0:Y:S01]  /*0340*/  LDCU.64 UR8, c[0x0][0x380] ;  /* 0x00007000ff0877ac */ /* 0x000e220008000a00 */
[----:B------:R-:W1:Y:S01]  /*0350*/  F2F.F64.F32 R6, R6 ;  /* 0x0000000600067310 */ /* 0x000e620000201800 */
[----:B------:R-:W-:Y:S01]  /*0360*/  BSSY.RECONVERGENT B0, `(.L_x_859) ;  /* 0x0000012000007945 */ /* 0x000fe20003800200 */
[----:B0-----:R-:W-:Y:S01]  /*0370*/  FADD R9, R4, -UR8 ;  /* 0x8000000804097e21 */ /* 0x001fe20008000000 */
[----:B------:R-:W-:-:S05]  /*0380*/  FADD R2, R5, -UR9 ;  /* 0x8000000905027e21 */ /* 0x000fca0008000000 */
[----:B------:R-:W0:Y:S01]  /*0390*/  F2F.F64.F32 R4, UR6 ;  /* 0x0000000600047d10 */ /* 0x000e220008201800 */
[----:B------:R-:W-:-:S04]  /*03a0*/  FSETP.GT.AND P2, PT, |R2|, |R9|, PT ;  /* 0x400000090200720b */ /* 0x000fc80003f44200 */
[----:B------:R-:W-:Y:S02]  /*03b0*/  FSEL R3, |R2|, |R9|, P2 ;  /* 0x4000000902037208 */ /* 0x000fe40001000200 */
[----:B------:R-:W-:Y:S02]  /*03c0*/  FSEL R0, |R9|, |R2|, P2 ;  /* 0x4000000209007208 */ /* 0x000fe40001000200 */
[----:B------:R-:W2:Y:S08]  /*03d0*/  MUFU.RCP R8, R3 ;  /* 0x0000000300087308 */ /* 0x000eb00000001000 */
[----:B------:R-:W3:Y:S01]  /*03e0*/  FCHK P0, R0, R3 ;  /* 0x0000000300007302 */ /* 0x000ee20000000000 */
[----:B--2---:R-:W-:-:S04]  /*03f0*/  FFMA R11, -R3, R8, 1 ;  /* 0x3f800000030b7423 */ /* 0x004fc80000000108 */
[----:B------:R-:W-:-:S04]  /*0400*/  FFMA R11, R8, R11, R8 ;  /* 0x0000000b080b7223 */ /* 0x000fc80000000008 */
[----:B------:R-:W-:-:S04]  /*0410*/  FFMA R8, R0, R11, RZ ;  /* 0x0000000b00087223 */ /* 0x000fc800000000ff */
[----:B------:R-:W-:-:S04]  /*0420*/  FFMA R12, -R3, R8, R0 ;  /* 0x00000008030c7223 */ /* 0x000fc80000000100 */
[----:B------:R-:W-:Y:S01]  /*0430*/  FFMA R8, R11, R12, R8 ;  /* 0x0000000c0b087223 */ /* 0x000fe20000000008 */
[----:B01-3--:R-:W-:Y:S06]  /*0440*/  @!P0 BRA `(.L_x_860) ;  /* 0x00000000000c8947 */ /* 0x00bfec0003800000 */
[----:B------:R-:W-:-:S07]  /*0450*/  MOV R8, 0x470 ;  /* 0x0000047000087802 */ /* 0x000fce0000000f00 */
[----:B------:R-:W-:Y:S05]  /*0460*/  CALL.REL.NOINC `($__internal_5_$__cuda_sm3x_div_rn_noftz_f32_slowpath) ;  /* 0x0000001000e07944 */ /* 0x000fea0003c00000 */
[----:B------:R-:W-:-:S07]  /*0470*/  IMAD.MOV.U32 R8, RZ, RZ, R0 ;  /* 0x000000ffff087224 */ /* 0x000fce00078e0000 */
.L_x_860:
[----:B------:R-:W-:Y:S05]  /*0480*/  BSYNC.RECONVERGENT B0 ;  /* 0x0000000000007941 */ /* 0x000fea0003800200 */
.L_x_859:
[----:B------:R-:W0:Y:S01]  /*0490*/  MUFU.RCP64H R13, R5 ;  /* 0x00000005000d7308 */ /* 0x000e220000001800 */
[----:B------:R-:W-:Y:S02]  /*04a0*/  IMAD.MOV.U32 R11, RZ, RZ, 0x3b33710b ;  /* 0x3b33710bff0b7424 */ /* 0x000fe400078e00ff */
[----:B------:R-:W-:Y:S01]  /*04b0*/  FMUL R0, R8, R8 ;  /* 0x0000000808007220 */ /* 0x000fe20000400000 */
[----:B------:R-:W-:Y:S01]  /*04c0*/  IMAD.MOV.U32 R12, RZ, RZ, 0x1 ;  /* 0x00000001ff0c7424 */ /* 0x000fe200078e00ff */
[C---:B------:R-:W-:Y:S01]  /*04d0*/  ISETP.GE.AND P0, PT, R9.reuse, RZ, PT ;  /* 0x000000ff0900720c */ /* 0x040fe20003f06270 */
[----:B------:R-:W-:Y:S02]  /*04e0*/  IMAD.MOV.U32 R16, RZ, RZ, 0x3f6ee581 ;  /* 0x3f6ee581ff107424 */ /* 0x000fe400078e00ff */
[C---:B------:R-:W-:Y:S01]  /*04f0*/  FFMA R11, R0.reuse, R11, -0.015681877732276916504 ;  /* 0xbc807748000b7423 */ /* 0x040fe2000000000b */
[C---:B------:R-:W-:Y:S01]  /*0500*/  FSETP.NEU.AND P3, PT, |R9|.reuse, |R2|, PT ;  /* 0x400000020900720b */ /* 0x040fe20003f6d200 */
[----:B------:R-:W-:Y:S01]  /*0510*/  FADD R9, |R9|, |R2| ;  /* 0x4000000209097221 */ /* 0x000fe20000000200 */
[----:B------:R-:W-:Y:S01]  /*0520*/  FSETP.NEU.AND P1, PT, R3, RZ, PT ;  /* 0x000000ff0300720b */ /* 0x000fe20003f2d000 */
[C---:B------:R-:W-:Y:S01]  /*0530*/  FFMA R11, R0.reuse, R11, 0.042200751602649688721 ;  /* 0x3d2cdab2000b7423 */ /* 0x040fe2000000000b */
[----:B------:R-:W-:Y:S01]  /*0540*/  UMOV UR8, 0x54442d18 ;  /* 0x54442d1800087882 */ /* 0x000fe20000000000 */
[----:B------:R-:W-:Y:S01]  /*0550*/  UMOV UR9, 0x401921fb ;  /* 0x401921fb00097882 */ /* 0x000fe20000000000 */
[----:B------:R-:W-:Y:S01]  /*0560*/  BSSY.RECONVERGENT B0, `(.L_x_861) ;  /* 0x000002a000007945 */ /* 0x000fe20003800200 */
[----:B------:R-:W-:Y:S01]  /*0570*/  FFMA R11, R0, R11, -0.074792981147766113281 ;  /* 0xbd992d10000b7423 */ /* 0x000fe2000000000b */
[----:B0-----:R-:W-:-:S03]  /*0580*/  DFMA R14, -R4, R12, 1 ;  /* 0x3ff00000040e742b */ /* 0x001fc6000000010c */
[----:B------:R-:W-:-:S04]  /*0590*/  FFMA R11, R0, R11, 0.10640415549278259277 ;  /* 0x3dd9ea6c000b7423 */ /* 0x000fc8000000000b */
[----:B------:R-:W-:Y:S01]  /*05a0*/  FFMA R11, R0, R11, -0.14207722246646881104 ;  /* 0xbe117cb1000b7423 */ /* 0x000fe2000000000b */
[----:B------:R-:W-:-:S03]  /*05b0*/  DFMA R14, R14, R14, R14 ;  /* 0x0000000e0e0e722b */ /* 0x000fc6000000000e */
[----:B------:R-:W-:-:S04]  /*05c0*/  FFMA R11, R0, R11, 0.19993925094604492188 ;  /* 0x3e4cbce0000b7423 */ /* 0x000fc8000000000b */
[----:B------:R-:W-:Y:S01]  /*05d0*/  FFMA R11, R0, R11, -0.33333197236061096191 ;  /* 0xbeaaaa7d000b7423 */ /* 0x000fe2000000000b */
[----:B------:R-:W-:-:S03]  /*05e0*/  DFMA R12, R12, R14, R12 ;  /* 0x0000000e0c0c722b */ /* 0x000fc6000000000c */
[----:B------:R-:W-:-:S04]  /*05f0*/  FMUL R11, R0, R11 ;  /* 0x0000000b000b7220 */ /* 0x000fc80000400000 */
[----:B------:R-:W-:Y:S01]  /*0600*/  FFMA R11, R11, R8, R8 ;  /* 0x000000080b0b7223 */ /* 0x000fe20000000008 */
[C---:B------:R-:W-:Y:S01]  /*0610*/  FSEL R8, R16.reuse, 1.8663789033889770508, P2 ;  /* 0x3feee58110087808 */ /* 0x040fe20001000000 */
[----:B------:R-:W-:Y:S02]  /*0620*/  DFMA R14, -R4, R12, 1 ;  /* 0x3ff00000040e742b */ /* 0x000fe4000000010c */
[----:B------:R-:W-:-:S05]  /*0630*/  FFMA R0, R16, 1.6832555532455444336, -R11 ;  /* 0x3fd774eb10007823 */ /* 0x000fca000000080b */
[-C--:B------:R-:W-:Y:S01]  /*0640*/  FSEL R17, R0, R11.reuse, P2 ;  /* 0x0000000b00117208 */ /* 0x080fe20001000000 */
[----:B------:R-:W-:Y:S01]  /*0650*/  IMAD.MOV.U32 R0, RZ, RZ, 0x4016cbe4 ;  /* 0x4016cbe4ff007424 */ /* 0x000fe200078e00ff */
[----:B------:R-:W-:Y:S01]  /*0660*/  DFMA R12, R12, R14, R12 ;  /* 0x0000000e0c0c722b */ /* 0x000fe2000000000c */
[----:B------:R-:W-:Y:S02]  /*0670*/  FSEL R11, R11, -R11, P2 ;  /* 0x8000000b0b0b7208 */ /* 0x000fe40001000000 */
[----:B------:R-:W-:-:S03]  /*0680*/  FSETP.GEU.AND P2, PT, |R7|, 6.5827683646048100446e-37, PT ;  /* 0x036000000700780b */ /* 0x000fc60003f4e200 */
[----:B------:R-:W-:Y:S01]  /*0690*/  @!P0 FFMA R17, R8, 1.6832555532455444336, R11 ;  /* 0x3fd774eb08118823 */ /* 0x000fe2000000000b */
[----:B------:R-:W-:Y:S01]  /*06a0*/  @!P3 FSEL R17, R0, 0.78539818525314331055, !P0 ;  /* 0x3f490fdb0011b808 */ /* 0x000fe20004000000 */
[----:B------:R-:W-:Y:S01]  /*06b0*/  DMUL R14, R6, R12 ;  /* 0x0000000c060e7228 */ /* 0x000fe20000000000 */
[----:B------:R-:W-:Y:S02]  /*06c0*/  @!P1 FSEL R17, RZ, 3.1415927410125732422, P0 ;  /* 0x40490fdbff119808 */ /* 0x000fe40000000000 */
[----:B------:R-:W-:Y:S02]  /*06d0*/  FSETP.NAN.AND P0, PT, R9, R9, PT ;  /* 0x000000090900720b */ /* 0x000fe40003f08000 */
[----:B------:R-:W-:Y:S02]  /*06e0*/  LOP3.LUT R0, R17, 0x80000000, R2, 0xb8, !PT ;  /* 0x8000000011007812 */ /* 0x000fe400078eb802 */
[----:B------:R-:W0:Y:S01]  /*06f0*/  LDC.64 R16, c[0x0][0x398] ;  /* 0x0000e600ff107b82 */ /* 0x000e220000000a00 */
[----:B------:R-:W-:Y:S01]  /*0700*/  DFMA R2, -R4, R14, R6 ;  /* 0x0000000e0402722b */ /* 0x000fe20000000106 */
[----:B------:R-:W-:-:S04]  /*0710*/  FSEL R0, R9, R0, P0 ;  /* 0x0000000009007208 */ /* 0x000fc80000000000 */
[----:B------:R-:W1:Y:S01]  /*0720*/  F2F.F64.F32 R8, R0 ;  /* 0x0000000000087310 */ /* 0x000e620000201800 */
[----:B------:R-:W-:Y:S02]  /*0730*/  FSETP.GEU.AND P0, PT, R0, RZ, PT ;  /* 0x000000ff0000720b */ /* 0x000fe40003f0e000 */
[----:B------:R-:W-:-:S10]  /*0740*/  DFMA R2, R12, R2, R14 ;  /* 0x000000020c02722b */ /* 0x000fd4000000000e */
[----:B------:R-:W-:Y:S01]  /*0750*/  FFMA R11, RZ, R5, R3 ;  /* 0x00000005ff0b7223 */ /* 0x000fe20000000003 */
[----:B-1----:R-:W-:-:S04]  /*0760*/  DADD R12, R8, UR8 ;  /* 0x00000008080c7e29 */ /* 0x002fc80008000000 */
[----:B------:R-:W-:Y:S01]  /*0770*/  FSETP.GT.AND P1, PT, |R11|, 1.469367938527859385e-39, PT ;  /* 0x001000000b00780b */ /* 0x000fe20003f24200 */
[----:B0-----:R-:W-:-:S05]  /*0780*/  IMAD.WIDE R10, R10, 0x8, R16 ;  /* 0x000000080a0a7825 */ /* 0x001fca00078e0210 */
[----:B------:R-:W-:Y:S02]  /*0790*/  FSEL R8, R12, R8, !P0 ;  /* 0x000000080c087208 */ /* 0x000fe40004000000 */
[----:B------:R-:W-:-:S05]  /*07a0*/  FSEL R9, R13, R9, !P0 ;  /* 0x000000090d097208 */ /* 0x000fca0004000000 */
[----:B------:R-:W-:Y:S05]  /*07b0*/  @P1 BRA P2, `(.L_x_862) ;  /* 0x0000000000101947 */ /* 0x000fea0001000000 */
[----:B------:R-:W-:-:S07]  /*07c0*/  MOV R0, 0x7e0 ;  /* 0x000007e000007802 */ /* 0x000fce0000000f00 */
[----:B------:R-:W-:Y:S05]  /*07d0*/  CALL.REL.NOINC `($__internal_3_$__cuda_sm20_div_rn_f64_full) ;  /* 0x0000000800387944 */ /* 0x000fea0003c00000 */
[----:B------:R-:W-:Y:S02]  /*07e0*/  IMAD.MOV.U32 R2, RZ, RZ, R14 ;  /* 0x000000ffff027224 */ /* 0x000fe400078e000e */
[----:B------:R-:W-:-:S07]  /*07f0*/  IMAD.MOV.U32 R3, RZ, RZ, R15 ;  /* 0x000000ffff037224 */ /* 0x000fce00078e000f */
.L_x_862:
[----:B------:R-:W-:Y:S05]  /*0800*/  BSYNC.RECONVERGENT B0 ;  /* 0x0000000000007941 */ /* 0x000fea0003800200 */
.L_x_861:
        /* <DEDUP_REMOVED lines=50> */
[----:B------:R-:W-:Y:S02]  /*0b30*/  @!P0 IMAD.MOV.U32 R2, RZ, RZ, 0x33145c07 ;  /* 0x33145c07ff028424 */ /* 0x000fe400078e00ff */
[----:B------:R-:W-:-:S05]  /*0b40*/  @!P0 IMAD.MOV.U32 R3, RZ, RZ, 0x3c91a626 ;  /* 0x3c91a626ff038424 */ /* 0x000fca00078e00ff */
[C---:B------:R-:W-:Y:S02]  /*0b50*/  @P0 DADD R4, R6.reuse, -R4 ;  /* 0x0000000006040229 */ /* 0x040fe40000000804 */
[----:B------:R-:W-:-:S08]  /*0b60*/  @!P0 DADD R2, R6, R2 ;  /* 0x0000000006028229 */ /* 0x000fd00000000002 */
[----:B------:R-:W-:Y:S02]  /*0b70*/  @!P0 DADD R2, R2, UR8 ;  /* 0x0000000802028e29 */ /* 0x000fe40008000000 */
[----:B------:R-:W-:Y:S01]  /*0b80*/  @P0 DADD R2, -R4, UR8 ;  /* 0x0000000804020e29 */ /* 0x000fe20008000100 */
[----:B------:R-:W-:Y:S10]  /*0b90*/  BRA `(.L_x_865) ;  /* 0x0000000400207947 */ /* 0x000ff40003800000 */
.L_x_864:
        /* <DEDUP_REMOVED lines=72> */
.L_x_865:
[----:B------:R-:W-:Y:S05]  /*1020*/  BSYNC.RECONVERGENT B0 ;  /* 0x0000000000007941 */ /* 0x000fea0003800200 */
.L_x_863:
[----:B------:R-:W-:-:S07]  /*1030*/  DADD R2, -R2, R8 ;  /* 0x0000000002027229 */ /* 0x000fce0000000108 */
[----:B------:R-:W-:Y:S01]  /*1040*/  STG.E.64 desc[UR4][R10.64], R2 ;  /* 0x000000020a007986 */ /* 0x000fe2000c101b04 */
[----:B------:R-:W-:Y:S05]  /*1050*/  EXIT ;  /* 0x000000000000794d */ /* 0x000fea0003800000 */
.L_x_858:
[----:B------:R-:W0:Y:S01]  /*1060*/  LDC.64 R4, c[0x0][0x398] ;  /* 0x0000e600ff047b82 */ /* 0x000e220000000a00 */
[----:B------:R-:W-:Y:S01]  /*1070*/  MOV R2, 0x0 ;  /* 0x0000000000027802 */ /* 0x000fe20000000f00 */
[----:B------:R-:W-:Y:S02]  /*1080*/  IMAD.MOV.U32 R3, RZ, RZ, 0x41dfe000 ;  /* 0x41dfe000ff037424 */ /* 0x000fe400078e00ff */
[----:B0-----:R-:W-:-:S05]  /*1090*/  IMAD.WIDE R4, R10, 0x8, R4 ;  /* 0x000000080a047825 */ /* 0x001fca00078e0204 */
[----:B------:R-:W-:Y:S01]  /*10a0*/  STG.E.64 desc[UR4][R4.64], R2 ;  /* 0x0000000204007986 */ /* 0x000fe2000c101b04 */
[----:B------:R-:W-:Y:S05]  /*10b0*/  EXIT ;  /* 0x000000000000794d */ /* 0x000fea0003800000 */
        .weak           $__internal_3_$__cuda_sm20_div_rn_f64_full
        .type           $__internal_3_$__cuda_sm20_div_rn_f64_full,@function
        .size           $__internal_3_$__cuda_sm20_div_rn_f64_full,($__internal_4_$__cuda_sm20_sqrt_rn_f32_slowpath - $__internal_3_$__cuda_sm20_div_rn_f64_full)
$__internal_3_$__cuda_sm20_div_rn_f64_full:
[C---:B------:R-:W-:Y:S01]  /*10c0*/  FSETP.GEU.AND P0, PT, |R5|.reuse, 1.469367938527859385e-39, PT ;  /* 0x001000000500780b */ /* 0x040fe20003f0e200 */
[----:B------:R-:W-:Y:S01]  /*10d0*/  IMAD.MOV.U32 R12, RZ, RZ, 0x1 ;  /* 0x00000001ff0c7424 */ /* 0x000fe200078e00ff */
[----:B------:R-:W-:Y:S01]  /*10e0*/  LOP3.LUT R2, R5, 0x800fffff, RZ, 0xc0, !PT ;  /* 0x800fffff05027812 */ /* 0x000fe200078ec0ff */
[----:B------:R-:W-:Y:S01]  /*10f0*/  BSSY.RECONVERGENT B1, `(.L_x_866) ;  /* 0x0000055000017945 */ /* 0x000fe20003800200 */
[C---:B------:R-:W-:Y:S02]  /*1100*/  FSETP.GEU.AND P2, PT, |R7|.reuse, 1.469367938527859385e-39, PT ;  /* 0x001000000700780b */ /* 0x040fe40003f4e200 */
[----:B------:R-:W-:Y:S01]  /*1110*/  LOP3.LUT R3, R2, 0x3ff00000, RZ, 0xfc, !PT ;  /* 0x3ff0000002037812 */ /* 0x000fe200078efcff */
[----:B------:R-:W-:Y:S01]  /*1120*/  IMAD.MOV.U32 R2, RZ, RZ, R4 ;  /* 0x000000ffff027224 */ /* 0x000fe200078e0004 */
[----:B------:R-:W-:-:S05]  /*1130*/  LOP3.LUT R14, R7, 0x7ff00000, RZ, 0xc0, !PT ;  /* 0x7ff00000070e7812 */ /* 0x000fca00078ec0ff */
[----:B------:R-:W-:-:S04]  /*1140*/  @!P0 DMUL R2, R4, 8.98846567431157953865e+307 ;  /* 0x7fe0000004028828 */ /* 0x000fc80000000000 */
[----:B------:R-:W-:Y:S01]  /*1150*/  @!P2 LOP3.LUT R15, R5, 0x7ff00000, RZ, 0xc0, !PT ;  /* 0x7ff00000050fa812 */ /* 0x000fe200078ec0ff */
[----:B------:R-:W-:Y:S01]  /*1160*/  @!P2 IMAD.MOV.U32 R20, RZ, RZ, RZ ;  /* 0x000000ffff14a224 */ /* 0x000fe200078e00ff */
[----:B------:R-:W0:Y:S02]  /*1170*/  MUFU.RCP64H R13, R3 ;  /* 0x00000003000d7308 */ /* 0x000e240000001800 */
[----:B------:R-:W-:Y:S01]  /*1180*/  @!P2 ISETP.GE.U32.AND P3, PT, R14, R15, PT ;  /* 0x0000000f0e00a20c */ /* 0x000fe20003f66070 */
[----:B------:R-:W-:-:S05]  /*1190*/  IMAD.MOV.U32 R15, RZ, RZ, 0x1ca00000 ;  /* 0x1ca00000ff0f7424 */ /* 0x000fca00078e00ff */
[----:B------:R-:W-:-:S04]  /*11a0*/  @!P2 SEL R21, R15, 0x63400000, !P3 ;  /* 0x634000000f15a807 */ /* 0x000fc80005800000 */
[----:B------:R-:W-:-:S04]  /*11b0*/  @!P2 LOP3.LUT R21, R21, 0x80000000, R7, 0xf8, !PT ;  /* 0x800000001515a812 */ /* 0x000fc800078ef807 */
[----:B------:R-:W-:Y:S01]  /*11c0*/  @!P2 LOP3.LUT R21, R21, 0x100000, RZ, 0xfc, !PT ;  /* 0x001000001515a812 */ /* 0x000fe200078efcff */
[----:B0-----:R-:W-:-:S08]  /*11d0*/  DFMA R16, R12, -R2, 1 ;  /* 0x3ff000000c10742b */ /* 0x001fd00000000802 */
[----:B------:R-:W-:Y:S01]  /*11e0*/  DFMA R18, R16, R16, R16 ;  /* 0x000000101012722b */ /* 0x000fe20000000010 */
[----:B------:R-:W-:-:S04]  /*11f0*/  LOP3.LUT R17, R5, 0x7ff00000, RZ, 0xc0, !PT ;  /* 0x7ff0000005117812 */ /* 0x000fc800078ec0ff */
[----:B------:R-:W-:-:S03]  /*1200*/  ISETP.GE.U32.AND P1, PT, R14, R17, PT ;  /* 0x000000110e00720c */ /* 0x000fc60003f26070 */
[----:B------:R-:W-:Y:S01]  /*1210*/  DFMA R18, R12, R18, R12 ;  /* 0x000000120c12722b */ /* 0x000fe2000000000c */
[----:B------:R-:W-:Y:S01]  /*1220*/  SEL R13, R15, 0x63400000, !P1 ;  /* 0x634000000f0d7807 */ /* 0x000fe20004800000 */
[----:B------:R-:W-:-:S03]  /*1230*/  IMAD.MOV.U32 R12, RZ, RZ, R6 ;  /* 0x000000ffff0c7224 */ /* 0x000fc600078e0006 */
[----:B------:R-:W-:-:S03]  /*1240*/  LOP3.LUT R13, R13, 0x800fffff, R7, 0xf8, !PT ;  /* 0x800fffff0d0d7812 */ /* 0x000fc600078ef807 */
[----:B------:R-:W-:-:S03]  /*1250*/  DFMA R22, R18, -R2, 1 ;  /* 0x3ff000001216742b */ /* 0x000fc60000000802 */
[----:B------:R-:W-:-:S05]  /*1260*/  @!P2 DFMA R12, R12, 2, -R20 ;  /* 0x400000000c0ca82b */ /* 0x000fca0000000814 */
[----:B------:R-:W-:Y:S01]  /*1270*/  DFMA R18, R18, R22, R18 ;  /* 0x000000161212722b */ /* 0x000fe20000000012 */
[----:B------:R-:W-:Y:S02]  /*1280*/  IMAD.MOV.U32 R22, RZ, RZ, R14 ;  /* 0x000000ffff167224 */ /* 0x000fe400078e000e */
[----:B------:R-:W-:Y:S01]  /*1290*/  IMAD.MOV.U32 R23, RZ, RZ, R17 ;  /* 0x000000ffff177224 */ /* 0x000fe200078e0011 */
[----:B------:R-:W-:Y:S02]  /*12a0*/  @!P0 LOP3.LUT R23, R3, 0x7ff00000, RZ, 0xc0, !PT ;  /* 0x7ff0000003178812 */ /* 0x000fe400078ec0ff */
[----:B------:R-:W-:Y:S02]  /*12b0*/  @!P2 LOP3.LUT R22, R13, 0x7ff00000, RZ, 0xc0, !PT ;  /* 0x7ff000000d16a812 */ /* 0x000fe400078ec0ff */
[----:B------:R-:W-:Y:S01]  /*12c0*/  DMUL R20, R18, R12 ;  /* 0x0000000c12147228 */ /* 0x000fe20000000000 */
[----:B------:R-:W-:Y:S02]  /*12d0*/  VIADD R25, R23, 0xffffffff ;  /* 0xffffffff17197836 */ /* 0x000fe40000000000 */
[----:B------:R-:W-:-:S05]  /*12e0*/  VIADD R24, R22, 0xffffffff ;  /* 0xffffffff16187836 */ /* 0x000fca0000000000 */
[----:B------:R-:W-:Y:S01]  /*12f0*/  DFMA R16, R20, -R2, R12 ;  /* 0x800000021410722b */ /* 0x000fe2000000000c */
[----:B------:R-:W-:-:S04]  /*1300*/  ISETP.GT.U32.AND P0, PT, R24, 0x7feffffe, PT ;  /* 0x7feffffe1800780c */ /* 0x000fc80003f04070 */
[----:B------:R-:W-:-:S03]  /*1310*/  ISETP.GT.U32.OR P0, PT, R25, 0x7feffffe, P0 ;  /* 0x7feffffe1900780c */ /* 0x000fc60000704470 */
[----:B------:R-:W-:-:S10]  /*1320*/  DFMA R16, R18, R16, R20 ;  /* 0x000000101210722b */ /* 0x000fd40000000014 */
[----:B------:R-:W-:Y:S05]  /*1330*/  @P0 BRA `(.L_x_867) ;  /* 0x00000000006c0947 */ /* 0x000fea0003800000 */
[----:B------:R-:W-:-:S04]  /*1340*/  LOP3.LUT R7, R5, 0x7ff00000, RZ, 0xc0, !PT ;  /* 0x7ff0000005077812 */ /* 0x000fc800078ec0ff */
[CC--:B------:R-:W-:Y:S02]  /*1350*/  VIADDMNMX R6, R14.reuse, -R7.reuse, 0xb9600000, !PT ;  /* 0xb96000000e067446 */ /* 0x0c0fe40007800907 */
[----:B------:R-:W-:Y:S02]  /*1360*/  ISETP.GE.U32.AND P0, PT, R14, R7, PT ;  /* 0x000000070e00720c */ /* 0x000fe40003f06070 */
[----:B------:R-:W-:Y:S02]  /*1370*/  VIMNMX R6, PT, PT, R6, 0x46a00000, PT ;  /* 0x46a0000006067848 */ /* 0x000fe40003fe0100 */
[----:B------:R-:W-:-:S05]  /*1380*/  SEL R15, R15, 0x63400000, !P0 ;  /* 0x634000000f0f7807 */ /* 0x000fca0004000000 */
[----:B------:R-:W-:Y:S02]  /*1390*/  IMAD.IADD R18, R6, 0x1, -R15 ;  /* 0x0000000106127824 */ /* 0x000fe400078e0a0f */
[----:B------:R-:W-:Y:S02]  /*13a0*/  IMAD.MOV.U32 R6, RZ, RZ, RZ ;  /* 0x000000ffff067224 */ /* 0x000fe400078e00ff */
        /* <DEDUP_REMOVED lines=10> */
[----:B------:R-:W-:Y:S01]  /*1450*/  IMAD.MOV R3, RZ, RZ, -R18 ;  /* 0x000000ffff037224 */ /* 0x000fe200078e0a12 */
[----:B------:R-:W-:Y:S01]  /*1460*/  DMUL.RP R6, R16, R6 ;  /* 0x0000000610067228 */ /* 0x000fe20000008000 */
[----:B------:R-:W-:-:S06]  /*1470*/  IMAD.MOV.U32 R2, RZ, RZ, RZ ;  /* 0x000000ffff027224 */ /* 0x000fcc00078e00ff */
[----:B------:R-:W-:-:S03]  /*1480*/  DFMA R2, R14, -R2, R16 ;  /* 0x800000020e02722b */ /* 0x000fc60000000010 */
[----:B------:R-:W-:-:S03]  /*1490*/  LOP3.LUT R5, R7, R5, RZ, 0x3c, !PT ;  /* 0x0000000507057212 */ /* 0x000fc600078e3cff */
[----:B------:R-:W-:-:S04]  /*14a0*/  IADD3 R2, PT, PT, -R18, -0x43300000, RZ ;  /* 0xbcd0000012027810 */ /* 0x000fc80007ffe1ff */
[----:B------:R-:W-:-:S04]  /*14b0*/  FSETP.NEU.AND P0, PT, |R3|, R2, PT ;  /* 0x000000020300720b */ /* 0x000fc80003f0d200 */
[----:B------:R-:W-:Y:S02]  /*14c0*/  FSEL R14, R6, R14, !P0 ;  /* 0x0000000e060e7208 */ /* 0x000fe40004000000 */
[----:B------:R-:W-:Y:S01]  /*14d0*/  FSEL R15, R5, R15, !P0 ;  /* 0x0000000f050f7208 */ /* 0x000fe20004000000 */
[----:B------:R-:W-:Y:S06]  /*14e0*/  BRA `(.L_x_868) ;  /* 0x0000000000547947 */ /* 0x000fec0003800000 */
.L_x_867:
[----:B------:R-:W-:-:S14]  /*14f0*/  DSETP.NAN.AND P0, PT, R6, R6, PT ;  /* 0x000000060600722a */ /* 0x000fdc0003f08000 */
[----:B------:R-:W-:Y:S05]  /*1500*/  @P0 BRA `(.L_x_869) ;  /* 0x0000000000440947 */ /* 0x000fea0003800000 */
[----:B------:R-:W-:-:S14]  /*1510*/  DSETP.NAN.AND P0, PT, R4, R4, PT ;  /* 0x000000040400722a */ /* 0x000fdc0003f08000 */
[----:B------:R-:W-:Y:S05]  /*1520*/  @P0 BRA `(.L_x_870) ;  /* 0x0000000000300947 */ /* 0x000fea0003800000 */
[----:B------:R-:W-:Y:S01]  /*1530*/  ISETP.NE.AND P0, PT, R22, R23, PT ;  /* 0x000000171600720c */ /* 0x000fe20003f05270 */
[----:B------:R-:W-:Y:S01]  /*1540*/  IMAD.MOV.U32 R15, RZ, RZ, -0x80000 ;  /* 0xfff80000ff0f7424 */ /* 0x000fe200078e00ff */
[----:B------:R-:W-:-:S11]  /*1550*/  MOV R14, 0x0 ;  /* 0x00000000000e7802 */ /* 0x000fd60000000f00 */
[----:B------:R-:W-:Y:S05]  /*1560*/  @!P0 BRA `(.L_x_868) ;  /* 0x0000000000348947 */ /* 0x000fea0003800000 */
[----:B------:R-:W-:Y:S02]  /*1570*/  ISETP.NE.AND P0, PT, R22, 0x7ff00000, PT ;  /* 0x7ff000001600780c */ /* 0x000fe40003f05270 */
[----:B------:R-:W-:Y:S02]  /*1580*/  LOP3.LUT R15, R7, 0x80000000, R5, 0x48, !PT ;  /* 0x80000000070f7812 */ /* 0x000fe400078e4805 */
[----:B------:R-:W-:-:S13]  /*1590*/  ISETP.EQ.OR P0, PT, R23, RZ, !P0 ;  /* 0x000000ff1700720c */ /* 0x000fda0004702670 */
[----:B------:R-:W-:Y:S01]  /*15a0*/  @P0 LOP3.LUT R2, R15, 0x7ff00000, RZ, 0xfc, !PT ;  /* 0x7ff000000f020812 */ /* 0x000fe200078efcff */
[----:B------:R-:W-:Y:S02]  /*15b0*/  @!P0 IMAD.MOV.U32 R14, RZ, RZ, RZ ;  /* 0x000000ffff0e8224 */ /* 0x000fe400078e00ff */
[----:B------:R-:W-:Y:S02]  /*15c0*/  @P0 IMAD.MOV.U32 R14, RZ, RZ, RZ ;  /* 0x000000ffff0e0224 */ /* 0x000fe400078e00ff */
[----:B------:R-:W-:Y:S01]  /*15d0*/  @P0 IMAD.MOV.U32 R15, RZ, RZ, R2 ;  /* 0x000000ffff0f0224 */ /* 0x000fe200078e0002 */
[----:B------:R-:W-:Y:S06]  /*15e0*/  BRA `(.L_x_868) ;  /* 0x0000000000147947 */ /* 0x000fec0003800000 */
.L_x_870:
[----:B------:R-:W-:Y:S01]  /*15f0*/  LOP3.LUT R15, R5, 0x80000, RZ, 0xfc, !PT ;  /* 0x00080000050f7812 */ /* 0x000fe200078efcff */
[----:B------:R-:W-:Y:S01]  /*1600*/  IMAD.MOV.U32 R14, RZ, RZ, R4 ;  /* 0x000000ffff0e7224 */ /* 0x000fe200078e0004 */
[----:B------:R-:W-:Y:S06]  /*1610*/  BRA `(.L_x_868) ;  /* 0x0000000000087947 */ /* 0x000fec0003800000 */
.L_x_869:
[----:B------:R-:W-:Y:S01]  /*1620*/  LOP3.LUT R15, R7, 0x80000, RZ, 0xfc, !PT ;  /* 0x00080000070f7812 */ /* 0x000fe200078efcff */
[----:B------:R-:W-:-:S07]  /*1630*/  IMAD.MOV.U32 R14, RZ, RZ, R6 ;  /* 0x000000ffff0e7224 */ /* 0x000fce00078e0006 */
.L_x_868:
[----:B------:R-:W-:Y:S05]  /*1640*/  BSYNC.RECONVERGENT B1 ;  /* 0x0000000000017941 */ /* 0x000fea0003800200 */
.L_x_866:
[----:B------:R-:W-:Y:S02]  /*1650*/  IMAD.MOV.U32 R2, RZ, RZ, R0 ;  /* 0x000000ffff027224 */ /* 0x000fe400078e0000 */
[----:B------:R-:W-:-:S04]  /*1660*/  IMAD.MOV.U32 R3, RZ, RZ, 0x0 ;  /* 0x00000000ff037424 */ /* 0x000fc800078e00ff */
[----:B------:R-:W-:Y:S05]  /*1670*/  RET.REL.NODEC R2 `(_Z21buscar_segundo_kernel6float2PS_fPdi) ;  /* 0xffffffe802607950 */ /* 0x000fea0003c3ffff */
        .weak           $__internal_4_$__cuda_sm20_sqrt_rn_f32_slowpath
        .type           $__internal_4_$__cuda_sm20_sqrt_rn_f32_slowpath,@function
        .size           $__internal_4_$__cuda_sm20_sqrt_rn_f32_slowpath,($__internal_5_$__cuda_sm3x_div_rn_noftz_f32_slowpath - $__internal_4_$__cuda_sm20_sqrt_rn_f32_slowpath)
$__internal_4_$__cuda_sm20_sqrt_rn_f32_slowpath:
[----:B------:R-:W-:-:S13]  /*1680*/  LOP3.LUT P0, RZ, R7, 0x7fffffff, RZ, 0xc0, !PT ;  /* 0x7fffffff07ff7812 */ /* 0x000fda000780c0ff */
[----:B------:R-:W-:Y:S01]  /*1690*/  @!P0 IMAD.MOV.U32 R2, RZ, RZ, R7 ;  /* 0x000000ffff028224 */ /* 0x000fe200078e0007 */
[----:B------:R-:W-:Y:S06]  /*16a0*/  @!P0 BRA `(.L_x_871) ;  /* 0x0000000000448947 */ /* 0x000fec0003800000 */
[----:B------:R-:W-:Y:S01]  /*16b0*/  FSETP.GEU.FTZ.AND P0, PT, R7, RZ, PT ;  /* 0x000000ff0700720b */ /* 0x000fe20003f1e000 */
[----:B------:R-:W-:-:S12]  /*16c0*/  IMAD.MOV.U32 R0, RZ, RZ, R7 ;  /* 0x000000ffff007224 */ /* 0x000fd800078e0007 */
        /* <DEDUP_REMOVED lines=15> */
.L_x_871:
[----:B------:R-:W-:Y:S02]  /*17c0*/  IMAD.MOV.U32 R6, RZ, RZ, R11 ;  /* 0x000000ffff067224 */ /* 0x000fe400078e000b */
[----:B------:R-:W-:-:S04]  /*17d0*/  IMAD.MOV.U32 R7, RZ, RZ, 0x0 ;  /* 0x00000000ff077424 */ /* 0x000fc800078e00ff */
[----:B------:R-:W-:Y:S05]  /*17e0*/  RET.REL.NODEC R6 `(_Z21buscar_segundo_kernel6float2PS_fPdi) ;  /* 0xffffffe806047950 */ /* 0x000fea0003c3ffff */
        .weak           $__internal_5_$__cuda_sm3x_div_rn_noftz_f32_slowpath
        .type           $__internal_5_$__cuda_sm3x_div_rn_noftz_f32_slowpath,@function
        .size           $__internal_5_$__cuda_sm3x_div_rn_noftz_f32_slowpath,(.L_x_889 - $__internal_5_$__cuda_sm3x_div_rn_noftz_f32_slowpath)
$__internal_5_$__cuda_sm3x_div_rn_noftz_f32_slowpath:
[----:B------:R-:W-:Y:S01]  /*17f0*/  SHF.R.U32.HI R11, RZ, 0x17, R3 ;  /* 0x00000017ff0b7819 */ /* 0x000fe20000011603 */
[----:B------:R-:W-:Y:S01]  /*1800*/  BSSY.RECONVERGENT B1, `(.L_x_872) ;  /* 0x0000063000017945 */ /* 0x000fe20003800200 */
[----:B------:R-:W-:Y:S02]  /*1810*/  SHF.R.U32.HI R12, RZ, 0x17, R0 ;  /* 0x00000017ff0c7819 */ /* 0x000fe40000011600 */
[----:B------:R-:W-:Y:S02]  /*1820*/  LOP3.LUT R11, R11, 0xff, RZ, 0xc0, !PT ;  /* 0x000000ff0b0b7812 */ /* 0x000fe400078ec0ff */
[----:B------:R-:W-:Y:S02]  /*1830*/  LOP3.LUT R15, R12, 0xff, RZ, 0xc0, !PT ;  /* 0x000000ff0c0f7812 */ /* 0x000fe400078ec0ff */
[----:B------:R-:W-:Y:S01]  /*1840*/  MOV R13, R3 ;  /* 0x00000003000d7202 */ /* 0x000fe20000000f00 */
        /* <DEDUP_REMOVED lines=12> */
[C---:B------:R-:W-:Y:S02]  /*1910*/  FSETP.NEU.FTZ.AND P3, PT, |R0|.reuse, +INF , PT ;  /* 0x7f8000000000780b */ /* 0x040fe40003f7d200 */
        /* <DEDUP_REMOVED lines=9> */
[----:B------:R-:W-:Y:S02]  /*19b0*/  ISETP.GE.AND P0, PT, R14, RZ, PT ;  /* 0x000000ff0e00720c */ /* 0x000fe40003f06270 */
[----:B------:R-:W-:-:S11]  /*19c0*/  ISETP.GE.AND P1, PT, R16, RZ, PT ;  /* 0x000000ff1000720c */ /* 0x000fd60003f26270 */
[----:B------:R-:W-:Y:S02]  /*19d0*/  @P0 IMAD.MOV.U32 R12, RZ, RZ, RZ ;  /* 0x000000ffff0c0224 */ /* 0x000fe400078e00ff */
[----:B------:R-:W-:Y:S01]  /*19e0*/  @!P0 FFMA R0, R0, 1.84467440737095516160e+19, RZ ;  /* 0x5f80000000008823 */ /* 0x000fe200000000ff */
[----:B------:R-:W-:Y:S02]  /*19f0*/  @!P0 IMAD.MOV.U32 R12, RZ, RZ, -0x40 ;  /* 0xffffffc0ff0c8424 */ /* 0x000fe400078e00ff */
[----:B------:R-:W-:Y:S02]  /*1a00*/  @!P1 FFMA R13, R3, 1.84467440737095516160e+19, RZ ;  /* 0x5f800000030d9823 */ /* 0x000fe400000000ff */
[----:B------:R-:W-:-:S07]  /*1a10*/  @!P1 VIADD R12, R12, 0x40 ;  /* 0x000000400c0c9836 */ /* 0x000fce0000000000 */
.L_x_873:
[----:B------:R-:W-:Y:S01]  /*1a20*/  LEA R14, R11, 0xc0800000, 0x17 ;  /* 0xc08000000b0e7811 */ /* 0x000fe200078eb8ff */
[----:B------:R-:W-:Y:S01]  /*1a30*/  VIADD R15, R15, 0xffffff81 ;  /* 0xffffff810f0f7836 */ /* 0x000fe20000000000 */
[----:B------:R-:W-:Y:S03]  /*1a40*/  BSSY.RECONVERGENT B2, `(.L_x_878) ;  /* 0x0000035000027945 */ /* 0x000fe60003800200 */
[----:B------:R-:W-:Y:S02]  /*1a50*/  IMAD.IADD R16, R13, 0x1, -R14 ;  /* 0x000000010d107824 */ /* 0x000fe400078e0a0e */
[C---:B------:R-:W-:Y:S01]  /*1a60*/  IMAD R0, R15.reuse, -0x800000, R0 ;  /* 0xff8000000f007824 */ /* 0x040fe200078e0200 */
[----:B------:R-:W-:Y:S01]  /*1a70*/  IADD3 R15, PT, PT, R15, 0x7f, -R11 ;  /* 0x0000007f0f0f7810 */ /* 0x000fe20007ffe80b */
[----:B------:R-:W0:Y:S01]  /*1a80*/  MUFU.RCP R13, R16 ;  /* 0x00000010000d7308 */ /* 0x000e220000001000 */
[----:B------:R-:W-:-:S03]  /*1a90*/  FADD.FTZ R17, -R16, -RZ ;  /* 0x800000ff10117221 */ /* 0x000fc60000010100 */
[----:B------:R-:W-:Y:S02]  /*1aa0*/  IMAD.IADD R15, R15, 0x1, R12 ;  /* 0x000000010f0f7824 */ /* 0x000fe400078e020c */
[----:B0-----:R-:W-:-:S04]  /*1ab0*/  FFMA R14, R13, R17, 1 ;  /* 0x3f8000000d0e7423 */ /* 0x001fc80000000011 */
        /* <DEDUP_REMOVED lines=19> */
[-C--:B------:R-:W-:Y:S01]  /*1bf0*/  FFMA.RZ R11, R13, R17.reuse, R14 ;  /* 0x000000110d0b7223 */ /* 0x080fe2000000c00e */
[----:B------:R-:W-:Y:S01]  /*1c00*/  IMAD.MOV R15, RZ, RZ, -R16 ;  /* 0x000000ffff0f7224 */ /* 0x000fe200078e0a10 */
[C---:B------:R-:W-:Y:S02]  /*1c10*/  ISETP.NE.AND P3, PT, R16.reuse, RZ, PT ;  /* 0x000000ff1000720c */ /* 0x040fe40003f65270 */
[C---:B------:R-:W-:Y:S02]  /*1c20*/  ISETP.NE.AND P1, PT, R16.reuse, RZ, PT ;  /* 0x000000ff1000720c */ /* 0x040fe40003f25270 */
[----:B------:R-:W-:Y:S01]  /*1c30*/  LOP3.LUT R12, R11, 0x7fffff, RZ, 0xc0, !PT ;  /* 0x007fffff0b0c7812 */ /* 0x000fe200078ec0ff */
[CCC-:B------:R-:W-:Y:S01]  /*1c40*/  FFMA.RP R11, R13.reuse, R17.reuse, R14.reuse ;  /* 0x000000110d0b7223 */ /* 0x1c0fe2000000800e */
[----:B------:R-:W-:Y:S01]  /*1c50*/  FFMA.RM R14, R13, R17, R14 ;  /* 0x000000110d0e7223 */ /* 0x000fe2000000400e */
[----:B------:R-:W-:Y:S01]  /*1c60*/  VIADD R13, R16, 0x20 ;  /* 0x00000020100d7836 */ /* 0x000fe20000000000 */
[----:B------:R-:W-:-:S03]  /*1c70*/  LOP3.LUT R12, R12, 0x800000, RZ, 0xfc, !PT ;  /* 0x008000000c0c7812 */ /* 0x000fc600078efcff */
[----:B------:R-:W-:Y:S02]  /*1c80*/  FSETP.NEU.FTZ.AND P0, PT, R11, R14, PT ;  /* 0x0000000e0b00720b */ /* 0x000fe40003f1d000 */
[----:B------:R-:W-:Y:S02]  /*1c90*/  SHF.L.U32 R13, R12, R13, RZ ;  /* 0x0000000d0c0d7219 */ /* 0x000fe400000006ff */
[----:B------:R-:W-:Y:S02]  /*1ca0*/  SEL R11, R15, RZ, P3 ;  /* 0x000000ff0f0b7207 */ /* 0x000fe40001800000 */
[----:B------:R-:W-:Y:S02]  /*1cb0*/  ISETP.NE.AND P1, PT, R13, RZ, P1 ;  /* 0x000000ff0d00720c */ /* 0x000fe40000f25270 */
[----:B------:R-:W-:Y:S02]  /*1cc0*/  SHF.R.U32.HI R11, RZ, R11, R12 ;  /* 0x0000000bff0b7219 */ /* 0x000fe4000001160c */
[----:B------:R-:W-:-:S02]  /*1cd0*/  PLOP3.LUT P0, PT, P0, P1, PT, 0xf8, 0x8f ;  /* 0x00000000008f781c */ /* 0x000fc40000703f70 */
[----:B------:R-:W-:Y:S02]  /*1ce0*/  SHF.R.U32.HI R13, RZ, 0x1, R11 ;  /* 0x00000001ff0d7819 */ /* 0x000fe4000001160b */
[----:B------:R-:W-:-:S04]  /*1cf0*/  SEL R12, RZ, 0x1, !P0 ;  /* 0x00000001ff0c7807 */ /* 0x000fc80004000000 */
[----:B------:R-:W-:-:S04]  /*1d00*/  LOP3.LUT R12, R12, 0x1, R13, 0xf8, !PT ;  /* 0x000000010c0c7812 */ /* 0x000fc800078ef80d */
[----:B------:R-:W-:-:S05]  /*1d10*/  LOP3.LUT R12, R12, R11, RZ, 0xc0, !PT ;  /* 0x0000000b0c0c7212 */ /* 0x000fca00078ec0ff */
[----:B------:R-:W-:-:S05]  /*1d20*/  IMAD.IADD R13, R13, 0x1, R12 ;  /* 0x000000010d0d7824 */ /* 0x000fca00078e020c */
[----:B------:R-:W-:Y:S01]  /*1d30*/  LOP3.LUT R0, R13, R0, RZ, 0xfc, !PT ;  /* 0x000000000d007212 */ /* 0x000fe200078efcff */
[----:B------:R-:W-:Y:S06]  /*1d40*/  BRA `(.L_x_881) ;  /* 0x0000000000107947 */ /* 0x000fec0003800000 */
.L_x_880:
[----:B------:R-:W-:-:S04]  /*1d50*/  LOP3.LUT R0, R0, 0x80000000, RZ, 0xc0, !PT ;  /* 0x8000000000007812 */ /* 0x000fc800078ec0ff */
[----:B------:R-:W-:Y:S01]  /*1d60*/  LOP3.LUT R0, R0, 0x7f800000, RZ, 0xfc, !PT ;  /* 0x7f80000000007812 */ /* 0x000fe200078efcff */
[----:B------:R-:W-:Y:S06]  /*1d70*/  BRA `(.L_x_881) ;  /* 0x0000000000047947 */ /* 0x000fec0003800000 */
.L_x_879:
[----:B------:R-:W-:-:S07]  /*1d80*/  IMAD R0, R15, 0x800000, R0 ;  /* 0x008000000f007824 */ /* 0x000fce00078e0200 */
.L_x_881:
[----:B------:R-:W-:Y:S05]  /*1d90*/  BSYNC.RECONVERGENT B2 ;  /* 0x0000000000027941 */ /* 0x000fea0003800200 */
.L_x_878:
[----:B------:R-:W-:Y:S05]  /*1da0*/  BRA `(.L_x_882) ;  /* 0x0000000000207947 */ /* 0x000fea0003800000 */
.L_x_877:
[----:B------:R-:W-:-:S04]  /*1db0*/  LOP3.LUT R0, R13, 0x80000000, R0, 0x48, !PT ;  /* 0x800000000d007812 */ /* 0x000fc800078e4800 */
[----:B------:R-:W-:Y:S01]  /*1dc0*/  LOP3.LUT R0, R0, 0x7f800000, RZ, 0xfc, !PT ;  /* 0x7f80000000007812 */ /* 0x000fe200078efcff */
[----:B------:R-:W-:Y:S06]  /*1dd0*/  BRA `(.L_x_882) ;  /* 0x0000000000147947 */ /* 0x000fec0003800000 */
.L_x_876:
[----:B------:R-:W-:Y:S01]  /*1de0*/  LOP3.LUT R0, R13, 0x80000000, R0, 0x48, !PT ;  /* 0x800000000d007812 */ /* 0x000fe200078e4800 */
[----:B------:R-:W-:Y:S06]  /*1df0*/  BRA `(.L_x_882) ;  /* 0x00000000000c7947 */ /* 0x000fec0003800000 */
.L_x_875:
[----:B------:R-:W0:Y:S01]  /*1e00*/  MUFU.RSQ R0, -QNAN ;  /* 0xffc0000000007908 */ /* 0x000e220000001400 */
[----:B------:R-:W-:Y:S05]  /*1e10*/  BRA `(.L_x_882) ;  /* 0x0000000000047947 */ /* 0x000fea0003800000 */
.L_x_874:
[----:B------:R-:W-:-:S07]  /*1e20*/  FADD.FTZ R0, R0, R3 ;  /* 0x0000000300007221 */ /* 0x000fce0000010000 */
.L_x_882:
[----:B------:R-:W-:Y:S05]  /*1e30*/  BSYNC.RECONVERGENT B1 ;  /* 0x0000000000017941 */ /* 0x000fea0003800200 */
.L_x_872:
[----:B------:R-:W-:Y:S02]  /*1e40*/  IMAD.MOV.U32 R12, RZ, RZ, R8 ;  /* 0x000000ffff0c7224 */ /* 0x000fe400078e0008 */
[----:B------:R-:W-:-:S04]  /*1e50*/  IMAD.MOV.U32 R13, RZ, RZ, 0x0 ;  /* 0x00000000ff0d7424 */ /* 0x000fc800078e00ff */
[----:B0-----:R-:W-:Y:S05]  /*1e60*/  RET.REL.NODEC R12 `(_Z21buscar_segundo_kernel6float2PS_fPdi) ;  /* 0xffffffe00c647950 */ /* 0x001fea0003c3ffff */
.L_x_883:
        /* <DEDUP_REMOVED lines=9> */
.L_x_889:


//--------------------- .nv.shared._ZN3cub18CUB_300001_SM_10006detail11EmptyKernelIvEEvv --------------------------
	.section	.nv.shared._ZN3cub18CUB_300001_SM_10006detail11EmptyKernelIvEEvv,"aw",@nobits
	.sectionflags	@""
	.align	16
	.zero		1024


//--------------------- .nv.shared.reserved.0     --------------------------
	.section	.nv.shared.reserved.0,"aw",@nobits
	.weak		__nv_reservedSMEM_offset_0_alias
	.size		__nv_reservedSMEM_offset_0_alias, 0, 64
	.other		__nv_reservedSMEM_offset_0_alias,@"STO_CUDA_RESERVED_SHARED STV_DEFAULT"
__nv_reservedSMEM_offset_0_alias:
	.zero		0
	.zero		64


//--------------------- .nv.global                --------------------------
	.section	.nv.global,"aw",@nobits
.nv.global:
	.type		_ZN34_INTERNAL_a6871709_4_k_cu_40ec9e776thrust24THRUST_300001_SM_1000_NS12placeholders2_8E,@object
	.size		_ZN34_INTERNAL_a6871709_4_k_cu_40ec9e776thrust24THRUST_300001_SM_1000_NS12placeholders2_8E,(_ZN34_INTERNAL_a6871709_4_k_cu_40ec9e774cuda3std3__436_GLOBAL__N__a6871709_4_k_cu_40ec9e776ignoreE - _ZN34_INTERNAL_a6871709_4_k_cu_40ec9e776thrust24THRUST_300001_SM_1000_NS12placeholders2_8E)
_ZN34_INTERNAL_a6871709_4_k_cu_40ec9e776thrust24THRUST_300001_SM_1000_NS12placeholders2_8E:
	.zero		1
	.type		_ZN34_INTERNAL_a6871709_4_k_cu_40ec9e774cuda3std3__436_GLOBAL__N__a6871709_4_k_cu_40ec9e776ignoreE,@object
	.size		_ZN34_INTERNAL_a6871709_4_k_cu_40ec9e774cuda3std3__436_GLOBAL__N__a6871709_4_k_cu_40ec9e776ignoreE,(_ZN34_INTERNAL_a6871709_4_k_cu_40ec9e774cuda3std6ranges3__45__cpo4dataE - _ZN34_INTERNAL_a6871709_4_k_cu_40ec9e774cuda3std3__436_GLOBAL__N__a6871709_4_k_cu_40ec9e776ignoreE)
_ZN34_INTERNAL_a6871709_4_k_cu_40ec9e774cuda3std3__436_GLOBAL__N__a6871709_4_k_cu_40ec9e776ignoreE:
	.zero		1
	.type		_ZN34_INTERNAL_a6871709_4_k_cu_40ec9e774cuda3std6ranges3__45__cpo4dataE,@object
	.size		_ZN34_INTERNAL_a6871709_4_k_cu_40ec9e774cuda3std6ranges3__45__cpo4dataE,(_ZN34_INTERNAL_a6871709_4_k_cu_40ec9e776thrust24THRUST_300001_SM_1000_NS6system3cpp3parE - _ZN34_INTERNAL_a6871709_4_k_cu_40ec9e774cuda3std6ranges3__45__cpo4dataE)
_ZN34_INTERNAL_a6871709_4_k_cu_40ec9e774cuda3std6ranges3__45__cpo4dataE:
	.zero		1
	.type		_ZN34_INTERNAL_a6871709_4_k_cu_40ec9e776thrust24THRUST_300001_SM_1000_NS6system3cpp3parE,@object
	.size		_ZN34_INTERNAL_a6871709_4_k_cu_40ec9e776thrust24THRUST_300001_SM_1000_NS6system3cpp3parE,(_ZN34_INTERNAL_a6871709_4_k_cu_40ec9e774cuda3std3__45__cpo5beginE - _ZN34_INTERNAL_a6871709_4_k_cu_40ec9e776thrust24THRUST_300001_SM_1000_NS6system3cpp3parE)
_ZN34_INTERNAL_a6871709_4_k_cu_40ec9e776thrust24THRUST_300001_SM_1000_NS6system3cpp3parE:
	.zero		1
	.type		_ZN34_INTERNAL_a6871709_4_k_cu_40ec9e774cuda3std3__45__cpo5beginE,@object
	.size		_ZN34_INTERNAL_a6871709_4_k_cu_40ec9e774cuda3std3__45__cpo5beginE,(_ZN34_INTERNAL_a6871709_4_k_cu_40ec9e774cuda3std6ranges3__45__cpo5beginE - _ZN34_INTERNAL_a6871709_4_k_cu_40ec9e774cuda3std3__45__cpo5beginE)
_ZN34_INTERNAL_a6871709_4_k_cu_40ec9e774cuda3std3__45__cpo5beginE:
	.zero		1
	.type		_ZN34_INTERNAL_a6871709_4_k_cu_40ec9e774cuda3std6ranges3__45__cpo5beginE,@object
	.size		_ZN34_INTERNAL_a6871709_4_k_cu_40ec9e774cuda3std6ranges3__45__cpo5beginE,(_ZN34_INTERNAL_a6871709_4_k_cu_40ec9e776thrust24THRUST_300001_SM_1000_NS6deviceE - _ZN34_INTERNAL_a6871709_4_k_cu_40ec9e774cuda3std6ranges3__45__cpo5beginE)
_ZN34_INTERNAL_a6871709_4_k_cu_40ec9e774cuda3std6ranges3__45__cpo5beginE:
	.zero		1
	.type		_ZN34_INTERNAL_a6871709_4_k_cu_40ec9e776thrust24THRUST_300001_SM_1000_NS6deviceE,@object
	.size		_ZN34_INTERNAL_a6871709_4_k_cu_40ec9e776thrust24THRUST_300001_SM_1000_NS6deviceE,(_ZN34_INTERNAL_a6871709_4_k_cu_40ec9e774cuda3std3__47nulloptE - _ZN34_INTERNAL_a6871709_4_k_cu_40ec9e776thrust24THRUST_300001_SM_1000_NS6deviceE)
_ZN34_INTERNAL_a6871709_4_k_cu_40ec9e776thrust24THRUST_300001_SM_1000_NS6deviceE:
	.zero		1
	.type		_ZN34_INTERNAL_a6871709_4_k_cu_40ec9e774cuda3std3__47nulloptE,@object
	.size		_ZN34_INTERNAL_a6871709_4_k_cu_40ec9e774cuda3std3__47nulloptE,(_ZN34_INTERNAL_a6871709_4_k_cu_40ec9e774cuda3std6ranges3__45__cpo8distanceE - _ZN34_INTERNAL_a6871709_4_k_cu_40ec9e774cuda3std3__47nulloptE)
_ZN34_INTERNAL_a6871709_4_k_cu_40ec9e774cuda3std3__47nulloptE:
	.zero		1
	.type		_ZN34_INTERNAL_a6871709_4_k_cu_40ec9e774cuda3std6ranges3__45__cpo8distanceE,@object
	.size		_ZN34_INTERNAL_a6871709_4_k_cu_40ec9e774cuda3std6ranges3__45__cpo8distanceE,(_ZN34_INTERNAL_a6871709_4_k_cu_40ec9e776thrust24THRUST_300001_SM_1000_NS12placeholders2_4E - _ZN34_INTERNAL_a6871709_4_k_cu_40ec9e774cuda3std6ranges3__45__cpo8distanceE)
_ZN34_INTERNAL_a6871709_4_k_cu_40ec9e774cuda3std6ranges3__45__cpo8distanceE:
	.zero		1
	.type		_ZN34_INTERNAL_a6871709_4_k_cu_40ec9e776thrust24THRUST_300001_SM_1000_NS12placeholders2_4E,@object
	.size		_ZN34_INTERNAL_a6871709_4_k_cu_40ec9e776thrust24THRUST_300001_SM_1000_NS12placeholders2_4E,(_ZN34_INTERNAL_a6871709_4_k_cu_40ec9e774cuda3std3__45__cpo6rbeginE - _ZN34_INTERNAL_a6871709_4_k_cu_40ec9e776thrust24THRUST_300001_SM_1000_NS12placeholders2_4E)
_ZN34_INTERNAL_a6871709_4_k_cu_40ec9e776thrust24THRUST_300001_SM_1000_NS12placeholders2_4E:
	.zero		1
	.type		_ZN34_INTERNAL_a6871709_4_k_cu_40ec9e774cuda3std3__45__cpo6rbeginE,@object
	.size		_ZN34_INTERNAL_a6871709_4_k_cu_40ec9e774cuda3std3__45__cpo6rbeginE,(_ZN34_INTERNAL_a6871709_4_k_cu_40ec9e774cuda3std6ranges3__45__cpo7advanceE - _ZN34_INTERNAL_a6871709_4_k_cu_40ec9e774cuda3std3__45__cpo6rbeginE)
_ZN34_INTERNAL_a6871709_4_k_cu_40ec9e774cuda3std3__45__cpo6rbeginE:
	.zero		1
	.type		_ZN34_INTERNAL_a6871709_4_k_cu_40ec9e774cuda3std6ranges3__45__cpo7advanceE,@object
	.size		_ZN34_INTERNAL_a6871709_4_k_cu_40ec9e774cuda3std6ranges3__45__cpo7advanceE,(_ZN34_INTERNAL_a6871709_4_k_cu_40ec9e776thrust24THRUST_300001_SM_1000_NS12placeholders3_10E - _ZN34_INTERNAL_a6871709_4_k_cu_40ec9e774cuda3std6ranges3__45__cpo7advanceE)
_ZN34_INTERNAL_a6871709_4_k_cu_40ec9e774cuda3std6ranges3__45__cpo7advanceE:
	.zero		1
	.type		_ZN34_INTERNAL_a6871709_4_k_cu_40ec9e776thrust24THRUST_300001_SM_1000_NS12placeholders3_10E,@object
	.size		_ZN34_INTERNAL_a6871709_4_k_cu_40ec9e776thrust24THRUST_300001_SM_1000_NS12placeholders3_10E,(_ZN34_INTERNAL_a6871709_4_k_cu_40ec9e774cuda3std3__48in_placeE - _ZN34_INTERNAL_a6871709_4_k_cu_40ec9e776thrust24THRUST_300001_SM_1000_NS12placeholders3_10E)
_ZN34_INTERNAL_a6871709_4_k_cu_40ec9e776thrust24THRUST_300001_SM_1000_NS12placeholders3_10E:
	.zero		1
	.type		_ZN34_INTERNAL_a6871709_4_k_cu_40ec9e774cuda3std3__48in_placeE,@object
	.size		_ZN34_INTERNAL_a6871709_4_k_cu_40ec9e774cuda3std3__48in_placeE,(_ZN34_INTERNAL_a6871709_4_k_cu_40ec9e774cuda3std6ranges3__45__cpo4sizeE - _ZN34_INTERNAL_a6871709_4_k_cu_40ec9e774cuda3std3__48in_placeE)
_ZN34_INTERNAL_a6871709_4_k_cu_40ec9e774cuda3std3__48in_placeE:
	.zero		1
	.type		_ZN34_INTERNAL_a6871709_4_k_cu_40ec9e774cuda3std6ranges3__45__cpo4sizeE,@object
	.size		_ZN34_INTERNAL_a6871709_4_k_cu_40ec9e774cuda3std6ranges3__45__cpo4sizeE,(_ZN34_INTERNAL_a6871709_4_k_cu_40ec9e776thrust24THRUST_300001_SM_1000_NS12placeholders2_2E - _ZN34_INTERNAL_a6871709_4_k_cu_40ec9e774cuda3std6ranges3__45__cpo4sizeE)
_ZN34_INTERNAL_a6871709_4_k_cu_40ec9e774cuda3std6ranges3__45__cpo4sizeE:
	.zero		1
	.type		_ZN34_INTERNAL_a6871709_4_k_cu_40ec9e776thrust24THRUST_300001_SM_1000_NS12placeholders2_2E,@object
	.size		_ZN34_INTERNAL_a6871709_4_k_cu_40ec9e776thrust24THRUST_300001_SM_1000_NS12placeholders2_2E,(_ZN34_INTERNAL_a6871709_4_k_cu_40ec9e774cuda3std3__45__cpo6cbeginE - _ZN34_INTERNAL_a6871709_4_k_cu_40ec9e776thrust24THRUST_300001_SM_1000_NS12placeholders2_2E)
_ZN34_INTERNAL_a6871709_4_k_cu_40ec9e776thrust24THRUST_300001_SM_1000_NS12placeholders2_2E:
	.zero		1
	.type		_ZN34_INTERNAL_a6871709_4_k_cu_40ec9e774cuda3std3__45__cpo6cbeginE,@object
	.size		_ZN34_INTERNAL_a6871709_4_k_cu_40ec9e774cuda3std3__45__cpo6cbeginE,(_ZN34_INTERNAL_a6871709_4_k_cu_40ec9e774cuda3std6ranges3__45__cpo6cbeginE - _ZN34_INTERNAL_a6871709_4_k_cu_40ec9e774cuda3std3__45__cpo6cbeginE)
_ZN34_INTERNAL_a6871709_4_k_cu_40ec9e774cuda3std3__45__cpo6cbeginE:
	.zero		1
	.type		_ZN34_INTERNAL_a6871709_4_k_cu_40ec9e774cuda3std6ranges3__45__cpo6cbeginE,@object
	.size		_ZN34_INTERNAL_a6871709_4_k_cu_40ec9e774cuda3std6ranges3__45__cpo6cbeginE,(_ZN34_INTERNAL_a6871709_4_k_cu_40ec9e776thrust24THRUST_300001_SM_1000_NS12placeholders2_6E - _ZN34_INTERNAL_a6871709_4_k_cu_40ec9e774cuda3std6ranges3__45__cpo6cbeginE)
_ZN34_INTERNAL_a6871709_4_k_cu_40ec9e774cuda3std6ranges3__45__cpo6cbeginE:
	.zero		1
	.type		_ZN34_INTERNAL_a6871709_4_k_cu_40ec9e776thrust24THRUST_300001_SM_1000_NS12placeholders2_6E,@object
	.size		_ZN34_INTERNAL_a6871709_4_k_cu_40ec9e776thrust24THRUST_300001_SM_1000_NS12placeholders2_6E,(_ZN34_INTERNAL_a6871709_4_k_cu_40ec9e774cuda3std3__45__cpo7crbeginE - _ZN34_INTERNAL_a6871709_4_k_cu_40ec9e776thrust24THRUST_300001_SM_1000_NS12placeholders2_6E)
_ZN34_INTERNAL_a6871709_4_k_cu_40ec9e776thrust24THRUST_300001_SM_1000_NS12placeholders2_6E:
	.zero		1
	.type		_ZN34_INTERNAL_a6871709_4_k_cu_40ec9e774cuda3std3__45__cpo7crbeginE,@object
	.size		_ZN34_INTERNAL_a6871709_4_k_cu_40ec9e774cuda3std3__45__cpo7crbeginE,(_ZN34_INTERNAL_a6871709_4_k_cu_40ec9e774cuda3std6ranges3__45__cpo4nextE - _ZN34_INTERNAL_a6871709_4_k_cu_40ec9e774cuda3std3__45__cpo7crbeginE)
_ZN34_INTERNAL_a6871709_4_k_cu_40ec9e774cuda3std3__45__cpo7crbeginE:
	.zero		1
	.type		_ZN34_INTERNAL_a6871709_4_k_cu_40ec9e774cuda3std6ranges3__45__cpo4nextE,@object
	.size		_ZN34_INTERNAL_a6871709_4_k_cu_40ec9e774cuda3std6ranges3__45__cpo4nextE,(_ZN34_INTERNAL_a6871709_4_k_cu_40ec9e774cuda3std6ranges3__45__cpo4swapE - _ZN34_INTERNAL_a6871709_4_k_cu_40ec9e774cuda3std6ranges3__45__cpo4nextE)
_ZN34_INTERNAL_a6871709_4_k_cu_40ec9e774cuda3std6ranges3__45__cpo4nextE:
	.zero		1
	.type		_ZN34_INTERNAL_a6871709_4_k_cu_40ec9e774cuda3std6ranges3__45__cpo4swapE,@object
	.size		_ZN34_INTERNAL_a6871709_4_k_cu_40ec9e774cuda3std6ranges3__45__cpo4swapE,(_ZN34_INTERNAL_a6871709_4_k_cu_40ec9e776thrust24THRUST_300001_SM_1000_NS8cuda_cub10par_nosyncE - _ZN34_INTERNAL_a6871709_4_k_cu_40ec9e774cuda3std6ranges3__45__cpo4swapE)
_ZN34_INTERNAL_a6871709_4_k_cu_40ec9e774cuda3std6ranges3__45__cpo4swapE:
	.zero		1
	.type		_ZN34_INTERNAL_a6871709_4_k_cu_40ec9e776thrust24THRUST_300001_SM_1000_NS8cuda_cub10par_nosyncE,@object
	.size		_ZN34_INTERNAL_a6871709_4_k_cu_40ec9e776thrust24THRUST_300001_SM_1000_NS8cuda_cub10par_nosyncE,(_ZN34_INTERNAL_a6871709_4_k_cu_40ec9e776thrust24THRUST_300001_SM_1000_NS3seqE - _ZN34_INTERNAL_a6871709_4_k_cu_40ec9e776thrust24THRUST_300001_SM_1000_NS8cuda_cub10par_nosyncE)
_ZN34_INTERNAL_a6871709_4_k_cu_40ec9e776thrust24THRUST_300001_SM_1000_NS8cuda_cub10par_nosyncE:
	.zero		1
	.type		_ZN34_INTERNAL_a6871709_4_k_cu_40ec9e776thrust24THRUST_300001_SM_1000_NS3seqE,@object
	.size		_ZN34_INTERNAL_a6871709_4_k_cu_40ec9e776thrust24THRUST_300001_SM_1000_NS3seqE,(_ZN34_INTERNAL_a6871709_4_k_cu_40ec9e774cuda3std3__420unreachable_sentinelE - _ZN34_INTERNAL_a6871709_4_k_cu_40ec9e776thrust24THRUST_300001_SM_1000_NS3seqE)
_ZN34_INTERNAL_a6871709_4_k_cu_40ec9e776thrust24THRUST_300001_SM_1000_NS3seqE:
	.zero		1
	.type		_ZN34_INTERNAL_a6871709_4_k_cu_40ec9e774cuda3std3__420unreachable_sentinelE,@object
	.size		_ZN34_INTERNAL_a6871709_4_k_cu_40ec9e774cuda3std3__420unreachable_sentinelE,(_ZN34_INTERNAL_a6871709_4_k_cu_40ec9e774cuda3std6ranges3__45__cpo5ssizeE - _ZN34_INTERNAL_a6871709_4_k_cu_40ec9e774cuda3std3__420unreachable_sentinelE)
_ZN34_INTERNAL_a6871709_4_k_cu_40ec9e774cuda3std3__420unreachable_sentinelE:
	.zero		1
	.type		_ZN34_INTERNAL_a6871709_4_k_cu_40ec9e774cuda3std6ranges3__45__cpo5ssizeE,@object
	.size		_ZN34_INTERNAL_a6871709_4_k_cu_40ec9e774cuda3std6ranges3__45__cpo5ssizeE,(_ZN34_INTERNAL_a6871709_4_k_cu_40ec9e776thrust24THRUST_300001_SM_1000_NS12placeholders2_3E - _ZN34_INTERNAL_a6871709_4_k_cu_40ec9e774cuda3std6ranges3__45__cpo5ssizeE)
_ZN34_INTERNAL_a6871709_4_k_cu_40ec9e774cuda3std6ranges3__45__cpo5ssizeE:
	.zero		1
	.type		_ZN34_INTERNAL_a6871709_4_k_cu_40ec9e776thrust24THRUST_300001_SM_1000_NS12placeholders2_3E,@object
	.size		_ZN34_INTERNAL_a6871709_4_k_cu_40ec9e776thrust24THRUST_300001_SM_1000_NS12placeholders2_3E,(_ZN34_INTERNAL_a6871709_4_k_cu_40ec9e774cuda3std3__45__cpo4cendE - _ZN34_INTERNAL_a6871709_4_k_cu_40ec9e776thrust24THRUST_300001_SM_1000_NS12placeholders2_3E)
_ZN34_INTERNAL_a6871709_4_k_cu_40ec9e776thrust24THRUST_300001_SM_1000_NS12placeholders2_3E:
	.zero		1
	.type		_ZN34_INTERNAL_a6871709_4_k_cu_40ec9e774cuda3std3__45__cpo4cendE,@object
	.size		_ZN34_INTERNAL_a6871709_4_k_cu_40ec9e774cuda3std3__45__cpo4cendE,(_ZN34_INTERNAL_a6871709_4_k_cu_40ec9e774cuda3std6ranges3__45__cpo4cendE - _ZN34_INTERNAL_a6871709_4_k_cu_40ec9e774cuda3std3__45__cpo4cendE)
_ZN34_INTERNAL_a6871709_4_k_cu_40ec9e774cuda3std3__45__cpo4cendE:
	.zero		1
	.type		_ZN34_INTERNAL_a6871709_4_k_cu_40ec9e774cuda3std6ranges3__45__cpo4cendE,@object
	.size		_ZN34_INTERNAL_a6871709_4_k_cu_40ec9e774cuda3std6ranges3__45__cpo4cendE,(_ZN34_INTERNAL_a6871709_4_k_cu_40ec9e776thrust24THRUST_300001_SM_1000_NS12placeholders2_7E - _ZN34_INTERNAL_a6871709_4_k_cu_40ec9e774cuda3std6ranges3__45__cpo4cendE)
_ZN34_INTERNAL_a6871709_4_k_cu_40ec9e774cuda3std6ranges3__45__cpo4cendE:
	.zero		1
	.type		_ZN34_INTERNAL_a6871709_4_k_cu_40ec9e776thrust24THRUST_300001_SM_1000_NS12placeholders2_7E,@object
	.size		_ZN34_INTERNAL_a6871709_4_k_cu_40ec9e776thrust24THRUST_300001_SM_1000_NS12placeholders2_7E,(_ZN34_INTERNAL_a6871709_4_k_cu_40ec9e774cuda3std3__45__cpo5crendE - _ZN34_INTERNAL_a6871709_4_k_cu_40ec9e776thrust24THRUST_300001_SM_1000_NS12placeholders2_7E)
_ZN34_INTERNAL_a6871709_4_k_cu_40ec9e776thrust24THRUST_300001_SM_1000_NS12placeholders2_7E:
	.zero		1
	.type		_ZN34_INTERNAL_a6871709_4_k_cu_40ec9e774cuda3std3__45__cpo5crendE,@object
	.size		_ZN34_INTERNAL_a6871709_4_k_cu_40ec9e774cuda3std3__45__cpo5crendE,(_ZN34_INTERNAL_a6871709_4_k_cu_40ec9e774cuda3std6ranges3__45__cpo4prevE - _ZN34_INTERNAL_a6871709_4_k_cu_40ec9e774cuda3std3__45__cpo5crendE)
_ZN34_INTERNAL_a6871709_4_k_cu_40ec9e774cuda3std3__45__cpo5crendE:
	.zero		1
	.type		_ZN34_INTERNAL_a6871709_4_k_cu_40ec9e774cuda3std6ranges3__45__cpo4prevE,@object
	.size		_ZN34_INTERNAL_a6871709_4_k_cu_40ec9e774cuda3std6ranges3__45__cpo4prevE,(_ZN34_INTERNAL_a6871709_4_k_cu_40ec9e774cuda3std6ranges3__45__cpo9iter_moveE - _ZN34_INTERNAL_a6871709_4_k_cu_40ec9e774cuda3std6ranges3__45__cpo4prevE)
_ZN34_INTERNAL_a6871709_4_k_cu_40ec9e774cuda3std6ranges3__45__cpo4prevE:
	.zero		1
	.type		_ZN34_INTERNAL_a6871709_4_k_cu_40ec9e774cuda3std6ranges3__45__cpo9iter_moveE,@object
	.size		_ZN34_INTERNAL_a6871709_4_k_cu_40ec9e774cuda3std6ranges3__45__cpo9iter_moveE,(_ZN34_INTERNAL_a6871709_4_k_cu_40ec9e776thrust24THRUST_300001_SM_1000_NS6system6detail10sequential3seqE - _ZN34_INTERNAL_a6871709_4_k_cu_40ec9e774cuda3std6ranges3__45__cpo9iter_moveE)
_ZN34_INTERNAL_a6871709_4_k_cu_40ec9e774cuda3std6ranges3__45__cpo9iter_moveE:
	.zero		1
	.type		_ZN34_INTERNAL_a6871709_4_k_cu_40ec9e776thrust24THRUST_300001_SM_1000_NS6system6detail10sequential3seqE,@object
	.size		_ZN34_INTERNAL_a6871709_4_k_cu_40ec9e776thrust24THRUST_300001_SM_1000_NS6system6detail10sequential3seqE,(_ZN34_INTERNAL_a6871709_4_k_cu_40ec9e776thrust24THRUST_300001_SM_1000_NS12placeholders2_9E - _ZN34_INTERNAL_a6871709_4_k_cu_40ec9e776thrust24THRUST_300001_SM_1000_NS6system6detail10sequential3seqE)
_ZN34_INTERNAL_a6871709_4_k_cu_40ec9e776thrust24THRUST_300001_SM_1000_NS6system6detail10sequential3seqE:
	.zero		1
	.type		_ZN34_INTERNAL_a6871709_4_k_cu_40ec9e776thrust24THRUST_300001_SM_1000_NS12placeholders2_9E,@object
	.size		_ZN34_INTERNAL_a6871709_4_k_cu_40ec9e776thrust24THRUST_300001_SM_1000_NS12placeholders2_9E,(_ZN34_INTERNAL_a6871709_4_k_cu_40ec9e774cuda3std3__419piecewise_constructE - _ZN34_INTERNAL_a6871709_4_k_cu_40ec9e776thrust24THRUST_300001_SM_1000_NS12placeholders2_9E)
_ZN34_INTERNAL_a6871709_4_k_cu_40ec9e776thrust24THRUST_300001_SM_1000_NS12placeholders2_9E:
	.zero		1
	.type		_ZN34_INTERNAL_a6871709_4_k_cu_40ec9e774cuda3std3__419piecewise_constructE,@object
	.size		_ZN34_INTERNAL_a6871709_4_k_cu_40ec9e774cuda3std3__419piecewise_constructE,(_ZN34_INTERNAL_a6871709_4_k_cu_40ec9e774cuda3std6ranges3__45__cpo5cdataE - _ZN34_INTERNAL_a6871709_4_k_cu_40ec9e774cuda3std3__419piecewise_constructE)
_ZN34_INTERNAL_a6871709_4_k_cu_40ec9e774cuda3std3__419piecewise_constructE:
	.zero		1
	.type		_ZN34_INTERNAL_a6871709_4_k_cu_40ec9e774cuda3std6ranges3__45__cpo5cdataE,@object
	.size		_ZN34_INTERNAL_a6871709_4_k_cu_40ec9e774cuda3std6ranges3__45__cpo5cdataE,(_ZN34_INTERNAL_a6871709_4_k_cu_40ec9e776thrust24THRUST_300001_SM_1000_NS12placeholders2_1E - _ZN34_INTERNAL_a6871709_4_k_cu_40ec9e774cuda3std6ranges3__45__cpo5cdataE)
_ZN34_INTERNAL_a6871709_4_k_cu_40ec9e774cuda3std6ranges3__45__cpo5cdataE:
	.zero		1
	.type		_ZN34_INTERNAL_a6871709_4_k_cu_40ec9e776thrust24THRUST_300001_SM_1000_NS12placeholders2_1E,@object
	.size		_ZN34_INTERNAL_a6871709_4_k_cu_40ec9e776thrust24THRUST_300001_SM_1000_NS12placeholders2_1E,(_ZN34_INTERNAL_a6871709_4_k_cu_40ec9e774cuda3std3__45__cpo3endE - _ZN34_INTERNAL_a6871709_4_k_cu_40ec9e776thrust24THRUST_300001_SM_1000_NS12placeholders2_1E)
_ZN34_INTERNAL_a6871709_4_k_cu_40ec9e776thrust24THRUST_300001_SM_1000_NS12placeholders2_1E:
	.zero		1
	.type		_ZN34_INTERNAL_a6871709_4_k_cu_40ec9e774cuda3std3__45__cpo3endE,@object
	.size		_ZN34_INTERNAL_a6871709_4_k_cu_40ec9e774cuda3std3__45__cpo3endE,(_ZN34_INTERNAL_a6871709_4_k_cu_40ec9e774cuda3std6ranges3__45__cpo3endE - _ZN34_INTERNAL_a6871709_4_k_cu_40ec9e774cuda3std3__45__cpo3endE)
_ZN34_INTERNAL_a6871709_4_k_cu_40ec9e774cuda3std3__45__cpo3endE:
	.zero		1
	.type		_ZN34_INTERNAL_a6871709_4_k_cu_40ec9e774cuda3std6ranges3__45__cpo3endE,@object
	.size		_ZN34_INTERNAL_a6871709_4_k_cu_40ec9e774cuda3std6ranges3__45__cpo3endE,(_ZN34_INTERNAL_a6871709_4_k_cu_40ec9e776thrust24THRUST_300001_SM_1000_NS12placeholders2_5E - _ZN34_INTERNAL_a6871709_4_k_cu_40ec9e774cuda3std6ranges3__45__cpo3endE)
_ZN34_INTERNAL_a6871709_4_k_cu_40ec9e774cuda3std6ranges3__45__cpo3endE:
	.zero		1
	.type		_ZN34_INTERNAL_a6871709_4_k_cu_40ec9e776thrust24THRUST_300001_SM_1000_NS12placeholders2_5E,@object
	.size		_ZN34_INTERNAL_a6871709_4_k_cu_40ec9e776thrust24THRUST_300001_SM_1000_NS12placeholders2_5E,(_ZN34_INTERNAL_a6871709_4_k_cu_40ec9e774cuda3std3__45__cpo4rendE - _ZN34_INTERNAL_a6871709_4_k_cu_40ec9e776thrust24THRUST_300001_SM_1000_NS12placeholders2_5E)
_ZN34_INTERNAL_a6871709_4_k_cu_40ec9e776thrust24THRUST_300001_SM_1000_NS12placeholders2_5E:
	.zero		1
	.type		_ZN34_INTERNAL_a6871709_4_k_cu_40ec9e774cuda3std3__45__cpo4rendE,@object
	.size		_ZN34_INTERNAL_a6871709_4_k_cu_40ec9e774cuda3std3__45__cpo4rendE,(_ZN34_INTERNAL_a6871709_4_k_cu_40ec9e774cuda3std6ranges3__45__cpo9iter_swapE - _ZN34_INTERNAL_a6871709_4_k_cu_40ec9e774cuda3std3__45__cpo4rendE)
_ZN34_INTERNAL_a6871709_4_k_cu_40ec9e774cuda3std3__45__cpo4rendE:
	.zero		1
	.type		_ZN34_INTERNAL_a6871709_4_k_cu_40ec9e774cuda3std6ranges3__45__cpo9iter_swapE,@object
	.size		_ZN34_INTERNAL_a6871709_4_k_cu_40ec9e774cuda3std6ranges3__45__cpo9iter_swapE,(_ZN34_INTERNAL_a6871709_4_k_cu_40ec9e774cuda3std3__48unexpectE - _ZN34_INTERNAL_a6871709_4_k_cu_40ec9e774cuda3std6ranges3__45__cpo9iter_swapE)
_ZN34_INTERNAL_a6871709_4_k_cu_40ec9e774cuda3std6ranges3__45__cpo9iter_swapE:
	.zero		1
	.type		_ZN34_INTERNAL_a6871709_4_k_cu_40ec9e774cuda3std3__48unexpectE,@object
	.size		_ZN34_INTERNAL_a6871709_4_k_cu_40ec9e774cuda3std3__48unexpectE,(_ZN34_INTERNAL_a6871709_4_k_cu_40ec9e776thrust24THRUST_300001_SM_1000_NS8cuda_cub3parE - _ZN34_INTERNAL_a6871709_4_k_cu_40ec9e774cuda3std3__48unexpectE)
_ZN34_INTERNAL_a6871709_4_k_cu_40ec9e774cuda3std3__48unexpectE:
	.zero		1
	.type		_ZN34_INTERNAL_a6871709_4_k_cu_40ec9e776thrust24THRUST_300001_SM_1000_NS8cuda_cub3parE,@object
	.size		_ZN34_INTERNAL_a6871709_4_k_cu_40ec9e776thrust24THRUST_300001_SM_1000_NS8cuda_cub3parE,(.L_29 - _ZN34_INTERNAL_a6871709_4_k_cu_40ec9e776thrust24THRUST_300001_SM_1000_NS8cuda_cub3parE)
_ZN34_INTERNAL_a6871709_4_k_cu_40ec9e776thrust24THRUST_300001_SM_1000_NS8cuda_cub3parE:
	.zero		1
.L_29:


//--------------------- .nv.shared._ZN6thrust24THRUST_300001_SM_1000_NS8cuda_cub4core6detail13_kernel_agentINS1_8__reduce11ReduceAgentIPN4cuda3std3__45tupleIJdlEEESC_SB_lNS1_9__extrema9arg_min_fIdlNS9_4lessIdEEEEEEJSC_SC_iSH_EEEvDpT0_ --------------------------
	.section	.nv.shared._ZN6thrust24THRUST_300001_SM_1000_NS8cuda_cub4core6detail13_kernel_agentINS1_8__reduce11ReduceAgentIPN4cuda3std3__45tupleIJdlEEESC_SB_lNS1_9__extrema9arg_min_fIdlNS9_4lessIdEEEEEEJSC_SC_iSH_EEEvDpT0_,"aw",@nobits
	.sectionflags	@""
	.align	16
	.zero		1024


//--------------------- .nv.shared._ZN6thrust24THRUST_300001_SM_1000_NS8cuda_cub4core6detail13_kernel_agentINS1_8__reduce10DrainAgentIlEEJN3cub18CUB_300001_SM_10009GridQueueIyEElEEEvDpT0_ --------------------------
	.section	.nv.shared._ZN6thrust24THRUST_300001_SM_1000_NS8cuda_cub4core6detail13_kernel_agentINS1_8__reduce10DrainAgentIlEEJN3cub18CUB_300001_SM_10009GridQueueIyEElEEEvDpT0_,"aw",@nobits
	.sectionflags	@""
	.align	16
	.zero		1024


//--------------------- .nv.shared._ZN6thrust24THRUST_300001_SM_1000_NS8cuda_cub4core6detail13_kernel_agentINS1_8__reduce11ReduceAgentINS0_12zip_iteratorIN4cuda3std3__45tupleIJNS0_10device_ptrIdEENS0_17counting_iteratorIlNS0_11use_defaultESF_SF_EEEEEEEPNSB_IJdlEEESJ_lNS1_9__extrema9arg_min_fIdlNSA_4lessIdEEEEEEJSI_SK_lN3cub18CUB_300001_SM_100013GridEvenShareIlEENSS_9GridQueueIyEESP_EEEvDpT0_ --------------------------
	.section	.nv.shared._ZN6thrust24THRUST_300001_SM_1000_NS8cuda_cub4core6detail13_kernel_agentINS1_8__reduce11ReduceAgentINS0_12zip_iteratorIN4cuda3std3__45tupleIJNS0_10device_ptrIdEENS0_17counting_iteratorIlNS0_11use_defaultESF_SF_EEEEEEEPNSB_IJdlEEESJ_lNS1_9__extrema9arg_min_fIdlNSA_4lessIdEEEEEEJSI_SK_lN3cub18CUB_300001_SM_100013GridEvenShareIlEENSS_9GridQueueIyEESP_EEEvDpT0_,"aw",@nobits
	.sectionflags	@""
	.align	16
	.zero		1024


//--------------------- .nv.shared._ZN6thrust24THRUST_300001_SM_1000_NS8cuda_cub4core6detail13_kernel_agentINS1_8__reduce11ReduceAgentINS0_12zip_iteratorIN4cuda3std3__45tupleIJNS0_10device_ptrIdEENS0_17counting_iteratorIlNS0_11use_defaultESF_SF_EEEEEEEPNSB_IJdlEEESJ_lNS1_9__extrema9arg_min_fIdlNSA_4lessIdEEEEEEJSI_SK_lSP_EEEvDpT0_ --------------------------
	.section	.nv.shared._ZN6thrust24THRUST_300001_SM_1000_NS8cuda_cub4core6detail13_kernel_agentINS1_8__reduce11ReduceAgentINS0_12zip_iteratorIN4cuda3std3__45tupleIJNS0_10device_ptrIdEENS0_17counting_iteratorIlNS0_11use_defaultESF_SF_EEEEEEEPNSB_IJdlEEESJ_lNS1_9__extrema9arg_min_fIdlNSA_4lessIdEEEEEEJSI_SK_lSP_EEEvDpT0_,"aw",@nobits
	.sectionflags	@""
	.align	16
	.zero		1024


//--------------------- .nv.shared._ZN6thrust24THRUST_300001_SM_1000_NS8cuda_cub4core6detail13_kernel_agentINS1_8__reduce11ReduceAgentIPN4cuda3std3__45tupleIJdlEEESC_SB_iNS1_9__extrema9arg_min_fIdlNS9_4lessIdEEEEEEJSC_SC_iSH_EEEvDpT0_ --------------------------
	.section	.nv.shared._ZN6thrust24THRUST_300001_SM_1000_NS8cuda_cub4core6detail13_kernel_agentINS1_8__reduce11ReduceAgentIPN4cuda3std3__45tupleIJdlEEESC_SB_iNS1_9__extrema9arg_min_fIdlNS9_4lessIdEEEEEEJSC_SC_iSH_EEEvDpT0_,"aw",@nobits
	.sectionflags	@""
	.align	16
	.zero		1024


//--------------------- .nv.shared._ZN6thrust24THRUST_300001_SM_1000_NS8cuda_cub4core6detail13_kernel_agentINS1_8__reduce10DrainAgentIiEEJN3cub18CUB_300001_SM_10009GridQueueIjEEiEEEvDpT0_ --------------------------
	.section	.nv.shared._ZN6thrust24THRUST_300001_SM_1000_NS8cuda_cub4core6detail13_kernel_agentINS1_8__reduce10DrainAgentIiEEJN3cub18CUB_300001_SM_10009GridQueueIjEEiEEEvDpT0_,"aw",@nobits
	.sectionflags	@""
	.align	16
	.zero		1024


//--------------------- .nv.shared._ZN6thrust24THRUST_300001_SM_1000_NS8cuda_cub4core6detail13_kernel_agentINS1_8__reduce11ReduceAgentINS0_12zip_iteratorIN4cuda3std3__45tupleIJNS0_10device_ptrIdEENS0_17counting_iteratorIlNS0_11use_defaultESF_SF_EEEEEEEPNSB_IJdlEEESJ_iNS1_9__extrema9arg_min_fIdlNSA_4lessIdEEEEEEJSI_SK_iN3cub18CUB_300001_SM_100013GridEvenShareIiEENSS_9GridQueueIjEESP_EEEvDpT0_ --------------------------
	.section	.nv.shared._ZN6thrust24THRUST_300001_SM_1000_NS8cuda_cub4core6detail13_kernel_agentINS1_8__reduce11ReduceAgentINS0_12zip_iteratorIN4cuda3std3__45tupleIJNS0_10device_ptrIdEENS0_17counting_iteratorIlNS0_11use_defaultESF_SF_EEEEEEEPNSB_IJdlEEESJ_iNS1_9__extrema9arg_min_fIdlNSA_4lessIdEEEEEEJSI_SK_iN3cub18CUB_300001_SM_100013GridEvenShareIiEENSS_9GridQueueIjEESP_EEEvDpT0_,"aw",@nobits
	.sectionflags	@""
	.align	16
	.zero		1024


//--------------------- .nv.shared._ZN6thrust24THRUST_300001_SM_1000_NS8cuda_cub4core6detail13_kernel_agentINS1_8__reduce11ReduceAgentINS0_12zip_iteratorIN4cuda3std3__45tupleIJNS0_10device_ptrIdEENS0_17counting_iteratorIlNS0_11use_defaultESF_SF_EEEEEEEPNSB_IJdlEEESJ_iNS1_9__extrema9arg_min_fIdlNSA_4lessIdEEEEEEJSI_SK_iSP_EEEvDpT0_ --------------------------
	.section	.nv.shared._ZN6thrust24THRUST_300001_SM_1000_NS8cuda_cub4core6detail13_kernel_agentINS1_8__reduce11ReduceAgentINS0_12zip_iteratorIN4cuda3std3__45tupleIJNS0_10device_ptrIdEENS0_17counting_iteratorIlNS0_11use_defaultESF_SF_EEEEEEEPNSB_IJdlEEESJ_iNS1_9__extrema9arg_min_fIdlNSA_4lessIdEEEEEEJSI_SK_iSP_EEEvDpT0_,"aw",@nobits
	.sectionflags	@""
	.align	16
	.zero		1024


//--------------------- .nv.shared._Z23buscar_siguiente_kernel6float2S_PS_fPdi --------------------------
	.section	.nv.shared._Z23buscar_siguiente_kernel6float2S_PS_fPdi,"aw",@nobits
	.sectionflags	@""
	.align	16
	.zero		1024


//--------------------- .nv.shared._Z21buscar_segundo_kernel6float2PS_fPdi --------------------------
	.section	.nv.shared._Z21buscar_segundo_kernel6float2PS_fPdi,"aw",@nobits
	.sectionflags	@""
	.align	16
	.zero		1024


//--------------------- .nv.constant0._ZN3cub18CUB_300001_SM_10006detail11EmptyKernelIvEEvv --------------------------
	.section	.nv.constant0._ZN3cub18CUB_300001_SM_10006detail11EmptyKernelIvEEvv,"a",@progbits
	.sectionflags	@""
	.align	4
.nv.constant0._ZN3cub18CUB_300001_SM_10006detail11EmptyKernelIvEEvv:
	.zero		896


//--------------------- .nv.constant0._ZN6thrust24THRUST_300001_SM_1000_NS8cuda_cub4core6detail13_kernel_agentINS1_8__reduce11ReduceAgentIPN4cuda3std3__45tupleIJdlEEESC_SB_lNS1_9__extrema9arg_min_fIdlNS9_4lessIdEEEEEEJSC_SC_iSH_EEEvDpT0_ --------------------------
	.section	.nv.constant0._ZN6thrust24THRUST_300001_SM_1000_NS8cuda_cub4core6detail13_kernel_agentINS1_8__reduce11ReduceAgentIPN4cuda3std3__45tupleIJdlEEESC_SB_lNS1_9__extrema9arg_min_fIdlNS9_4lessIdEEEEEEJSC_SC_iSH_EEEvDpT0_,"a",@progbits
	.sectionflags	@""
	.align	4
.nv.constant0._ZN6thrust24THRUST_300001_SM_1000_NS8cuda_cub4core6detail13_kernel_agentINS1_8__reduce11ReduceAgentIPN4cuda3std3__45tupleIJdlEEESC_SB_lNS1_9__extrema9arg_min_fIdlNS9_4lessIdEEEEEEJSC_SC_iSH_EEEvDpT0_:
	.zero		917


//--------------------- .nv.constant0._ZN6thrust24THRUST_300001_SM_1000_NS8cuda_cub4core6detail13_kernel_agentINS1_8__reduce10DrainAgentIlEEJN3cub18CUB_300001_SM_10009GridQueueIyEElEEEvDpT0_ --------------------------
	.section	.nv.constant0._ZN6thrust24THRUST_300001_SM_1000_NS8cuda_cub4core6detail13_kernel_agentINS1_8__reduce10DrainAgentIlEEJN3cub18CUB_300001_SM_10009GridQueueIyEElEEEvDpT0_,"a",@progbits
	.sectionflags	@""
	.align	4
.nv.constant0._ZN6thrust24THRUST_300001_SM_1000_NS8cuda_cub4core6detail13_kernel_agentINS1_8__reduce10DrainAgentIlEEJN3cub18CUB_300001_SM_10009GridQueueIyEElEEEvDpT0_:
	.zero		912


//--------------------- .nv.constant0._ZN6thrust24THRUST_300001_SM_1000_NS8cuda_cub4core6detail13_kernel_agentINS1_8__reduce11ReduceAgentINS0_12zip_iteratorIN4cuda3std3__45tupleIJNS0_10device_ptrIdEENS0_17counting_iteratorIlNS0_11use_defaultESF_SF_EEEEEEEPNSB_IJdlEEESJ_lNS1_9__extrema9arg_min_fIdlNSA_4lessIdEEEEEEJSI_SK_lN3cub18CUB_300001_SM_100013GridEvenShareIlEENSS_9GridQueueIyEESP_EEEvDpT0_ --------------------------
	.section	.nv.constant0._ZN6thrust24THRUST_300001_SM_1000_NS8cuda_cub4core6detail13_kernel_agentINS1_8__reduce11ReduceAgentINS0_12zip_iteratorIN4cuda3std3__45tupleIJNS0_10device_ptrIdEENS0_17counting_iteratorIlNS0_11use_defaultESF_SF_EEEEEEEPNSB_IJdlEEESJ_lNS1_9__extrema9arg_min_fIdlNSA_4lessIdEEEEEEJSI_SK_lN3cub18CUB_300001_SM_100013GridEvenShareIlEENSS_9GridQueueIyEESP_EEEvDpT0_,"a",@progbits
	.sectionflags	@""
	.align	4
.nv.constant0._ZN6thrust24THRUST_300001_SM_1000_NS8cuda_cub4core6detail13_kernel_agentINS1_8__reduce11ReduceAgentINS0_12zip_iteratorIN4cuda3std3__45tupleIJNS0_10device_ptrIdEENS0_17counting_iteratorIlNS0_11use_defaultESF_SF_EEEEEEEPNSB_IJdlEEESJ_lNS1_9__extrema9arg_min_fIdlNSA_4lessIdEEEEEEJSI_SK_lN3cub18CUB_300001_SM_100013GridEvenShareIlEENSS_9GridQueueIyEESP_EEEvDpT0_:
	.zero		1009


//--------------------- .nv.constant0._ZN6thrust24THRUST_300001_SM_1000_NS8cuda_cub4core6detail13_kernel_agentINS1_8__reduce11ReduceAgentINS0_12zip_iteratorIN4cuda3std3__45tupleIJNS0_10device_ptrIdEENS0_17counting_iteratorIlNS0_11use_defaultESF_SF_EEEEEEEPNSB_IJdlEEESJ_lNS1_9__extrema9arg_min_fIdlNSA_4lessIdEEEEEEJSI_SK_lSP_EEEvDpT0_ --------------------------
	.section	.nv.constant0._ZN6thrust24THRUST_300001_SM_1000_NS8cuda_cub4core6detail13_kernel_agentINS1_8__reduce11ReduceAgentINS0_12zip_iteratorIN4cuda3std3__45tupleIJNS0_10device_ptrIdEENS0_17counting_iteratorIlNS0_11use_defaultESF_SF_EEEEEEEPNSB_IJdlEEESJ_lNS1_9__extrema9arg_min_fIdlNSA_4lessIdEEEEEEJSI_SK_lSP_EEEvDpT0_,"a",@progbits
	.sectionflags	@""
	.align	4
.nv.constant0._ZN6thrust24THRUST_300001_SM_1000_NS8cuda_cub4core6detail13_kernel_agentINS1_8__reduce11ReduceAgentINS0_12zip_iteratorIN4cuda3std3__45tupleIJNS0_10device_ptrIdEENS0_17counting_iteratorIlNS0_11use_defaultESF_SF_EEEEEEEPNSB_IJdlEEESJ_lNS1_9__extrema9arg_min_fIdlNSA_4lessIdEEEEEEJSI_SK_lSP_EEEvDpT0_:
	.zero		929


//--------------------- .nv.constant0._ZN6thrust24THRUST_300001_SM_1000_NS8cuda_cub4core6detail13_kernel_agentINS1_8__reduce11ReduceAgentIPN4cuda3std3__45tupleIJdlEEESC_SB_iNS1_9__extrema9arg_min_fIdlNS9_4lessIdEEEEEEJSC_SC_iSH_EEEvDpT0_ --------------------------
	.section	.nv.constant0._ZN6thrust24THRUST_300001_SM_1000_NS8cuda_cub4core6detail13_kernel_agentINS1_8__reduce11ReduceAgentIPN4cuda3std3__45tupleIJdlEEESC_SB_iNS1_9__extrema9arg_min_fIdlNS9_4lessIdEEEEEEJSC_SC_iSH_EEEvDpT0_,"a",@progbits
	.sectionflags	@""
	.align	4
.nv.constant0._ZN6thrust24THRUST_300001_SM_1000_NS8cuda_cub4core6detail13_kernel_agentINS1_8__reduce11ReduceAgentIPN4cuda3std3__45tupleIJdlEEESC_SB_iNS1_9__extrema9arg_min_fIdlNS9_4lessIdEEEEEEJSC_SC_iSH_EEEvDpT0_:
	.zero		917


//--------------------- .nv.constant0._ZN6thrust24THRUST_300001_SM_1000_NS8cuda_cub4core6detail13_kernel_agentINS1_8__reduce10DrainAgentIiEEJN3cub18CUB_300001_SM_10009GridQueueIjEEiEEEvDpT0_ --------------------------
	.section	.nv.constant0._ZN6thrust24THRUST_300001_SM_1000_NS8cuda_cub4core6detail13_kernel_agentINS1_8__reduce10DrainAgentIiEEJN3cub18CUB_300001_SM_10009GridQueueIjEEiEEEvDpT0_,"a",@progbits
	.sectionflags	@""
	.align	4
.nv.constant0._ZN6thrust24THRUST_300001_SM_1000_NS8cuda_cub4core6detail13_kernel_agentINS1_8__reduce10DrainAgentIiEEJN3cub18CUB_300001_SM_10009GridQueueIjEEiEEEvDpT0_:
	.zero		908


//--------------------- .nv.constant0._ZN6thrust24THRUST_300001_SM_1000_NS8cuda_cub4core6detail13_kernel_agentINS1_8__reduce11ReduceAgentINS0_12zip_iteratorIN4cuda3std3__45tupleIJNS0_10device_ptrIdEENS0_17counting_iteratorIlNS0_11use_defaultESF_SF_EEEEEEEPNSB_IJdlEEESJ_iNS1_9__extrema9arg_min_fIdlNSA_4lessIdEEEEEEJSI_SK_iN3cub18CUB_300001_SM_100013GridEvenShareIiEENSS_9GridQueueIjEESP_EEEvDpT0_ --------------------------
	.section	.nv.constant0._ZN6thrust24THRUST_300001_SM_1000_NS8cuda_cub4core6detail13_kernel_agentINS1_8__reduce11ReduceAgentINS0_12zip_iteratorIN4cuda3std3__45tupleIJNS0_10device_ptrIdEENS0_17counting_iteratorIlNS0_11use_defaultESF_SF_EEEEEEEPNSB_IJdlEEESJ_iNS1_9__extrema9arg_min_fIdlNSA_4lessIdEEEEEEJSI_SK_iN3cub18CUB_300001_SM_100013GridEvenShareIiEENSS_9GridQueueIjEESP_EEEvDpT0_,"a",@progbits
	.sectionflags	@""
	.align	4
.nv.constant0._ZN6thrust24THRUST_300001_SM_1000_NS8cuda_cub4core6detail13_kernel_agentINS1_8__reduce11ReduceAgentINS0_12zip_iteratorIN4cuda3std3__45tupleIJNS0_10device_ptrIdEENS0_17counting_iteratorIlNS0_11use_defaultESF_SF_EEEEEEEPNSB_IJdlEEESJ_iNS1_9__extrema9arg_min_fIdlNSA_4lessIdEEEEEEJSI_SK_iN3cub18CUB_300001_SM_100013GridEvenShareIiEENSS_9GridQueueIjEESP_EEEvDpT0_:
	.zero		977


//--------------------- .nv.constant0._ZN6thrust24THRUST_300001_SM_1000_NS8cuda_cub4core6detail13_kernel_agentINS1_8__reduce11ReduceAgentINS0_12zip_iteratorIN4cuda3std3__45tupleIJNS0_10device_ptrIdEENS0_17counting_iteratorIlNS0_11use_defaultESF_SF_EEEEEEEPNSB_IJdlEEESJ_iNS1_9__extrema9arg_min_fIdlNSA_4lessIdEEEEEEJSI_SK_iSP_EEEvDpT0_ --------------------------
	.section	.nv.constant0._ZN6thrust24THRUST_300001_SM_1000_NS8cuda_cub4core6detail13_kernel_agentINS1_8__reduce11ReduceAgentINS0_12zip_iteratorIN4cuda3std3__45tupleIJNS0_10device_ptrIdEENS0_17counting_iteratorIlNS0_11use_defaultESF_SF_EEEEEEEPNSB_IJdlEEESJ_iNS1_9__extrema9arg_min_fIdlNSA_4lessIdEEEEEEJSI_SK_iSP_EEEvDpT0_,"a",@progbits
	.sectionflags	@""
	.align	4
.nv.constant0._ZN6thrust24THRUST_300001_SM_1000_NS8cuda_cub4core6detail13_kernel_agentINS1_8__reduce11ReduceAgentINS0_12zip_iteratorIN4cuda3std3__45tupleIJNS0_10device_ptrIdEENS0_17counting_iteratorIlNS0_11use_defaultESF_SF_EEEEEEEPNSB_IJdlEEESJ_iNS1_9__extrema9arg_min_fIdlNSA_4lessIdEEEEEEJSI_SK_iSP_EEEvDpT0_:
	.zero		925


//--------------------- .nv.constant0._Z23buscar_siguiente_kernel6float2S_PS_fPdi --------------------------
	.section	.nv.constant0._Z23buscar_siguiente_kernel6float2S_PS_fPdi,"a",@progbits
	.sectionflags	@""
	.align	4
.nv.constant0._Z23buscar_siguiente_kernel6float2S_PS_fPdi:
	.zero		940


//--------------------- .nv.constant0._Z21buscar_segundo_kernel6float2PS_fPdi --------------------------
	.section	.nv.constant0._Z21buscar_segundo_kernel6float2PS_fPdi,"a",@progbits
	.sectionflags	@""
	.align	4
.nv.constant0._Z21buscar_segundo_kernel6float2PS_fPdi:
	.zero		932


//--------------------- SYMBOLS --------------------------

	.type		.nv.reservedSmem.offset0,@object
	.size		.nv.reservedSmem.offset0,0x4
	.type		.nv.reservedSmem.cap,@object
	.size		.nv.reservedSmem.cap,0x4
